	.target	sm_80

	.elftype	@"ET_EXEC"


//--------------------- .note.nv.tkinfo           --------------------------
	.section	.note.nv.tkinfo,"",@"SHT_NOTE"
	.sectionflags	@"SHF_NOTE_NV_TKINFO"
	.tkinfo
        /*0018*/ 	.word	0x00000002
        /*0030*/ 	.string	""
        /*0030*/ 	.string	"ptxas"
        /*0030*/ 	.string	"Cuda compilation tools, release 13.0, V13.0.88"
        /*0030*/ 	.string	"Build cuda_13.0.r13.0/compiler.36424714_0"
        /*0030*/ 	.string	"-arch sm_80 -m 64 "



//--------------------- .note.nv.cuinfo           --------------------------
	.section	.note.nv.cuinfo,"",@"SHT_NOTE"
	.sectionflags	@"SHF_NOTE_NV_CUINFO"
        /*0018*/ 	.short	0x0002
        /*001a*/ 	.short	0x0050
        /*001c*/ 	.short	0x0082
	.zero		2


//--------------------- .nv.info                  --------------------------
	.section	.nv.info,"",@"SHT_CUDA_INFO"
	.align	4


	//----- nvinfo : EIATTR_REGCOUNT
	.align		4
        /*0000*/ 	.byte	0x04, 0x2f
        /*0002*/ 	.short	(.L_41 - .L_40)
	.align		4
.L_40:
        /*0004*/ 	.word	index@(_ZN3cub17CUB_300001_SM_8006detail11EmptyKernelIvEEvv)
        /*0008*/ 	.word	0x00000004


	//----- nvinfo : EIATTR_FRAME_SIZE
	.align		4
.L_41:
        /*000c*/ 	.byte	0x04, 0x11
        /*000e*/ 	.short	(.L_43 - .L_42)
	.align		4
.L_42:
        /*0010*/ 	.word	index@(_ZN3cub17CUB_300001_SM_8006detail11EmptyKernelIvEEvv)
        /*0014*/ 	.word	0x00000000


	//----- nvinfo : EIATTR_REGCOUNT
	.align		4
.L_43:
        /*0018*/ 	.byte	0x04, 0x2f
        /*001a*/ 	.short	(.L_45 - .L_44)
	.align		4
.L_44:
        /*001c*/ 	.word	index@(_ZN4vllm33apply_repetition_penalties_kernelIfEEvPT_PKbS4_PKS1_iii)
        /*0020*/ 	.word	0x0000000e


	//----- nvinfo : EIATTR_FRAME_SIZE
	.align		4
.L_45:
        /*0024*/ 	.byte	0x04, 0x11
        /*0026*/ 	.short	(.L_47 - .L_46)
	.align		4
.L_46:
        /*0028*/ 	.word	index@(_ZN4vllm33apply_repetition_penalties_kernelIfEEvPT_PKbS4_PKS1_iii)
        /*002c*/ 	.word	0x00000000


	//----- nvinfo : EIATTR_REGCOUNT
	.align		4
.L_47:
        /*0030*/ 	.byte	0x04, 0x2f
        /*0032*/ 	.short	(.L_49 - .L_48)
	.align		4
.L_48:
        /*0034*/ 	.word	index@(_ZN4vllm33apply_repetition_penalties_kernelIN3c104HalfEEEvPT_PKbS6_PKS3_iii)
        /*0038*/ 	.word	0x0000000d


	//----- nvinfo : EIATTR_FRAME_SIZE
	.align		4
.L_49:
        /*003c*/ 	.byte	0x04, 0x11
        /*003e*/ 	.short	(.L_51 - .L_50)
	.align		4
.L_50:
        /*0040*/ 	.word	index@(_ZN4vllm33apply_repetition_penalties_kernelIN3c104HalfEEEvPT_PKbS6_PKS3_iii)
        /*0044*/ 	.word	0x00000000


	//----- nvinfo : EIATTR_REGCOUNT
	.align		4
.L_51:
        /*0048*/ 	.byte	0x04, 0x2f
        /*004a*/ 	.short	(.L_53 - .L_52)
	.align		4
.L_52:
        /*004c*/ 	.word	index@(_ZN4vllm33apply_repetition_penalties_kernelIN3c108BFloat16EEEvPT_PKbS6_PKS3_iii)
        /*0050*/ 	.word	0x0000000d


	//----- nvinfo : EIATTR_FRAME_SIZE
	.align		4
.L_53:
        /*0054*/ 	.byte	0x04, 0x11
        /*0056*/ 	.short	(.L_55 - .L_54)
	.align		4
.L_54:
        /*0058*/ 	.word	index@(_ZN4vllm33apply_repetition_penalties_kernelIN3c108BFloat16EEEvPT_PKbS6_PKS3_iii)
        /*005c*/ 	.word	0x00000000


	//----- nvinfo : EIATTR_REGCOUNT
	.align		4
.L_55:
        /*0060*/ 	.byte	0x04, 0x2f
        /*0062*/ 	.short	(.L_57 - .L_56)
	.align		4
.L_56:
        /*0064*/ 	.word	index@(_ZN4vllm16topKPerRowDecodeILi512ELb0ELb0ELb0EEEvPKfPKiPiiiiiiPfiS4_)
        /*0068*/ 	.word	0x00000020


	//----- nvinfo : EIATTR_FRAME_SIZE
	.align		4
.L_57:
        /*006c*/ 	.byte	0x04, 0x11
        /*006e*/ 	.short	(.L_59 - .L_58)
	.align		4
.L_58:
        /*0070*/ 	.word	index@($__internal_11_$__cuda_sm70_shflsync_up_p)
        /*0074*/ 	.word	0x00000000


	//----- nvinfo : EIATTR_FRAME_SIZE
	.align		4
.L_59:
        /*0078*/ 	.byte	0x04, 0x11
        /*007a*/ 	.short	(.L_61 - .L_60)
	.align		4
.L_60:
        /*007c*/ 	.word	index@($__internal_10_$__cuda_sm70_shflsync_idx_p)
        /*0080*/ 	.word	0x00000000


	//----- nvinfo : EIATTR_FRAME_SIZE
	.align		4
.L_61:
        /*0084*/ 	.byte	0x04, 0x11
        /*0086*/ 	.short	(.L_63 - .L_62)
	.align		4
.L_62:
        /*0088*/ 	.word	index@(_ZN4vllm16topKPerRowDecodeILi512ELb0ELb0ELb0EEEvPKfPKiPiiiiiiPfiS4_)
        /*008c*/ 	.word	0x00000000


	//----- nvinfo : EIATTR_REGCOUNT
	.align		4
.L_63:
        /*0090*/ 	.byte	0x04, 0x2f
        /*0092*/ 	.short	(.L_65 - .L_64)
	.align		4
.L_64:
        /*0094*/ 	.word	index@(_ZN4vllm16topKPerRowDecodeILi512ELb1ELb0ELb0EEEvPKfPKiPiiiiiiPfiS4_)
        /*0098*/ 	.word	0x00000028


	//----- nvinfo : EIATTR_FRAME_SIZE
	.align		4
.L_65:
        /*009c*/ 	.byte	0x04, 0x11
        /*009e*/ 	.short	(.L_67 - .L_66)
	.align		4
.L_66:
        /*00a0*/ 	.word	index@($__internal_9_$__cuda_sm70_shflsync_up_p)
        /*00a4*/ 	.word	0x00000000


	//----- nvinfo : EIATTR_FRAME_SIZE
	.align		4
.L_67:
        /*00a8*/ 	.byte	0x04, 0x11
        /*00aa*/ 	.short	(.L_69 - .L_68)
	.align		4
.L_68:
        /*00ac*/ 	.word	index@($__internal_8_$__cuda_sm70_shflsync_idx_p)
        /*00b0*/ 	.word	0x00000000


	//----- nvinfo : EIATTR_FRAME_SIZE
	.align		4
.L_69:
        /*00b4*/ 	.byte	0x04, 0x11
        /*00b6*/ 	.short	(.L_71 - .L_70)
	.align		4
.L_70:
        /*00b8*/ 	.word	index@(_ZN4vllm16topKPerRowDecodeILi512ELb1ELb0ELb0EEEvPKfPKiPiiiiiiPfiS4_)
        /*00bc*/ 	.word	0x00000000


	//----- nvinfo : EIATTR_REGCOUNT
	.align		4
.L_71:
        /*00c0*/ 	.byte	0x04, 0x2f
        /*00c2*/ 	.short	(.L_73 - .L_72)
	.align		4
.L_72:
        /*00c4*/ 	.word	index@(_ZN4vllm16topKPerRowDecodeILi512ELb1ELb1ELb0EEEvPKfPKiPiiiiiiPfiS4_)
        /*00c8*/ 	.word	0x00000028


	//----- nvinfo : EIATTR_FRAME_SIZE
	.align		4
.L_73:
        /*00cc*/ 	.byte	0x04, 0x11
        /*00ce*/ 	.short	(.L_75 - .L_74)
	.align		4
.L_74:
        /*00d0*/ 	.word	index@($__internal_7_$__cuda_sm70_shflsync_up_p)
        /*00d4*/ 	.word	0x00000000


	//----- nvinfo : EIATTR_FRAME_SIZE
	.align		4
.L_75:
        /*00d8*/ 	.byte	0x04, 0x11
        /*00da*/ 	.short	(.L_77 - .L_76)
	.align		4
.L_76:
        /*00dc*/ 	.word	index@($__internal_6_$__cuda_sm70_shflsync_idx_p)
        /*00e0*/ 	.word	0x00000000


	//----- nvinfo : EIATTR_FRAME_SIZE
	.align		4
.L_77:
        /*00e4*/ 	.byte	0x04, 0x11
        /*00e6*/ 	.short	(.L_79 - .L_78)
	.align		4
.L_78:
        /*00e8*/ 	.word	index@(_ZN4vllm16topKPerRowDecodeILi512ELb1ELb1ELb0EEEvPKfPKiPiiiiiiPfiS4_)
        /*00ec*/ 	.word	0x00000000


	//----- nvinfo : EIATTR_REGCOUNT
	.align		4
.L_79:
        /*00f0*/ 	.byte	0x04, 0x2f
        /*00f2*/ 	.short	(.L_81 - .L_80)
	.align		4
.L_80:
        /*00f4*/ 	.word	index@(_ZN4vllm16topKPerRowDecodeILi1024ELb1ELb0ELb1EEEvPKfPKiPiiiiiiPfiS4_)
        /*00f8*/ 	.word	0x00000020


	//----- nvinfo : EIATTR_FRAME_SIZE
	.align		4
.L_81:
        /*00fc*/ 	.byte	0x04, 0x11
        /*00fe*/ 	.short	(.L_83 - .L_82)
	.align		4
.L_82:
        /*0100*/ 	.word	index@($__internal_5_$__cuda_sm70_shflsync_up_p)
        /*0104*/ 	.word	0x00000000


	//----- nvinfo : EIATTR_FRAME_SIZE
	.align		4
.L_83:
        /*0108*/ 	.byte	0x04, 0x11
        /*010a*/ 	.short	(.L_85 - .L_84)
	.align		4
.L_84:
        /*010c*/ 	.word	index@($__internal_4_$__cuda_sm70_shflsync_idx_p)
        /*0110*/ 	.word	0x00000000


	//----- nvinfo : EIATTR_FRAME_SIZE
	.align		4
.L_85:
        /*0114*/ 	.byte	0x04, 0x11
        /*0116*/ 	.short	(.L_87 - .L_86)
	.align		4
.L_86:
        /*0118*/ 	.word	index@(_ZN4vllm16topKPerRowDecodeILi1024ELb1ELb0ELb1EEEvPKfPKiPiiiiiiPfiS4_)
        /*011c*/ 	.word	0x00000000


	//----- nvinfo : EIATTR_REGCOUNT
	.align		4
.L_87:
        /*0120*/ 	.byte	0x04, 0x2f
        /*0122*/ 	.short	(.L_89 - .L_88)
	.align		4
.L_88:
        /*0124*/ 	.word	index@(_ZN4vllm17topKPerRowPrefillILi512ELb0EEEvPKfPKiS4_Piiiii)
        /*0128*/ 	.word	0x00000020


	//----- nvinfo : EIATTR_FRAME_SIZE
	.align		4
.L_89:
        /*012c*/ 	.byte	0x04, 0x11
        /*012e*/ 	.short	(.L_91 - .L_90)
	.align		4
.L_90:
        /*0130*/ 	.word	index@($__internal_3_$__cuda_sm70_shflsync_up_p)
        /*0134*/ 	.word	0x00000000


	//----- nvinfo : EIATTR_FRAME_SIZE
	.align		4
.L_91:
        /*0138*/ 	.byte	0x04, 0x11
        /*013a*/ 	.short	(.L_93 - .L_92)
	.align		4
.L_92:
        /*013c*/ 	.word	index@($__internal_2_$__cuda_sm70_shflsync_idx_p)
        /*0140*/ 	.word	0x00000000


	//----- nvinfo : EIATTR_FRAME_SIZE
	.align		4
.L_93:
        /*0144*/ 	.byte	0x04, 0x11
        /*0146*/ 	.short	(.L_95 - .L_94)
	.align		4
.L_94:
        /*0148*/ 	.word	index@(_ZN4vllm17topKPerRowPrefillILi512ELb0EEEvPKfPKiS4_Piiiii)
        /*014c*/ 	.word	0x00000000


	//----- nvinfo : EIATTR_REGCOUNT
	.align		4
.L_95:
        /*0150*/ 	.byte	0x04, 0x2f
        /*0152*/ 	.short	(.L_97 - .L_96)
	.align		4
.L_96:
        /*0154*/ 	.word	index@(_ZN4vllm17topKPerRowPrefillILi512ELb1EEEvPKfPKiS4_Piiiii)
        /*0158*/ 	.word	0x00000033


	//----- nvinfo : EIATTR_FRAME_SIZE
	.align		4
.L_97:
        /*015c*/ 	.byte	0x04, 0x11
        /*015e*/ 	.short	(.L_99 - .L_98)
	.align		4
.L_98:
        /*0160*/ 	.word	index@($__internal_1_$__cuda_sm70_shflsync_up_p)
        /*0164*/ 	.word	0x00000000


	//----- nvinfo : EIATTR_FRAME_SIZE
	.align		4
.L_99:
        /*0168*/ 	.byte	0x04, 0x11
        /*016a*/ 	.short	(.L_101 - .L_100)
	.align		4
.L_100:
        /*016c*/ 	.word	index@($__internal_0_$__cuda_sm70_shflsync_idx_p)
        /*0170*/ 	.word	0x00000000


	//----- nvinfo : EIATTR_FRAME_SIZE
	.align		4
.L_101:
        /*0174*/ 	.byte	0x04, 0x11
        /*0176*/ 	.short	(.L_103 - .L_102)
	.align		4
.L_102:
        /*0178*/ 	.word	index@(_ZN4vllm17topKPerRowPrefillILi512ELb1EEEvPKfPKiS4_Piiiii)
        /*017c*/ 	.word	0x00000000


	//----- nvinfo : EIATTR_MIN_STACK_SIZE
	.align		4
.L_103:
        /*0180*/ 	.byte	0x04, 0x12
        /*0182*/ 	.short	(.L_105 - .L_104)
	.align		4
.L_104:
        /*0184*/ 	.word	index@(_ZN4vllm17topKPerRowPrefillILi512ELb1EEEvPKfPKiS4_Piiiii)
        /*0188*/ 	.word	0x00000000


	//----- nvinfo : EIATTR_MIN_STACK_SIZE
	.align		4
.L_105:
        /*018c*/ 	.byte	0x04, 0x12
        /*018e*/ 	.short	(.L_107 - .L_106)
	.align		4
.L_106:
        /*0190*/ 	.word	index@(_ZN4vllm17topKPerRowPrefillILi512ELb0EEEvPKfPKiS4_Piiiii)
        /*0194*/ 	.word	0x00000000


	//----- nvinfo : EIATTR_MIN_STACK_SIZE
	.align		4
.L_107:
        /*0198*/ 	.byte	0x04, 0x12
        /*019a*/ 	.short	(.L_109 - .L_108)
	.align		4
.L_108:
        /*019c*/ 	.word	index@(_ZN4vllm16topKPerRowDecodeILi1024ELb1ELb0ELb1EEEvPKfPKiPiiiiiiPfiS4_)
        /*01a0*/ 	.word	0x00000000


	//----- nvinfo : EIATTR_MIN_STACK_SIZE
	.align		4
.L_109:
        /*01a4*/ 	.byte	0x04, 0x12
        /*01a6*/ 	.short	(.L_111 - .L_110)
	.align		4
.L_110:
        /*01a8*/ 	.word	index@(_ZN4vllm16topKPerRowDecodeILi512ELb1ELb1ELb0EEEvPKfPKiPiiiiiiPfiS4_)
        /*01ac*/ 	.word	0x00000000


	//----- nvinfo : EIATTR_MIN_STACK_SIZE
	.align		4
.L_111:
        /*01b0*/ 	.byte	0x04, 0x12
        /*01b2*/ 	.short	(.L_113 - .L_112)
	.align		4
.L_112:
        /*01b4*/ 	.word	index@(_ZN4vllm16topKPerRowDecodeILi512ELb1ELb0ELb0EEEvPKfPKiPiiiiiiPfiS4_)
        /*01b8*/ 	.word	0x00000000


	//----- nvinfo : EIATTR_MIN_STACK_SIZE
	.align		4
.L_113:
        /*01bc*/ 	.byte	0x04, 0x12
        /*01be*/ 	.short	(.L_115 - .L_114)
	.align		4
.L_114:
        /*01c0*/ 	.word	index@(_ZN4vllm16topKPerRowDecodeILi512ELb0ELb0ELb0EEEvPKfPKiPiiiiiiPfiS4_)
        /*01c4*/ 	.word	0x00000000


	//----- nvinfo : EIATTR_MIN_STACK_SIZE
	.align		4
.L_115:
        /*01c8*/ 	.byte	0x04, 0x12
        /*01ca*/ 	.short	(.L_117 - .L_116)
	.align		4
.L_116:
        /*01cc*/ 	.word	index@(_ZN4vllm33apply_repetition_penalties_kernelIN3c108BFloat16EEEvPT_PKbS6_PKS3_iii)
        /*01d0*/ 	.word	0x00000000


	//----- nvinfo : EIATTR_MIN_STACK_SIZE
	.align		4
.L_117:
        /*01d4*/ 	.byte	0x04, 0x12
        /*01d6*/ 	.short	(.L_119 - .L_118)
	.align		4
.L_118:
        /*01d8*/ 	.word	index@(_ZN4vllm33apply_repetition_penalties_kernelIN3c104HalfEEEvPT_PKbS6_PKS3_iii)
        /*01dc*/ 	.word	0x00000000


	//----- nvinfo : EIATTR_MIN_STACK_SIZE
	.align		4
.L_119:
        /*01e0*/ 	.byte	0x04, 0x12
        /*01e2*/ 	.short	(.L_121 - .L_120)
	.align		4
.L_120:
        /*01e4*/ 	.word	index@(_ZN4vllm33apply_repetition_penalties_kernelIfEEvPT_PKbS4_PKS1_iii)
        /*01e8*/ 	.word	0x00000000


	//----- nvinfo : EIATTR_MIN_STACK_SIZE
	.align		4
.L_121:
        /*01ec*/ 	.byte	0x04, 0x12
        /*01ee*/ 	.short	(.L_123 - .L_122)
	.align		4
.L_122:
        /*01f0*/ 	.word	index@(_ZN3cub17CUB_300001_SM_8006detail11EmptyKernelIvEEvv)
        /*01f4*/ 	.word	0x00000000
.L_123:


//--------------------- .nv.info._ZN4vllm17topKPerRowPrefillILi512ELb1EEEvPKfPKiS4_Piiiii --------------------------
	.section	.nv.info._ZN4vllm17topKPerRowPrefillILi512ELb1EEEvPKfPKiS4_Piiiii,"",@"SHT_CUDA_INFO"
	.sectionflags	@""
	.align	4


	//----- nvinfo : EIATTR_CUDA_API_VERSION
	.align		4
        /*0000*/ 	.byte	0x04, 0x37
        /*0002*/ 	.short	(.L_125 - .L_124)
.L_124:
        /*0004*/ 	.word	0x00000082


	//----- nvinfo : EIATTR_SW2861232_WAR
	.align		4
.L_125:
        /*0008*/ 	.byte	0x01, 0x35
	.zero		2


	//----- nvinfo : EIATTR_PARAM_CBANK
	.align		4
        /*000c*/ 	.byte	0x04, 0x0a
        /*000e*/ 	.short	(.L_127 - .L_126)
	.align		4
.L_126:
        /*0010*/ 	.word	index@(.nv.constant0._ZN4vllm17topKPerRowPrefillILi512ELb1EEEvPKfPKiS4_Piiiii)
        /*0014*/ 	.short	0x0160
        /*0016*/ 	.short	0x0030


	//----- nvinfo : EIATTR_CBANK_PARAM_SIZE
	.align		4
.L_127:
        /*0018*/ 	.byte	0x03, 0x19
        /*001a*/ 	.short	0x0030


	//----- nvinfo : EIATTR_KPARAM_INFO
	.align		4
        /*001c*/ 	.byte	0x04, 0x17
        /*001e*/ 	.short	(.L_129 - .L_128)
.L_128:
        /*0020*/ 	.word	0x00000000
        /*0024*/ 	.short	0x0007
        /*0026*/ 	.short	0x002c
        /*0028*/ 	.byte	0x00, 0xf0, 0x11, 0x00


	//----- nvinfo : EIATTR_KPARAM_INFO
	.align		4
.L_129:
        /*002c*/ 	.byte	0x04, 0x17
        /*002e*/ 	.short	(.L_131 - .L_130)
.L_130:
        /*0030*/ 	.word	0x00000000
        /*0034*/ 	.short	0x0006
        /*0036*/ 	.short	0x0028
        /*0038*/ 	.byte	0x00, 0xf0, 0x11, 0x00


	//----- nvinfo : EIATTR_KPARAM_INFO
	.align		4
.L_131:
        /*003c*/ 	.byte	0x04, 0x17
        /*003e*/ 	.short	(.L_133 - .L_132)
.L_132:
        /*0040*/ 	.word	0x00000000
        /*0044*/ 	.short	0x0005
        /*0046*/ 	.short	0x0024
        /*0048*/ 	.byte	0x00, 0xf0, 0x11, 0x00


	//----- nvinfo : EIATTR_KPARAM_INFO
	.align		4
.L_133:
        /*004c*/ 	.byte	0x04, 0x17
        /*004e*/ 	.short	(.L_135 - .L_134)
.L_134:
        /*0050*/ 	.word	0x00000000
        /*0054*/ 	.short	0x0004
        /*0056*/ 	.short	0x0020
        /*0058*/ 	.byte	0x00, 0xf0, 0x11, 0x00


	//----- nvinfo : EIATTR_KPARAM_INFO
	.align		4
.L_135:
        /*005c*/ 	.byte	0x04, 0x17
        /*005e*/ 	.short	(.L_137 - .L_136)
.L_136:
        /*0060*/ 	.word	0x00000000
        /*0064*/ 	.short	0x0003
        /*0066*/ 	.short	0x0018
        /*0068*/ 	.byte	0x00, 0xf0, 0x21, 0x00


	//----- nvinfo : EIATTR_KPARAM_INFO
	.align		4
.L_137:
        /*006c*/ 	.byte	0x04, 0x17
        /*006e*/ 	.short	(.L_139 - .L_138)
.L_138:
        /*0070*/ 	.word	0x00000000
        /*0074*/ 	.short	0x0002
        /*0076*/ 	.short	0x0010
        /*0078*/ 	.byte	0x00, 0xf0, 0x21, 0x00


	//----- nvinfo : EIATTR_KPARAM_INFO
	.align		4
.L_139:
        /*007c*/ 	.byte	0x04, 0x17
        /*007e*/ 	.short	(.L_141 - .L_140)
.L_140:
        /*0080*/ 	.word	0x00000000
        /*0084*/ 	.short	0x0001
        /*0086*/ 	.short	0x0008
        /*0088*/ 	.byte	0x00, 0xf0, 0x21, 0x00


	//----- nvinfo : EIATTR_KPARAM_INFO
	.align		4
.L_141:
        /*008c*/ 	.byte	0x04, 0x17
        /*008e*/ 	.short	(.L_143 - .L_142)
.L_142:
        /*0090*/ 	.word	0x00000000
        /*0094*/ 	.short	0x0000
        /*0096*/ 	.short	0x0000
        /*0098*/ 	.byte	0x00, 0xf0, 0x21, 0x00


	//----- nvinfo : EIATTR_MAXREG_COUNT
	.align		4
.L_143:
        /*009c*/ 	.byte	0x03, 0x1b
        /*009e*/ 	.short	0x0080


	//----- nvinfo : EIATTR_NUM_BARRIERS
	.align		4
        /*00a0*/ 	.byte	0x02, 0x4c
        /*00a2*/ 	.byte	0x01
	.zero		1


	//----- nvinfo : EIATTR_MERCURY_ISA_VERSION
	.align		4
        /*00a4*/ 	.byte	0x03, 0x5f
        /*00a6*/ 	.short	0x0000


	//----- nvinfo : EIATTR_UNUSED_LOAD_BYTE_OFFSET
	.align		4
        /*00a8*/ 	.byte	0x04, 0x44
        /*00aa*/ 	.short	(.L_145 - .L_144)


	//   ....[0]....
.L_144:
        /*00ac*/ 	.word	0x0000c770
        /*00b0*/ 	.word	0x0000f0ff


	//   ....[1]....
        /*00b4*/ 	.word	0x0000c7a0
        /*00b8*/ 	.word	0x0000fff0


	//   ....[2]....
        /*00bc*/ 	.word	0x0000c930
        /*00c0*/ 	.word	0x0000f0ff


	//----- nvinfo : EIATTR_INT_WARP_WIDE_INSTR_OFFSETS
	.align		4
.L_145:
        /*00c4*/ 	.byte	0x04, 0x31
        /*00c6*/ 	.short	(.L_147 - .L_146)


	//   ....[0]....
.L_146:
        /*00c8*/ 	.word	0x00002800


	//   ....[1]....
        /*00cc*/ 	.word	0x00002880


	//   ....[2]....
        /*00d0*/ 	.word	0x000028f0


	//   ....[3]....
        /*00d4*/ 	.word	0x00002970


	//   ....[4]....
        /*00d8*/ 	.word	0x00002d20


	//   ....[5]....
        /*00dc*/ 	.word	0x00002da0


	//   ....[6]....
        /*00e0*/ 	.word	0x00002e10


	//   ....[7]....
        /*00e4*/ 	.word	0x00002e90


	//   ....[8]....
        /*00e8*/ 	.word	0x00002f80


	//   ....[9]....
        /*00ec*/ 	.word	0x00003010


	//   ....[10]....
        /*00f0*/ 	.word	0x00003080


	//   ....[11]....
        /*00f4*/ 	.word	0x00003110


	//   ....[12]....
        /*00f8*/ 	.word	0x000031b0


	//   ....[13]....
        /*00fc*/ 	.word	0x00003240


	//   ....[14]....
        /*0100*/ 	.word	0x000032c0


	//   ....[15]....
        /*0104*/ 	.word	0x00003350


	//   ....[16]....
        /*0108*/ 	.word	0x000033d0


	//   ....[17]....
        /*010c*/ 	.word	0x00003460


	//   ....[18]....
        /*0110*/ 	.word	0x000034d0


	//   ....[19]....
        /*0114*/ 	.word	0x00003560


	//   ....[20]....
        /*0118*/ 	.word	0x000039f0


	//   ....[21]....
        /*011c*/ 	.word	0x00003a70


	//   ....[22]....
        /*0120*/ 	.word	0x00003ae0


	//   ....[23]....
        /*0124*/ 	.word	0x00003b60


	//   ....[24]....
        /*0128*/ 	.word	0x00003c40


	//   ....[25]....
        /*012c*/ 	.word	0x00003cd0


	//   ....[26]....
        /*0130*/ 	.word	0x00003d70


	//   ....[27]....
        /*0134*/ 	.word	0x00003e00


	//   ....[28]....
        /*0138*/ 	.word	0x00003e90


	//   ....[29]....
        /*013c*/ 	.word	0x00003f20


	//   ....[30]....
        /*0140*/ 	.word	0x00003fa0


	//   ....[31]....
        /*0144*/ 	.word	0x00004030


	//   ....[32]....
        /*0148*/ 	.word	0x000040b0


	//   ....[33]....
        /*014c*/ 	.word	0x00004140


	//   ....[34]....
        /*0150*/ 	.word	0x000041b0


	//   ....[35]....
        /*0154*/ 	.word	0x00004240


	//   ....[36]....
        /*0158*/ 	.word	0x00004420


	//   ....[37]....
        /*015c*/ 	.word	0x000044a0


	//   ....[38]....
        /*0160*/ 	.word	0x00004530


	//   ....[39]....
        /*0164*/ 	.word	0x000045b0


	//   ....[40]....
        /*0168*/ 	.word	0x00004740


	//   ....[41]....
        /*016c*/ 	.word	0x000047c0


	//   ....[42]....
        /*0170*/ 	.word	0x00004850


	//   ....[43]....
        /*0174*/ 	.word	0x000048d0


	//   ....[44]....
        /*0178*/ 	.word	0x00005fa0


	//   ....[45]....
        /*017c*/ 	.word	0x00006020


	//   ....[46]....
        /*0180*/ 	.word	0x00006090


	//   ....[47]....
        /*0184*/ 	.word	0x00006110


	//   ....[48]....
        /*0188*/ 	.word	0x000063c0


	//   ....[49]....
        /*018c*/ 	.word	0x00006440


	//   ....[50]....
        /*0190*/ 	.word	0x000064b0


	//   ....[51]....
        /*0194*/ 	.word	0x00006530


	//   ....[52]....
        /*0198*/ 	.word	0x00006650


	//   ....[53]....
        /*019c*/ 	.word	0x000066e0


	//   ....[54]....
        /*01a0*/ 	.word	0x00006750


	//   ....[55]....
        /*01a4*/ 	.word	0x000067e0


	//   ....[56]....
        /*01a8*/ 	.word	0x00006880


	//   ....[57]....
        /*01ac*/ 	.word	0x00006910


	//   ....[58]....
        /*01b0*/ 	.word	0x00006990


	//   ....[59]....
        /*01b4*/ 	.word	0x00006a20


	//   ....[60]....
        /*01b8*/ 	.word	0x00006aa0


	//   ....[61]....
        /*01bc*/ 	.word	0x00006b30


	//   ....[62]....
        /*01c0*/ 	.word	0x00006ba0


	//   ....[63]....
        /*01c4*/ 	.word	0x00006c30


	//   ....[64]....
        /*01c8*/ 	.word	0x00007000


	//   ....[65]....
        /*01cc*/ 	.word	0x00007080


	//   ....[66]....
        /*01d0*/ 	.word	0x000070f0


	//   ....[67]....
        /*01d4*/ 	.word	0x00007170


	//   ....[68]....
        /*01d8*/ 	.word	0x00007260


	//   ....[69]....
        /*01dc*/ 	.word	0x000072f0


	//   ....[70]....
        /*01e0*/ 	.word	0x00007380


	//   ....[71]....
        /*01e4*/ 	.word	0x00007400


	//   ....[72]....
        /*01e8*/ 	.word	0x000074a0


	//   ....[73]....
        /*01ec*/ 	.word	0x00007530


	//   ....[74]....
        /*01f0*/ 	.word	0x000075b0


	//   ....[75]....
        /*01f4*/ 	.word	0x00007640


	//   ....[76]....
        /*01f8*/ 	.word	0x000076c0


	//   ....[77]....
        /*01fc*/ 	.word	0x00007750


	//   ....[78]....
        /*0200*/ 	.word	0x000077c0


	//   ....[79]....
        /*0204*/ 	.word	0x00007850


	//   ....[80]....
        /*0208*/ 	.word	0x00007a00


	//   ....[81]....
        /*020c*/ 	.word	0x00007a80


	//   ....[82]....
        /*0210*/ 	.word	0x00007b10


	//   ....[83]....
        /*0214*/ 	.word	0x00007b90


	//   ....[84]....
        /*0218*/ 	.word	0x00007cf0


	//   ....[85]....
        /*021c*/ 	.word	0x00007d70


	//   ....[86]....
        /*0220*/ 	.word	0x00007e00


	//   ....[87]....
        /*0224*/ 	.word	0x00007e80


	//   ....[88]....
        /*0228*/ 	.word	0x00009b40


	//   ....[89]....
        /*022c*/ 	.word	0x00009bc0


	//   ....[90]....
        /*0230*/ 	.word	0x00009c20


	//   ....[91]....
        /*0234*/ 	.word	0x00009ca0


	//   ....[92]....
        /*0238*/ 	.word	0x00009f20


	//   ....[93]....
        /*023c*/ 	.word	0x00009fa0


	//   ....[94]....
        /*0240*/ 	.word	0x0000a000


	//   ....[95]....
        /*0244*/ 	.word	0x0000a080


	//   ....[96]....
        /*0248*/ 	.word	0x0000a200


	//   ....[97]....
        /*024c*/ 	.word	0x0000a290


	//   ....[98]....
        /*0250*/ 	.word	0x0000a2f0


	//   ....[99]....
        /*0254*/ 	.word	0x0000a380


	//   ....[100]....
        /*0258*/ 	.word	0x0000a500


	//   ....[101]....
        /*025c*/ 	.word	0x0000a590


	//   ....[102]....
        /*0260*/ 	.word	0x0000a5f0


	//   ....[103]....
        /*0264*/ 	.word	0x0000a680


	//   ....[104]....
        /*0268*/ 	.word	0x0000a800


	//   ....[105]....
        /*026c*/ 	.word	0x0000a890


	//   ....[106]....
        /*0270*/ 	.word	0x0000a8f0


	//   ....[107]....
        /*0274*/ 	.word	0x0000a980


	//   ....[108]....
        /*0278*/ 	.word	0x0000ad40


	//   ....[109]....
        /*027c*/ 	.word	0x0000adc0


	//   ....[110]....
        /*0280*/ 	.word	0x0000ae20


	//   ....[111]....
        /*0284*/ 	.word	0x0000aea0


	//   ....[112]....
        /*0288*/ 	.word	0x0000b000


	//   ....[113]....
        /*028c*/ 	.word	0x0000b090


	//   ....[114]....
        /*0290*/ 	.word	0x0000b0f0


	//   ....[115]....
        /*0294*/ 	.word	0x0000b170


	//   ....[116]....
        /*0298*/ 	.word	0x0000b2e0


	//   ....[117]....
        /*029c*/ 	.word	0x0000b370


	//   ....[118]....
        /*02a0*/ 	.word	0x0000b3d0


	//   ....[119]....
        /*02a4*/ 	.word	0x0000b460


	//   ....[120]....
        /*02a8*/ 	.word	0x0000b5c0


	//   ....[121]....
        /*02ac*/ 	.word	0x0000b650


	//   ....[122]....
        /*02b0*/ 	.word	0x0000b6b0


	//   ....[123]....
        /*02b4*/ 	.word	0x0000b740


	//   ....[124]....
        /*02b8*/ 	.word	0x0000b950


	//   ....[125]....
        /*02bc*/ 	.word	0x0000b9d0


	//   ....[126]....
        /*02c0*/ 	.word	0x0000ba60


	//   ....[127]....
        /*02c4*/ 	.word	0x0000bae0


	//   ....[128]....
        /*02c8*/ 	.word	0x0000bca0


	//   ....[129]....
        /*02cc*/ 	.word	0x0000bd20


	//   ....[130]....
        /*02d0*/ 	.word	0x0000bdb0


	//   ....[131]....
        /*02d4*/ 	.word	0x0000be30


	//   ....[132]....
        /*02d8*/ 	.word	0x0000ebf0


	//   ....[133]....
        /*02dc*/ 	.word	0x0000ec70


	//   ....[134]....
        /*02e0*/ 	.word	0x0000ecd0


	//   ....[135]....
        /*02e4*/ 	.word	0x0000ed60


	//   ....[136]....
        /*02e8*/ 	.word	0x0000efb0


	//   ....[137]....
        /*02ec*/ 	.word	0x0000f030


	//   ....[138]....
        /*02f0*/ 	.word	0x0000f090


	//   ....[139]....
        /*02f4*/ 	.word	0x0000f120


	//   ....[140]....
        /*02f8*/ 	.word	0x0000f280


	//   ....[141]....
        /*02fc*/ 	.word	0x0000f310


	//   ....[142]....
        /*0300*/ 	.word	0x0000f370


	//   ....[143]....
        /*0304*/ 	.word	0x0000f400


	//   ....[144]....
        /*0308*/ 	.word	0x0000f570


	//   ....[145]....
        /*030c*/ 	.word	0x0000f600


	//   ....[146]....
        /*0310*/ 	.word	0x0000f660


	//   ....[147]....
        /*0314*/ 	.word	0x0000f6f0


	//   ....[148]....
        /*0318*/ 	.word	0x0000f860


	//   ....[149]....
        /*031c*/ 	.word	0x0000f8f0


	//   ....[150]....
        /*0320*/ 	.word	0x0000f950


	//   ....[151]....
        /*0324*/ 	.word	0x0000f9e0


	//   ....[152]....
        /*0328*/ 	.word	0x0000fd80


	//   ....[153]....
        /*032c*/ 	.word	0x0000fe00


	//   ....[154]....
        /*0330*/ 	.word	0x0000fe60


	//   ....[155]....
        /*0334*/ 	.word	0x0000fef0


	//   ....[156]....
        /*0338*/ 	.word	0x00010030


	//   ....[157]....
        /*033c*/ 	.word	0x000100c0


	//   ....[158]....
        /*0340*/ 	.word	0x00010120


	//   ....[159]....
        /*0344*/ 	.word	0x000101b0


	//   ....[160]....
        /*0348*/ 	.word	0x00010300


	//   ....[161]....
        /*034c*/ 	.word	0x00010390


	//   ....[162]....
        /*0350*/ 	.word	0x000103f0


	//   ....[163]....
        /*0354*/ 	.word	0x00010480


	//   ....[164]....
        /*0358*/ 	.word	0x000105d0


	//   ....[165]....
        /*035c*/ 	.word	0x00010660


	//   ....[166]....
        /*0360*/ 	.word	0x000106c0


	//   ....[167]....
        /*0364*/ 	.word	0x00010750


	//   ....[168]....
        /*0368*/ 	.word	0x00010970


	//   ....[169]....
        /*036c*/ 	.word	0x000109f0


	//   ....[170]....
        /*0370*/ 	.word	0x00010a50


	//   ....[171]....
        /*0374*/ 	.word	0x00010ae0


	//   ....[172]....
        /*0378*/ 	.word	0x00010ca0


	//   ....[173]....
        /*037c*/ 	.word	0x00010d20


	//   ....[174]....
        /*0380*/ 	.word	0x00010d80


	//   ....[175]....
        /*0384*/ 	.word	0x00010e10


	//----- nvinfo : EIATTR_COOP_GROUP_MASK_REGIDS
	.align		4
.L_147:
        /*0388*/ 	.byte	0x04, 0x29
        /*038a*/ 	.short	(.L_149 - .L_148)


	//   ....[0]....
.L_148:
        /*038c*/ 	.word	0xffffffff


	//   ....[1]....
        /*0390*/ 	.word	0xffffffff


	//   ....[2]....
        /*0394*/ 	.word	0xffffffff


	//   ....[3]....
        /*0398*/ 	.word	0xffffffff


	//   ....[4]....
        /*039c*/ 	.word	0xffffffff


	//   ....[5]....
        /*03a0*/ 	.word	0xffffffff


	//   ....[6]....
        /*03a4*/ 	.word	0xffffffff


	//   ....[7]....
        /*03a8*/ 	.word	0xffffffff


	//   ....[8]....
        /*03ac*/ 	.word	0xffffffff


	//   ....[9]....
        /*03b0*/ 	.word	0xffffffff


	//   ....[10]....
        /*03b4*/ 	.word	0xffffffff


	//   ....[11]....
        /*03b8*/ 	.word	0xffffffff


	//   ....[12]....
        /*03bc*/ 	.word	0xffffffff


	//   ....[13]....
        /*03c0*/ 	.word	0xffffffff


	//   ....[14]....
        /*03c4*/ 	.word	0xffffffff


	//   ....[15]....
        /*03c8*/ 	.word	0xffffffff


	//   ....[16]....
        /*03cc*/ 	.word	0xffffffff


	//   ....[17]....
        /*03d0*/ 	.word	0xffffffff


	//   ....[18]....
        /*03d4*/ 	.word	0xffffffff


	//   ....[19]....
        /*03d8*/ 	.word	0xffffffff


	//   ....[20]....
        /*03dc*/ 	.word	0xffffffff


	//   ....[21]....
        /*03e0*/ 	.word	0xffffffff


	//   ....[22]....
        /*03e4*/ 	.word	0xffffffff


	//   ....[23]....
        /*03e8*/ 	.word	0xffffffff


	//   ....[24]....
        /*03ec*/ 	.word	0xffffffff


	//   ....[25]....
        /*03f0*/ 	.word	0xffffffff


	//   ....[26]....
        /*03f4*/ 	.word	0xffffffff


	//   ....[27]....
        /*03f8*/ 	.word	0xffffffff


	//   ....[28]....
        /*03fc*/ 	.word	0xffffffff


	//   ....[29]....
        /*0400*/ 	.word	0xffffffff


	//   ....[30]....
        /*0404*/ 	.word	0xffffffff


	//   ....[31]....
        /*0408*/ 	.word	0xffffffff


	//   ....[32]....
        /*040c*/ 	.word	0xffffffff


	//   ....[33]....
        /*0410*/ 	.word	0xffffffff


	//   ....[34]....
        /*0414*/ 	.word	0xffffffff


	//   ....[35]....
        /*0418*/ 	.word	0xffffffff


	//   ....[36]....
        /*041c*/ 	.word	0xffffffff


	//   ....[37]....
        /*0420*/ 	.word	0xffffffff


	//   ....[38]....
        /*0424*/ 	.word	0xffffffff


	//   ....[39]....
        /*0428*/ 	.word	0xffffffff


	//   ....[40]....
        /*042c*/ 	.word	0xffffffff


	//   ....[41]....
        /*0430*/ 	.word	0xffffffff


	//   ....[42]....
        /*0434*/ 	.word	0xffffffff


	//   ....[43]....
        /*0438*/ 	.word	0xffffffff


	//   ....[44]....
        /*043c*/ 	.word	0xffffffff


	//   ....[45]....
        /*0440*/ 	.word	0xffffffff


	//   ....[46]....
        /*0444*/ 	.word	0xffffffff


	//   ....[47]....
        /*0448*/ 	.word	0xffffffff


	//   ....[48]....
        /*044c*/ 	.word	0xffffffff


	//   ....[49]....
        /*0450*/ 	.word	0xffffffff


	//   ....[50]....
        /*0454*/ 	.word	0xffffffff


	//   ....[51]....
        /*0458*/ 	.word	0xffffffff


	//   ....[52]....
        /*045c*/ 	.word	0xffffffff


	//----- nvinfo : EIATTR_COOP_GROUP_INSTR_OFFSETS
	.align		4
.L_149:
        /*0460*/ 	.byte	0x04, 0x28
        /*0462*/ 	.short	(.L_151 - .L_150)


	//   ....[0]....
.L_150:
        /*0464*/ 	.word	0x00001fe0


	//   ....[1]....
        /*0468*/ 	.word	0x00002020


	//   ....[2]....
        /*046c*/ 	.word	0x00002040


	//   ....[3]....
        /*0470*/ 	.word	0x00002060


	//   ....[4]....
        /*0474*/ 	.word	0x00002080


	//   ....[5]....
        /*0478*/ 	.word	0x000020b0


	//   ....[6]....
        /*047c*/ 	.word	0x000057a0


	//   ....[7]....
        /*0480*/ 	.word	0x000057e0


	//   ....[8]....
        /*0484*/ 	.word	0x00005800


	//   ....[9]....
        /*0488*/ 	.word	0x00005820


	//   ....[10]....
        /*048c*/ 	.word	0x00005840


	//   ....[11]....
        /*0490*/ 	.word	0x00005870


	//   ....[12]....
        /*0494*/ 	.word	0x000092d0


	//   ....[13]....
        /*0498*/ 	.word	0x00009310


	//   ....[14]....
        /*049c*/ 	.word	0x00009330


	//   ....[15]....
        /*04a0*/ 	.word	0x00009350


	//   ....[16]....
        /*04a4*/ 	.word	0x00009370


	//   ....[17]....
        /*04a8*/ 	.word	0x000093a0


	//   ....[18]....
        /*04ac*/ 	.word	0x0000c630


	//   ....[19]....
        /*04b0*/ 	.word	0x0000c650


	//   ....[20]....
        /*04b4*/ 	.word	0x0000c670


	//   ....[21]....
        /*04b8*/ 	.word	0x0000c690


	//   ....[22]....
        /*04bc*/ 	.word	0x0000c6c0


	//   ....[23]....
        /*04c0*/ 	.word	0x0000e3c0


	//   ....[24]....
        /*04c4*/ 	.word	0x0000e400


	//   ....[25]....
        /*04c8*/ 	.word	0x0000e420


	//   ....[26]....
        /*04cc*/ 	.word	0x0000e440


	//   ....[27]....
        /*04d0*/ 	.word	0x0000e460


	//   ....[28]....
        /*04d4*/ 	.word	0x0000e490


	//   ....[29]....
        /*04d8*/ 	.word	0x00012000


	//   ....[30]....
        /*04dc*/ 	.word	0x00012070


	//   ....[31]....
        /*04e0*/ 	.word	0x000120f0


	//   ....[32]....
        /*04e4*/ 	.word	0x00012170


	//   ....[33]....
        /*04e8*/ 	.word	0x000121f0


	//   ....[34]....
        /*04ec*/ 	.word	0x00012260


	//   ....[35]....
        /*04f0*/ 	.word	0x000122d0


	//   ....[36]....
        /*04f4*/ 	.word	0x00012340


	//   ....[37]....
        /*04f8*/ 	.word	0x000123c0


	//   ....[38]....
        /*04fc*/ 	.word	0x00012440


	//   ....[39]....
        /*0500*/ 	.word	0x000124c0


	//   ....[40]....
        /*0504*/ 	.word	0x00012530


	//   ....[41]....
        /*0508*/ 	.word	0x000125a0


	//   ....[42]....
        /*050c*/ 	.word	0x00012610


	//   ....[43]....
        /*0510*/ 	.word	0x00012690


	//   ....[44]....
        /*0514*/ 	.word	0x00012710


	//   ....[45]....
        /*0518*/ 	.word	0x00012790


	//   ....[46]....
        /*051c*/ 	.word	0x00012800


	//   ....[47]....
        /*0520*/ 	.word	0x00012870


	//   ....[48]....
        /*0524*/ 	.word	0x000128e0


	//   ....[49]....
        /*0528*/ 	.word	0x00012960


	//   ....[50]....
        /*052c*/ 	.word	0x000129e0


	//   ....[51]....
        /*0530*/ 	.word	0x00012a60


	//   ....[52]....
        /*0534*/ 	.word	0x00012ad0


	//----- nvinfo : EIATTR_EXIT_INSTR_OFFSETS
	.align		4
.L_151:
        /*0538*/ 	.byte	0x04, 0x1c
        /*053a*/ 	.short	(.L_153 - .L_152)


	//   ....[0]....
.L_152:
        /*053c*/ 	.word	0x000008b0


	//   ....[1]....
        /*0540*/ 	.word	0x00000a70


	//   ....[2]....
        /*0544*/ 	.word	0x00000e50


	//   ....[3]....
        /*0548*/ 	.word	0x00000eb0


	//   ....[4]....
        /*054c*/ 	.word	0x00010e90


	//   ....[5]....
        /*0550*/ 	.word	0x00011090


	//   ....[6]....
        /*0554*/ 	.word	0x00011770


	//   ....[7]....
        /*0558*/ 	.word	0x00011840


	//   ....[8]....
        /*055c*/ 	.word	0x000119b0


	//   ....[9]....
        /*0560*/ 	.word	0x00011f10


	//   ....[10]....
        /*0564*/ 	.word	0x00011fa0


	//----- nvinfo : EIATTR_MAX_THREADS
	.align		4
.L_153:
        /*0568*/ 	.byte	0x04, 0x05
        /*056a*/ 	.short	(.L_155 - .L_154)
.L_154:
        /*056c*/ 	.word	0x00000200
        /*0570*/ 	.word	0x00000001
        /*0574*/ 	.word	0x00000001


	//----- nvinfo : EIATTR_CRS_STACK_SIZE
	.align		4
.L_155:
        /*0578*/ 	.byte	0x04, 0x1e
        /*057a*/ 	.short	(.L_157 - .L_156)
.L_156:
        /*057c*/ 	.word	0x00000000
.L_157:


//--------------------- .nv.info._ZN4vllm17topKPerRowPrefillILi512ELb0EEEvPKfPKiS4_Piiiii --------------------------
	.section	.nv.info._ZN4vllm17topKPerRowPrefillILi512ELb0EEEvPKfPKiS4_Piiiii,"",@"SHT_CUDA_INFO"
	.sectionflags	@""
	.align	4


	//----- nvinfo : EIATTR_CUDA_API_VERSION
	.align		4
        /*0000*/ 	.byte	0x04, 0x37
        /*0002*/ 	.short	(.L_159 - .L_158)
.L_158:
        /*0004*/ 	.word	0x00000082


	//----- nvinfo : EIATTR_SW2861232_WAR
	.align		4
.L_159:
        /*0008*/ 	.byte	0x01, 0x35
	.zero		2


	//----- nvinfo : EIATTR_PARAM_CBANK
	.align		4
        /*000c*/ 	.byte	0x04, 0x0a
        /*000e*/ 	.short	(.L_161 - .L_160)
	.align		4
.L_160:
        /*0010*/ 	.word	index@(.nv.constant0._ZN4vllm17topKPerRowPrefillILi512ELb0EEEvPKfPKiS4_Piiiii)
        /*0014*/ 	.short	0x0160
        /*0016*/ 	.short	0x0030


	//----- nvinfo : EIATTR_CBANK_PARAM_SIZE
	.align		4
.L_161:
        /*0018*/ 	.byte	0x03, 0x19
        /*001a*/ 	.short	0x0030


	//----- nvinfo : EIATTR_KPARAM_INFO
	.align		4
        /*001c*/ 	.byte	0x04, 0x17
        /*001e*/ 	.short	(.L_163 - .L_162)
.L_162:
        /*0020*/ 	.word	0x00000000
        /*0024*/ 	.short	0x0007
        /*0026*/ 	.short	0x002c
        /*0028*/ 	.byte	0x00, 0xf0, 0x11, 0x00


	//----- nvinfo : EIATTR_KPARAM_INFO
	.align		4
.L_163:
        /*002c*/ 	.byte	0x04, 0x17
        /*002e*/ 	.short	(.L_165 - .L_164)
.L_164:
        /*0030*/ 	.word	0x00000000
        /*0034*/ 	.short	0x0006
        /*0036*/ 	.short	0x0028
        /*0038*/ 	.byte	0x00, 0xf0, 0x11, 0x00


	//----- nvinfo : EIATTR_KPARAM_INFO
	.align		4
.L_165:
        /*003c*/ 	.byte	0x04, 0x17
        /*003e*/ 	.short	(.L_167 - .L_166)
.L_166:
        /*0040*/ 	.word	0x00000000
        /*0044*/ 	.short	0x0005
        /*0046*/ 	.short	0x0024
        /*0048*/ 	.byte	0x00, 0xf0, 0x11, 0x00


	//----- nvinfo : EIATTR_KPARAM_INFO
	.align		4
.L_167:
        /*004c*/ 	.byte	0x04, 0x17
        /*004e*/ 	.short	(.L_169 - .L_168)
.L_168:
        /*0050*/ 	.word	0x00000000
        /*0054*/ 	.short	0x0004
        /*0056*/ 	.short	0x0020
        /*0058*/ 	.byte	0x00, 0xf0, 0x11, 0x00


	//----- nvinfo : EIATTR_KPARAM_INFO
	.align		4
.L_169:
        /*005c*/ 	.byte	0x04, 0x17
        /*005e*/ 	.short	(.L_171 - .L_170)
.L_170:
        /*0060*/ 	.word	0x00000000
        /*0064*/ 	.short	0x0003
        /*0066*/ 	.short	0x0018
        /*0068*/ 	.byte	0x00, 0xf0, 0x21, 0x00


	//----- nvinfo : EIATTR_KPARAM_INFO
	.align		4
.L_171:
        /*006c*/ 	.byte	0x04, 0x17
        /*006e*/ 	.short	(.L_173 - .L_172)
.L_172:
        /*0070*/ 	.word	0x00000000
        /*0074*/ 	.short	0x0002
        /*0076*/ 	.short	0x0010
        /*0078*/ 	.byte	0x00, 0xf0, 0x21, 0x00


	//----- nvinfo : EIATTR_KPARAM_INFO
	.align		4
.L_173:
        /*007c*/ 	.byte	0x04, 0x17
        /*007e*/ 	.short	(.L_175 - .L_174)
.L_174:
        /*0080*/ 	.word	0x00000000
        /*0084*/ 	.short	0x0001
        /*0086*/ 	.short	0x0008
        /*0088*/ 	.byte	0x00, 0xf0, 0x21, 0x00


	//----- nvinfo : EIATTR_KPARAM_INFO
	.align		4
.L_175:
        /*008c*/ 	.byte	0x04, 0x17
        /*008e*/ 	.short	(.L_177 - .L_176)
.L_176:
        /*0090*/ 	.word	0x00000000
        /*0094*/ 	.short	0x0000
        /*0096*/ 	.short	0x0000
        /*0098*/ 	.byte	0x00, 0xf0, 0x21, 0x00


	//----- nvinfo : EIATTR_MAXREG_COUNT
	.align		4
.L_177:
        /*009c*/ 	.byte	0x03, 0x1b
        /*009e*/ 	.short	0x0080


	//----- nvinfo : EIATTR_NUM_BARRIERS
	.align		4
        /*00a0*/ 	.byte	0x02, 0x4c
        /*00a2*/ 	.byte	0x01
	.zero		1


	//----- nvinfo : EIATTR_MERCURY_ISA_VERSION
	.align		4
        /*00a4*/ 	.byte	0x03, 0x5f
        /*00a6*/ 	.short	0x0000


	//----- nvinfo : EIATTR_UNUSED_LOAD_BYTE_OFFSET
	.align		4
        /*00a8*/ 	.byte	0x04, 0x44
        /*00aa*/ 	.short	(.L_179 - .L_178)


	//   ....[0]....
.L_178:
        /*00ac*/ 	.word	0x0000c480
        /*00b0*/ 	.word	0x00000fff


	//----- nvinfo : EIATTR_INT_WARP_WIDE_INSTR_OFFSETS
	.align		4
.L_179:
        /*00b4*/ 	.byte	0x04, 0x31
        /*00b6*/ 	.short	(.L_181 - .L_180)


	//   ....[0]....
.L_180:
        /*00b8*/ 	.word	0x000027e0


	//   ....[1]....
        /*00bc*/ 	.word	0x00002860


	//   ....[2]....
        /*00c0*/ 	.word	0x000028d0


	//   ....[3]....
        /*00c4*/ 	.word	0x00002950


	//   ....[4]....
        /*00c8*/ 	.word	0x00002d00


	//   ....[5]....
        /*00cc*/ 	.word	0x00002d80


	//   ....[6]....
        /*00d0*/ 	.word	0x00002df0


	//   ....[7]....
        /*00d4*/ 	.word	0x00002e70


	//   ....[8]....
        /*00d8*/ 	.word	0x00002f60


	//   ....[9]....
        /*00dc*/ 	.word	0x00002ff0


	//   ....[10]....
        /*00e0*/ 	.word	0x00003060


	//   ....[11]....
        /*00e4*/ 	.word	0x000030f0


	//   ....[12]....
        /*00e8*/ 	.word	0x00003190


	//   ....[13]....
        /*00ec*/ 	.word	0x00003220


	//   ....[14]....
        /*00f0*/ 	.word	0x000032a0


	//   ....[15]....
        /*00f4*/ 	.word	0x00003320


	//   ....[16]....
        /*00f8*/ 	.word	0x000033b0


	//   ....[17]....
        /*00fc*/ 	.word	0x00003440


	//   ....[18]....
        /*0100*/ 	.word	0x000034b0


	//   ....[19]....
        /*0104*/ 	.word	0x00003540


	//   ....[20]....
        /*0108*/ 	.word	0x000038e0


	//   ....[21]....
        /*010c*/ 	.word	0x00003960


	//   ....[22]....
        /*0110*/ 	.word	0x000039d0


	//   ....[23]....
        /*0114*/ 	.word	0x00003a50


	//   ....[24]....
        /*0118*/ 	.word	0x00003c20


	//   ....[25]....
        /*011c*/ 	.word	0x00003ca0


	//   ....[26]....
        /*0120*/ 	.word	0x00003d50


	//   ....[27]....
        /*0124*/ 	.word	0x00003de0


	//   ....[28]....
        /*0128*/ 	.word	0x00003e70


	//   ....[29]....
        /*012c*/ 	.word	0x00003ef0


	//   ....[30]....
        /*0130*/ 	.word	0x00003f80


	//   ....[31]....
        /*0134*/ 	.word	0x00004010


	//   ....[32]....
        /*0138*/ 	.word	0x00004090


	//   ....[33]....
        /*013c*/ 	.word	0x00004120


	//   ....[34]....
        /*0140*/ 	.word	0x00004190


	//   ....[35]....
        /*0144*/ 	.word	0x00004210


	//   ....[36]....
        /*0148*/ 	.word	0x00004400


	//   ....[37]....
        /*014c*/ 	.word	0x00004480


	//   ....[38]....
        /*0150*/ 	.word	0x00004510


	//   ....[39]....
        /*0154*/ 	.word	0x00004590


	//   ....[40]....
        /*0158*/ 	.word	0x00004720


	//   ....[41]....
        /*015c*/ 	.word	0x000047a0


	//   ....[42]....
        /*0160*/ 	.word	0x00004830


	//   ....[43]....
        /*0164*/ 	.word	0x000048b0


	//   ....[44]....
        /*0168*/ 	.word	0x00005f80


	//   ....[45]....
        /*016c*/ 	.word	0x00006000


	//   ....[46]....
        /*0170*/ 	.word	0x00006070


	//   ....[47]....
        /*0174*/ 	.word	0x000060f0


	//   ....[48]....
        /*0178*/ 	.word	0x000063a0


	//   ....[49]....
        /*017c*/ 	.word	0x00006420


	//   ....[50]....
        /*0180*/ 	.word	0x00006490


	//   ....[51]....
        /*0184*/ 	.word	0x00006510


	//   ....[52]....
        /*0188*/ 	.word	0x00006630


	//   ....[53]....
        /*018c*/ 	.word	0x000066c0


	//   ....[54]....
        /*0190*/ 	.word	0x00006730


	//   ....[55]....
        /*0194*/ 	.word	0x000067c0


	//   ....[56]....
        /*0198*/ 	.word	0x00006860


	//   ....[57]....
        /*019c*/ 	.word	0x000068f0


	//   ....[58]....
        /*01a0*/ 	.word	0x00006970


	//   ....[59]....
        /*01a4*/ 	.word	0x00006a00


	//   ....[60]....
        /*01a8*/ 	.word	0x00006a80


	//   ....[61]....
        /*01ac*/ 	.word	0x00006b10


	//   ....[62]....
        /*01b0*/ 	.word	0x00006b80


	//   ....[63]....
        /*01b4*/ 	.word	0x00006c00


	//   ....[64]....
        /*01b8*/ 	.word	0x00006fe0


	//   ....[65]....
        /*01bc*/ 	.word	0x00007060


	//   ....[66]....
        /*01c0*/ 	.word	0x000070d0


	//   ....[67]....
        /*01c4*/ 	.word	0x00007150


	//   ....[68]....
        /*01c8*/ 	.word	0x00007240


	//   ....[69]....
        /*01cc*/ 	.word	0x000072c0


	//   ....[70]....
        /*01d0*/ 	.word	0x00007360


	//   ....[71]....
        /*01d4*/ 	.word	0x000073e0


	//   ....[72]....
        /*01d8*/ 	.word	0x00007480


	//   ....[73]....
        /*01dc*/ 	.word	0x00007510


	//   ....[74]....
        /*01e0*/ 	.word	0x00007590


	//   ....[75]....
        /*01e4*/ 	.word	0x00007620


	//   ....[76]....
        /*01e8*/ 	.word	0x000076a0


	//   ....[77]....
        /*01ec*/ 	.word	0x00007730


	//   ....[78]....
        /*01f0*/ 	.word	0x000077a0


	//   ....[79]....
        /*01f4*/ 	.word	0x00007820


	//   ....[80]....
        /*01f8*/ 	.word	0x000079e0


	//   ....[81]....
        /*01fc*/ 	.word	0x00007a60


	//   ....[82]....
        /*0200*/ 	.word	0x00007af0


	//   ....[83]....
        /*0204*/ 	.word	0x00007b70


	//   ....[84]....
        /*0208*/ 	.word	0x00007cd0


	//   ....[85]....
        /*020c*/ 	.word	0x00007d50


	//   ....[86]....
        /*0210*/ 	.word	0x00007de0


	//   ....[87]....
        /*0214*/ 	.word	0x00007e60


	//   ....[88]....
        /*0218*/ 	.word	0x00009b10


	//   ....[89]....
        /*021c*/ 	.word	0x00009b90


	//   ....[90]....
        /*0220*/ 	.word	0x00009bf0


	//   ....[91]....
        /*0224*/ 	.word	0x00009c70


	//   ....[92]....
        /*0228*/ 	.word	0x00009ef0


	//   ....[93]....
        /*022c*/ 	.word	0x00009f70


	//   ....[94]....
        /*0230*/ 	.word	0x00009fd0


	//   ....[95]....
        /*0234*/ 	.word	0x0000a050


	//   ....[96]....
        /*0238*/ 	.word	0x0000a1d0


	//   ....[97]....
        /*023c*/ 	.word	0x0000a260


	//   ....[98]....
        /*0240*/ 	.word	0x0000a2c0


	//   ....[99]....
        /*0244*/ 	.word	0x0000a350


	//   ....[100]....
        /*0248*/ 	.word	0x0000a4d0


	//   ....[101]....
        /*024c*/ 	.word	0x0000a560


	//   ....[102]....
        /*0250*/ 	.word	0x0000a5c0


	//   ....[103]....
        /*0254*/ 	.word	0x0000a650


	//   ....[104]....
        /*0258*/ 	.word	0x0000a7d0


	//   ....[105]....
        /*025c*/ 	.word	0x0000a860


	//   ....[106]....
        /*0260*/ 	.word	0x0000a8c0


	//   ....[107]....
        /*0264*/ 	.word	0x0000a950


	//   ....[108]....
        /*0268*/ 	.word	0x0000ad10


	//   ....[109]....
        /*026c*/ 	.word	0x0000ad90


	//   ....[110]....
        /*0270*/ 	.word	0x0000adf0


	//   ....[111]....
        /*0274*/ 	.word	0x0000ae70


	//   ....[112]....
        /*0278*/ 	.word	0x0000afd0


	//   ....[113]....
        /*027c*/ 	.word	0x0000b050


	//   ....[114]....
        /*0280*/ 	.word	0x0000b0c0


	//   ....[115]....
        /*0284*/ 	.word	0x0000b140


	//   ....[116]....
        /*0288*/ 	.word	0x0000b2b0


	//   ....[117]....
        /*028c*/ 	.word	0x0000b340


	//   ....[118]....
        /*0290*/ 	.word	0x0000b3a0


	//   ....[119]....
        /*0294*/ 	.word	0x0000b430


	//   ....[120]....
        /*0298*/ 	.word	0x0000b590


	//   ....[121]....
        /*029c*/ 	.word	0x0000b620


	//   ....[122]....
        /*02a0*/ 	.word	0x0000b680


	//   ....[123]....
        /*02a4*/ 	.word	0x0000b700


	//   ....[124]....
        /*02a8*/ 	.word	0x0000b920


	//   ....[125]....
        /*02ac*/ 	.word	0x0000b9a0


	//   ....[126]....
        /*02b0*/ 	.word	0x0000ba30


	//   ....[127]....
        /*02b4*/ 	.word	0x0000bab0


	//   ....[128]....
        /*02b8*/ 	.word	0x0000bc70


	//   ....[129]....
        /*02bc*/ 	.word	0x0000bcf0


	//   ....[130]....
        /*02c0*/ 	.word	0x0000bd80


	//   ....[131]....
        /*02c4*/ 	.word	0x0000be00


	//   ....[132]....
        /*02c8*/ 	.word	0x0000e360


	//   ....[133]....
        /*02cc*/ 	.word	0x0000e3e0


	//   ....[134]....
        /*02d0*/ 	.word	0x0000e440


	//   ....[135]....
        /*02d4*/ 	.word	0x0000e4d0


	//   ....[136]....
        /*02d8*/ 	.word	0x0000e720


	//   ....[137]....
        /*02dc*/ 	.word	0x0000e7a0


	//   ....[138]....
        /*02e0*/ 	.word	0x0000e800


	//   ....[139]....
        /*02e4*/ 	.word	0x0000e890


	//   ....[140]....
        /*02e8*/ 	.word	0x0000e9f0


	//   ....[141]....
        /*02ec*/ 	.word	0x0000ea80


	//   ....[142]....
        /*02f0*/ 	.word	0x0000eae0


	//   ....[143]....
        /*02f4*/ 	.word	0x0000eb70


	//   ....[144]....
        /*02f8*/ 	.word	0x0000ece0


	//   ....[145]....
        /*02fc*/ 	.word	0x0000ed70


	//   ....[146]....
        /*0300*/ 	.word	0x0000edd0


	//   ....[147]....
        /*0304*/ 	.word	0x0000ee60


	//   ....[148]....
        /*0308*/ 	.word	0x0000efd0


	//   ....[149]....
        /*030c*/ 	.word	0x0000f060


	//   ....[150]....
        /*0310*/ 	.word	0x0000f0c0


	//   ....[151]....
        /*0314*/ 	.word	0x0000f150


	//   ....[152]....
        /*0318*/ 	.word	0x0000f4f0


	//   ....[153]....
        /*031c*/ 	.word	0x0000f570


	//   ....[154]....
        /*0320*/ 	.word	0x0000f5d0


	//   ....[155]....
        /*0324*/ 	.word	0x0000f660


	//   ....[156]....
        /*0328*/ 	.word	0x0000f7a0


	//   ....[157]....
        /*032c*/ 	.word	0x0000f830


	//   ....[158]....
        /*0330*/ 	.word	0x0000f890


	//   ....[159]....
        /*0334*/ 	.word	0x0000f920


	//   ....[160]....
        /*0338*/ 	.word	0x0000fa70


	//   ....[161]....
        /*033c*/ 	.word	0x0000fb00


	//   ....[162]....
        /*0340*/ 	.word	0x0000fb60


	//   ....[163]....
        /*0344*/ 	.word	0x0000fbf0


	//   ....[164]....
        /*0348*/ 	.word	0x0000fd40


	//   ....[165]....
        /*034c*/ 	.word	0x0000fdd0


	//   ....[166]....
        /*0350*/ 	.word	0x0000fe30


	//   ....[167]....
        /*0354*/ 	.word	0x0000fec0


	//   ....[168]....
        /*0358*/ 	.word	0x000100e0


	//   ....[169]....
        /*035c*/ 	.word	0x00010160


	//   ....[170]....
        /*0360*/ 	.word	0x000101c0


	//   ....[171]....
        /*0364*/ 	.word	0x00010250


	//   ....[172]....
        /*0368*/ 	.word	0x00010410


	//   ....[173]....
        /*036c*/ 	.word	0x00010490


	//   ....[174]....
        /*0370*/ 	.word	0x000104f0


	//   ....[175]....
        /*0374*/ 	.word	0x00010580


	//----- nvinfo : EIATTR_COOP_GROUP_MASK_REGIDS
	.align		4
.L_181:
        /*0378*/ 	.byte	0x04, 0x29
        /*037a*/ 	.short	(.L_183 - .L_182)


	//   ....[0]....
.L_182:
        /*037c*/ 	.word	0xffffffff


	//   ....[1]....
        /*0380*/ 	.word	0xffffffff


	//   ....[2]....
        /*0384*/ 	.word	0xffffffff


	//   ....[3]....
        /*0388*/ 	.word	0xffffffff


	//   ....[4]....
        /*038c*/ 	.word	0xffffffff


	//   ....[5]....
        /*0390*/ 	.word	0xffffffff


	//   ....[6]....
        /*0394*/ 	.word	0xffffffff


	//   ....[7]....
        /*0398*/ 	.word	0xffffffff


	//   ....[8]....
        /*039c*/ 	.word	0xffffffff


	//   ....[9]....
        /*03a0*/ 	.word	0xffffffff


	//   ....[10]....
        /*03a4*/ 	.word	0xffffffff


	//   ....[11]....
        /*03a8*/ 	.word	0xffffffff


	//   ....[12]....
        /*03ac*/ 	.word	0xffffffff


	//   ....[13]....
        /*03b0*/ 	.word	0xffffffff


	//   ....[14]....
        /*03b4*/ 	.word	0xffffffff


	//   ....[15]....
        /*03b8*/ 	.word	0xffffffff


	//   ....[16]....
        /*03bc*/ 	.word	0xffffffff


	//   ....[17]....
        /*03c0*/ 	.word	0xffffffff


	//   ....[18]....
        /*03c4*/ 	.word	0xffffffff


	//   ....[19]....
        /*03c8*/ 	.word	0xffffffff


	//   ....[20]....
        /*03cc*/ 	.word	0xffffffff


	//   ....[21]....
        /*03d0*/ 	.word	0xffffffff


	//   ....[22]....
        /*03d4*/ 	.word	0xffffffff


	//   ....[23]....
        /*03d8*/ 	.word	0xffffffff


	//   ....[24]....
        /*03dc*/ 	.word	0xffffffff


	//   ....[25]....
        /*03e0*/ 	.word	0xffffffff


	//   ....[26]....
        /*03e4*/ 	.word	0xffffffff


	//   ....[27]....
        /*03e8*/ 	.word	0xffffffff


	//   ....[28]....
        /*03ec*/ 	.word	0xffffffff


	//   ....[29]....
        /*03f0*/ 	.word	0xffffffff


	//   ....[30]....
        /*03f4*/ 	.word	0xffffffff


	//   ....[31]....
        /*03f8*/ 	.word	0xffffffff


	//   ....[32]....
        /*03fc*/ 	.word	0xffffffff


	//   ....[33]....
        /*0400*/ 	.word	0xffffffff


	//   ....[34]....
        /*0404*/ 	.word	0xffffffff


	//   ....[35]....
        /*0408*/ 	.word	0xffffffff


	//   ....[36]....
        /*040c*/ 	.word	0xffffffff


	//   ....[37]....
        /*0410*/ 	.word	0xffffffff


	//   ....[38]....
        /*0414*/ 	.word	0xffffffff


	//   ....[39]....
        /*0418*/ 	.word	0xffffffff


	//   ....[40]....
        /*041c*/ 	.word	0xffffffff


	//   ....[41]....
        /*0420*/ 	.word	0xffffffff


	//   ....[42]....
        /*0424*/ 	.word	0xffffffff


	//   ....[43]....
        /*0428*/ 	.word	0xffffffff


	//   ....[44]....
        /*042c*/ 	.word	0xffffffff


	//   ....[45]....
        /*0430*/ 	.word	0xffffffff


	//   ....[46]....
        /*0434*/ 	.word	0xffffffff


	//   ....[47]....
        /*0438*/ 	.word	0xffffffff


	//----- nvinfo : EIATTR_COOP_GROUP_INSTR_OFFSETS
	.align		4
.L_183:
        /*043c*/ 	.byte	0x04, 0x28
        /*043e*/ 	.short	(.L_185 - .L_184)


	//   ....[0]....
.L_184:
        /*0440*/ 	.word	0x00001fe0


	//   ....[1]....
        /*0444*/ 	.word	0x00002020


	//   ....[2]....
        /*0448*/ 	.word	0x00002040


	//   ....[3]....
        /*044c*/ 	.word	0x00002060


	//   ....[4]....
        /*0450*/ 	.word	0x00002080


	//   ....[5]....
        /*0454*/ 	.word	0x000020a0


	//   ....[6]....
        /*0458*/ 	.word	0x000057a0


	//   ....[7]....
        /*045c*/ 	.word	0x000057e0


	//   ....[8]....
        /*0460*/ 	.word	0x00005800


	//   ....[9]....
        /*0464*/ 	.word	0x00005820


	//   ....[10]....
        /*0468*/ 	.word	0x00005840


	//   ....[11]....
        /*046c*/ 	.word	0x00005860


	//   ....[12]....
        /*0470*/ 	.word	0x000092b0


	//   ....[13]....
        /*0474*/ 	.word	0x000092f0


	//   ....[14]....
        /*0478*/ 	.word	0x00009310


	//   ....[15]....
        /*047c*/ 	.word	0x00009330


	//   ....[16]....
        /*0480*/ 	.word	0x00009350


	//   ....[17]....
        /*0484*/ 	.word	0x00009370


	//   ....[18]....
        /*0488*/ 	.word	0x0000db20


	//   ....[19]....
        /*048c*/ 	.word	0x0000db60


	//   ....[20]....
        /*0490*/ 	.word	0x0000db80


	//   ....[21]....
        /*0494*/ 	.word	0x0000dba0


	//   ....[22]....
        /*0498*/ 	.word	0x0000dbc0


	//   ....[23]....
        /*049c*/ 	.word	0x0000dbf0


	//   ....[24]....
        /*04a0*/ 	.word	0x00011700


	//   ....[25]....
        /*04a4*/ 	.word	0x00011770


	//   ....[26]....
        /*04a8*/ 	.word	0x000117f0


	//   ....[27]....
        /*04ac*/ 	.word	0x00011870


	//   ....[28]....
        /*04b0*/ 	.word	0x000118f0


	//   ....[29]....
        /*04b4*/ 	.word	0x00011970


	//   ....[30]....
        /*04b8*/ 	.word	0x000119e0


	//   ....[31]....
        /*04bc*/ 	.word	0x00011a50


	//   ....[32]....
        /*04c0*/ 	.word	0x00011ad0


	//   ....[33]....
        /*04c4*/ 	.word	0x00011b50


	//   ....[34]....
        /*04c8*/ 	.word	0x00011bd0


	//   ....[35]....
        /*04cc*/ 	.word	0x00011c50


	//   ....[36]....
        /*04d0*/ 	.word	0x00011cc0


	//   ....[37]....
        /*04d4*/ 	.word	0x00011d30


	//   ....[38]....
        /*04d8*/ 	.word	0x00011db0


	//   ....[39]....
        /*04dc*/ 	.word	0x00011e30


	//   ....[40]....
        /*04e0*/ 	.word	0x00011eb0


	//   ....[41]....
        /*04e4*/ 	.word	0x00011f30


	//   ....[42]....
        /*04e8*/ 	.word	0x00011fa0


	//   ....[43]....
        /*04ec*/ 	.word	0x00012010


	//   ....[44]....
        /*04f0*/ 	.word	0x00012090


	//   ....[45]....
        /*04f4*/ 	.word	0x00012110


	//   ....[46]....
        /*04f8*/ 	.word	0x00012190


	//   ....[47]....
        /*04fc*/ 	.word	0x00012210


	//----- nvinfo : EIATTR_EXIT_INSTR_OFFSETS
	.align		4
.L_185:
        /*0500*/ 	.byte	0x04, 0x1c
        /*0502*/ 	.short	(.L_187 - .L_186)


	//   ....[0]....
.L_186:
        /*0504*/ 	.word	0x000008a0


	//   ....[1]....
        /*0508*/ 	.word	0x00000a70


	//   ....[2]....
        /*050c*/ 	.word	0x00000e50


	//   ....[3]....
        /*0510*/ 	.word	0x00000eb0


	//   ....[4]....
        /*0514*/ 	.word	0x000105f0


	//   ....[5]....
        /*0518*/ 	.word	0x000107c0


	//   ....[6]....
        /*051c*/ 	.word	0x00010e90


	//   ....[7]....
        /*0520*/ 	.word	0x00010f60


	//   ....[8]....
        /*0524*/ 	.word	0x000110c0


	//   ....[9]....
        /*0528*/ 	.word	0x00011610


	//   ....[10]....
        /*052c*/ 	.word	0x000116a0


	//----- nvinfo : EIATTR_MAX_THREADS
	.align		4
.L_187:
        /*0530*/ 	.byte	0x04, 0x05
        /*0532*/ 	.short	(.L_189 - .L_188)
.L_188:
        /*0534*/ 	.word	0x00000200
        /*0538*/ 	.word	0x00000001
        /*053c*/ 	.word	0x00000001


	//----- nvinfo : EIATTR_CRS_STACK_SIZE
	.align		4
.L_189:
        /*0540*/ 	.byte	0x04, 0x1e
        /*0542*/ 	.short	(.L_191 - .L_190)
.L_190:
        /*0544*/ 	.word	0x00000000
.L_191:


//--------------------- .nv.info._ZN4vllm16topKPerRowDecodeILi1024ELb1ELb0ELb1EEEvPKfPKiPiiiiiiPfiS4_ --------------------------
	.section	.nv.info._ZN4vllm16topKPerRowDecodeILi1024ELb1ELb0ELb1EEEvPKfPKiPiiiiiiPfiS4_,"",@"SHT_CUDA_INFO"
	.sectionflags	@""
	.align	4


	//----- nvinfo : EIATTR_CUDA_API_VERSION
	.align		4
        /*0000*/ 	.byte	0x04, 0x37
        /*0002*/ 	.short	(.L_193 - .L_192)
.L_192:
        /*0004*/ 	.word	0x00000082


	//----- nvinfo : EIATTR_SW2861232_WAR
	.align		4
.L_193:
        /*0008*/ 	.byte	0x01, 0x35
	.zero		2


	//----- nvinfo : EIATTR_PARAM_CBANK
	.align		4
        /*000c*/ 	.byte	0x04, 0x0a
        /*000e*/ 	.short	(.L_195 - .L_194)
	.align		4
.L_194:
        /*0010*/ 	.word	index@(.nv.constant0._ZN4vllm16topKPerRowDecodeILi1024ELb1ELb0ELb1EEEvPKfPKiPiiiiiiPfiS4_)
        /*0014*/ 	.short	0x0160
        /*0016*/ 	.short	0x0048


	//----- nvinfo : EIATTR_CBANK_PARAM_SIZE
	.align		4
.L_195:
        /*0018*/ 	.byte	0x03, 0x19
        /*001a*/ 	.short	0x0048


	//----- nvinfo : EIATTR_KPARAM_INFO
	.align		4
        /*001c*/ 	.byte	0x04, 0x17
        /*001e*/ 	.short	(.L_197 - .L_196)
.L_196:
        /*0020*/ 	.word	0x00000000
        /*0024*/ 	.short	0x000a
        /*0026*/ 	.short	0x0040
        /*0028*/ 	.byte	0x00, 0xf0, 0x21, 0x00


	//----- nvinfo : EIATTR_KPARAM_INFO
	.align		4
.L_197:
        /*002c*/ 	.byte	0x04, 0x17
        /*002e*/ 	.short	(.L_199 - .L_198)
.L_198:
        /*0030*/ 	.word	0x00000000
        /*0034*/ 	.short	0x0009
        /*0036*/ 	.short	0x0038
        /*0038*/ 	.byte	0x00, 0xf0, 0x11, 0x00


	//----- nvinfo : EIATTR_KPARAM_INFO
	.align		4
.L_199:
        /*003c*/ 	.byte	0x04, 0x17
        /*003e*/ 	.short	(.L_201 - .L_200)
.L_200:
        /*0040*/ 	.word	0x00000000
        /*0044*/ 	.short	0x0008
        /*0046*/ 	.short	0x0030
        /*0048*/ 	.byte	0x00, 0xf0, 0x21, 0x00


	//----- nvinfo : EIATTR_KPARAM_INFO
	.align		4
.L_201:
        /*004c*/ 	.byte	0x04, 0x17
        /*004e*/ 	.short	(.L_203 - .L_202)
.L_202:
        /*0050*/ 	.word	0x00000000
        /*0054*/ 	.short	0x0007
        /*0056*/ 	.short	0x0028
        /*0058*/ 	.byte	0x00, 0xf0, 0x11, 0x00


	//----- nvinfo : EIATTR_KPARAM_INFO
	.align		4
.L_203:
        /*005c*/ 	.byte	0x04, 0x17
        /*005e*/ 	.short	(.L_205 - .L_204)
.L_204:
        /*0060*/ 	.word	0x00000000
        /*0064*/ 	.short	0x0006
        /*0066*/ 	.short	0x0024
        /*0068*/ 	.byte	0x00, 0xf0, 0x11, 0x00


	//----- nvinfo : EIATTR_KPARAM_INFO
	.align		4
.L_205:
        /*006c*/ 	.byte	0x04, 0x17
        /*006e*/ 	.short	(.L_207 - .L_206)
.L_206:
        /*0070*/ 	.word	0x00000000
        /*0074*/ 	.short	0x0005
        /*0076*/ 	.short	0x0020
        /*0078*/ 	.byte	0x00, 0xf0, 0x11, 0x00


	//----- nvinfo : EIATTR_KPARAM_INFO
	.align		4
.L_207:
        /*007c*/ 	.byte	0x04, 0x17
        /*007e*/ 	.short	(.L_209 - .L_208)
.L_208:
        /*0080*/ 	.word	0x00000000
        /*0084*/ 	.short	0x0004
        /*0086*/ 	.short	0x001c
        /*0088*/ 	.byte	0x00, 0xf0, 0x11, 0x00


	//----- nvinfo : EIATTR_KPARAM_INFO
	.align		4
.L_209:
        /*008c*/ 	.byte	0x04, 0x17
        /*008e*/ 	.short	(.L_211 - .L_210)
.L_210:
        /*0090*/ 	.word	0x00000000
        /*0094*/ 	.short	0x0003
        /*0096*/ 	.short	0x0018
        /*0098*/ 	.byte	0x00, 0xf0, 0x11, 0x00


	//----- nvinfo : EIATTR_KPARAM_INFO
	.align		4
.L_211:
        /*009c*/ 	.byte	0x04, 0x17
        /*009e*/ 	.short	(.L_213 - .L_212)
.L_212:
        /*00a0*/ 	.word	0x00000000
        /*00a4*/ 	.short	0x0002
        /*00a6*/ 	.short	0x0010
        /*00a8*/ 	.byte	0x00, 0xf0, 0x21, 0x00


	//----- nvinfo : EIATTR_KPARAM_INFO
	.align		4
.L_213:
        /*00ac*/ 	.byte	0x04, 0x17
        /*00ae*/ 	.short	(.L_215 - .L_214)
.L_214:
        /*00b0*/ 	.word	0x00000000
        /*00b4*/ 	.short	0x0001
        /*00b6*/ 	.short	0x0008
        /*00b8*/ 	.byte	0x00, 0xf0, 0x21, 0x00


	//----- nvinfo : EIATTR_KPARAM_INFO
	.align		4
.L_215:
        /*00bc*/ 	.byte	0x04, 0x17
        /*00be*/ 	.short	(.L_217 - .L_216)
.L_216:
        /*00c0*/ 	.word	0x00000000
        /*00c4*/ 	.short	0x0000
        /*00c6*/ 	.short	0x0000
        /*00c8*/ 	.byte	0x00, 0xf0, 0x21, 0x00


	//----- nvinfo : EIATTR_MAXREG_COUNT
	.align		4
.L_217:
        /*00cc*/ 	.byte	0x03, 0x1b
        /*00ce*/ 	.short	0x0040


	//----- nvinfo : EIATTR_NUM_BARRIERS
	.align		4
        /*00d0*/ 	.byte	0x02, 0x4c
        /*00d2*/ 	.byte	0x01
	.zero		1


	//----- nvinfo : EIATTR_MERCURY_ISA_VERSION
	.align		4
        /*00d4*/ 	.byte	0x03, 0x5f
        /*00d6*/ 	.short	0x0000


	//----- nvinfo : EIATTR_UNUSED_LOAD_BYTE_OFFSET
	.align		4
        /*00d8*/ 	.byte	0x04, 0x44
        /*00da*/ 	.short	(.L_219 - .L_218)


	//   ....[0]....
.L_218:
        /*00dc*/ 	.word	0x0000dd90
        /*00e0*/ 	.word	0x0000f0ff


	//   ....[1]....
        /*00e4*/ 	.word	0x0000ddc0
        /*00e8*/ 	.word	0x0000fff0


	//   ....[2]....
        /*00ec*/ 	.word	0x0000df50
        /*00f0*/ 	.word	0x0000f0ff


	//   ....[3]....
        /*00f4*/ 	.word	0x0000e060
        /*00f8*/ 	.word	0x0000fff0


	//   ....[4]....
        /*00fc*/ 	.word	0x0000e1e0
        /*0100*/ 	.word	0x0000f0ff


	//   ....[5]....
        /*0104*/ 	.word	0x0000e2f0
        /*0108*/ 	.word	0x0000fff0


	//----- nvinfo : EIATTR_INT_WARP_WIDE_INSTR_OFFSETS
	.align		4
.L_219:
        /*010c*/ 	.byte	0x04, 0x31
        /*010e*/ 	.short	(.L_221 - .L_220)


	//   ....[0]....
.L_220:
        /*0110*/ 	.word	0x00002cf0


	//   ....[1]....
        /*0114*/ 	.word	0x00002d80


	//   ....[2]....
        /*0118*/ 	.word	0x00002df0


	//   ....[3]....
        /*011c*/ 	.word	0x00002e80


	//   ....[4]....
        /*0120*/ 	.word	0x000032d0


	//   ....[5]....
        /*0124*/ 	.word	0x00003360


	//   ....[6]....
        /*0128*/ 	.word	0x000033d0


	//   ....[7]....
        /*012c*/ 	.word	0x00003460


	//   ....[8]....
        /*0130*/ 	.word	0x000034e0


	//   ....[9]....
        /*0134*/ 	.word	0x00003570


	//   ....[10]....
        /*0138*/ 	.word	0x000035e0


	//   ....[11]....
        /*013c*/ 	.word	0x00003670


	//   ....[12]....
        /*0140*/ 	.word	0x00003770


	//   ....[13]....
        /*0144*/ 	.word	0x00003800


	//   ....[14]....
        /*0148*/ 	.word	0x00003870


	//   ....[15]....
        /*014c*/ 	.word	0x00003900


	//   ....[16]....
        /*0150*/ 	.word	0x00003980


	//   ....[17]....
        /*0154*/ 	.word	0x00003a10


	//   ....[18]....
        /*0158*/ 	.word	0x00003a80


	//   ....[19]....
        /*015c*/ 	.word	0x00003b10


	//   ....[20]....
        /*0160*/ 	.word	0x00004030


	//   ....[21]....
        /*0164*/ 	.word	0x000040a0


	//   ....[22]....
        /*0168*/ 	.word	0x00004160


	//   ....[23]....
        /*016c*/ 	.word	0x000041f0


	//   ....[24]....
        /*0170*/ 	.word	0x00004280


	//   ....[25]....
        /*0174*/ 	.word	0x00004310


	//   ....[26]....
        /*0178*/ 	.word	0x00004390


	//   ....[27]....
        /*017c*/ 	.word	0x00004420


	//   ....[28]....
        /*0180*/ 	.word	0x000044a0


	//   ....[29]....
        /*0184*/ 	.word	0x00004530


	//   ....[30]....
        /*0188*/ 	.word	0x000045a0


	//   ....[31]....
        /*018c*/ 	.word	0x00004630


	//   ....[32]....
        /*0190*/ 	.word	0x000046b0


	//   ....[33]....
        /*0194*/ 	.word	0x00004740


	//   ....[34]....
        /*0198*/ 	.word	0x000047b0


	//   ....[35]....
        /*019c*/ 	.word	0x00004840


	//   ....[36]....
        /*01a0*/ 	.word	0x00004a90


	//   ....[37]....
        /*01a4*/ 	.word	0x00004b20


	//   ....[38]....
        /*01a8*/ 	.word	0x00004bf0


	//   ....[39]....
        /*01ac*/ 	.word	0x00004c80


	//   ....[40]....
        /*01b0*/ 	.word	0x00004eb0


	//   ....[41]....
        /*01b4*/ 	.word	0x00004f40


	//   ....[42]....
        /*01b8*/ 	.word	0x00004fd0


	//   ....[43]....
        /*01bc*/ 	.word	0x00005060


	//   ....[44]....
        /*01c0*/ 	.word	0x00006c90


	//   ....[45]....
        /*01c4*/ 	.word	0x00006d20


	//   ....[46]....
        /*01c8*/ 	.word	0x00006d90


	//   ....[47]....
        /*01cc*/ 	.word	0x00006e20


	//   ....[48]....
        /*01d0*/ 	.word	0x000071b0


	//   ....[49]....
        /*01d4*/ 	.word	0x00007240


	//   ....[50]....
        /*01d8*/ 	.word	0x000072b0


	//   ....[51]....
        /*01dc*/ 	.word	0x00007340


	//   ....[52]....
        /*01e0*/ 	.word	0x000073c0


	//   ....[53]....
        /*01e4*/ 	.word	0x00007450


	//   ....[54]....
        /*01e8*/ 	.word	0x000074c0


	//   ....[55]....
        /*01ec*/ 	.word	0x00007550


	//   ....[56]....
        /*01f0*/ 	.word	0x00007650


	//   ....[57]....
        /*01f4*/ 	.word	0x000076e0


	//   ....[58]....
        /*01f8*/ 	.word	0x00007750


	//   ....[59]....
        /*01fc*/ 	.word	0x000077e0


	//   ....[60]....
        /*0200*/ 	.word	0x00007860


	//   ....[61]....
        /*0204*/ 	.word	0x000078f0


	//   ....[62]....
        /*0208*/ 	.word	0x00007960


	//   ....[63]....
        /*020c*/ 	.word	0x000079f0


	//   ....[64]....
        /*0210*/ 	.word	0x00007e60


	//   ....[65]....
        /*0214*/ 	.word	0x00007ed0


	//   ....[66]....
        /*0218*/ 	.word	0x00007f80


	//   ....[67]....
        /*021c*/ 	.word	0x00008010


	//   ....[68]....
        /*0220*/ 	.word	0x000080a0


	//   ....[69]....
        /*0224*/ 	.word	0x00008130


	//   ....[70]....
        /*0228*/ 	.word	0x000081b0


	//   ....[71]....
        /*022c*/ 	.word	0x00008240


	//   ....[72]....
        /*0230*/ 	.word	0x000082c0


	//   ....[73]....
        /*0234*/ 	.word	0x00008350


	//   ....[74]....
        /*0238*/ 	.word	0x000083c0


	//   ....[75]....
        /*023c*/ 	.word	0x00008450


	//   ....[76]....
        /*0240*/ 	.word	0x000084d0


	//   ....[77]....
        /*0244*/ 	.word	0x00008560


	//   ....[78]....
        /*0248*/ 	.word	0x000085d0


	//   ....[79]....
        /*024c*/ 	.word	0x00008660


	//   ....[80]....
        /*0250*/ 	.word	0x00008880


	//   ....[81]....
        /*0254*/ 	.word	0x00008910


	//   ....[82]....
        /*0258*/ 	.word	0x000089e0


	//   ....[83]....
        /*025c*/ 	.word	0x00008a70


	//   ....[84]....
        /*0260*/ 	.word	0x00008c70


	//   ....[85]....
        /*0264*/ 	.word	0x00008d00


	//   ....[86]....
        /*0268*/ 	.word	0x00008d90


	//   ....[87]....
        /*026c*/ 	.word	0x00008e20


	//   ....[88]....
        /*0270*/ 	.word	0x0000b070


	//   ....[89]....
        /*0274*/ 	.word	0x0000b100


	//   ....[90]....
        /*0278*/ 	.word	0x0000b160


	//   ....[91]....
        /*027c*/ 	.word	0x0000b1f0


	//   ....[92]....
        /*0280*/ 	.word	0x0000b4f0


	//   ....[93]....
        /*0284*/ 	.word	0x0000b580


	//   ....[94]....
        /*0288*/ 	.word	0x0000b5e0


	//   ....[95]....
        /*028c*/ 	.word	0x0000b670


	//   ....[96]....
        /*0290*/ 	.word	0x0000b7f0


	//   ....[97]....
        /*0294*/ 	.word	0x0000b880


	//   ....[98]....
        /*0298*/ 	.word	0x0000b8e0


	//   ....[99]....
        /*029c*/ 	.word	0x0000b970


	//   ....[100]....
        /*02a0*/ 	.word	0x0000baf0


	//   ....[101]....
        /*02a4*/ 	.word	0x0000bb80


	//   ....[102]....
        /*02a8*/ 	.word	0x0000bbe0


	//   ....[103]....
        /*02ac*/ 	.word	0x0000bc70


	//   ....[104]....
        /*02b0*/ 	.word	0x0000bdf0


	//   ....[105]....
        /*02b4*/ 	.word	0x0000be80


	//   ....[106]....
        /*02b8*/ 	.word	0x0000bee0


	//   ....[107]....
        /*02bc*/ 	.word	0x0000bf70


	//   ....[108]....
        /*02c0*/ 	.word	0x0000c370


	//   ....[109]....
        /*02c4*/ 	.word	0x0000c400


	//   ....[110]....
        /*02c8*/ 	.word	0x0000c460


	//   ....[111]....
        /*02cc*/ 	.word	0x0000c4f0


	//   ....[112]....
        /*02d0*/ 	.word	0x0000c650


	//   ....[113]....
        /*02d4*/ 	.word	0x0000c6e0


	//   ....[114]....
        /*02d8*/ 	.word	0x0000c740


	//   ....[115]....
        /*02dc*/ 	.word	0x0000c7d0


	//   ....[116]....
        /*02e0*/ 	.word	0x0000c930


	//   ....[117]....
        /*02e4*/ 	.word	0x0000c9c0


	//   ....[118]....
        /*02e8*/ 	.word	0x0000ca20


	//   ....[119]....
        /*02ec*/ 	.word	0x0000cab0


	//   ....[120]....
        /*02f0*/ 	.word	0x0000cc10


	//   ....[121]....
        /*02f4*/ 	.word	0x0000cca0


	//   ....[122]....
        /*02f8*/ 	.word	0x0000cd00


	//   ....[123]....
        /*02fc*/ 	.word	0x0000cd90


	//   ....[124]....
        /*0300*/ 	.word	0x0000d110


	//   ....[125]....
        /*0304*/ 	.word	0x0000d1a0


	//   ....[126]....
        /*0308*/ 	.word	0x0000d270


	//   ....[127]....
        /*030c*/ 	.word	0x0000d300


	//   ....[128]....
        /*0310*/ 	.word	0x0000d540


	//   ....[129]....
        /*0314*/ 	.word	0x0000d5d0


	//   ....[130]....
        /*0318*/ 	.word	0x0000d660


	//   ....[131]....
        /*031c*/ 	.word	0x0000d6f0


	//   ....[132]....
        /*0320*/ 	.word	0x00010a50


	//   ....[133]....
        /*0324*/ 	.word	0x00010ae0


	//   ....[134]....
        /*0328*/ 	.word	0x00010b40


	//   ....[135]....
        /*032c*/ 	.word	0x00010bd0


	//   ....[136]....
        /*0330*/ 	.word	0x00010eb0


	//   ....[137]....
        /*0334*/ 	.word	0x00010f40


	//   ....[138]....
        /*0338*/ 	.word	0x00010fa0


	//   ....[139]....
        /*033c*/ 	.word	0x00011030


	//   ....[140]....
        /*0340*/ 	.word	0x000111b0


	//   ....[141]....
        /*0344*/ 	.word	0x00011240


	//   ....[142]....
        /*0348*/ 	.word	0x000112a0


	//   ....[143]....
        /*034c*/ 	.word	0x00011330


	//   ....[144]....
        /*0350*/ 	.word	0x000114b0


	//   ....[145]....
        /*0354*/ 	.word	0x00011540


	//   ....[146]....
        /*0358*/ 	.word	0x000115a0


	//   ....[147]....
        /*035c*/ 	.word	0x00011630


	//   ....[148]....
        /*0360*/ 	.word	0x000117b0


	//   ....[149]....
        /*0364*/ 	.word	0x00011840


	//   ....[150]....
        /*0368*/ 	.word	0x000118a0


	//   ....[151]....
        /*036c*/ 	.word	0x00011930


	//   ....[152]....
        /*0370*/ 	.word	0x00011df0


	//   ....[153]....
        /*0374*/ 	.word	0x00011e80


	//   ....[154]....
        /*0378*/ 	.word	0x00011ee0


	//   ....[155]....
        /*037c*/ 	.word	0x00011f70


	//   ....[156]....
        /*0380*/ 	.word	0x000120d0


	//   ....[157]....
        /*0384*/ 	.word	0x00012160


	//   ....[158]....
        /*0388*/ 	.word	0x000121c0


	//   ....[159]....
        /*038c*/ 	.word	0x00012250


	//   ....[160]....
        /*0390*/ 	.word	0x000123b0


	//   ....[161]....
        /*0394*/ 	.word	0x00012440


	//   ....[162]....
        /*0398*/ 	.word	0x000124a0


	//   ....[163]....
        /*039c*/ 	.word	0x00012530


	//   ....[164]....
        /*03a0*/ 	.word	0x00012690


	//   ....[165]....
        /*03a4*/ 	.word	0x00012720


	//   ....[166]....
        /*03a8*/ 	.word	0x00012780


	//   ....[167]....
        /*03ac*/ 	.word	0x00012810


	//   ....[168]....
        /*03b0*/ 	.word	0x00012ac0


	//   ....[169]....
        /*03b4*/ 	.word	0x00012b50


	//   ....[170]....
        /*03b8*/ 	.word	0x00012bb0


	//   ....[171]....
        /*03bc*/ 	.word	0x00012c40


	//   ....[172]....
        /*03c0*/ 	.word	0x00012f00


	//   ....[173]....
        /*03c4*/ 	.word	0x00012f90


	//   ....[174]....
        /*03c8*/ 	.word	0x00012ff0


	//   ....[175]....
        /*03cc*/ 	.word	0x00013080


	//----- nvinfo : EIATTR_COOP_GROUP_MASK_REGIDS
	.align		4
.L_221:
        /*03d0*/ 	.byte	0x04, 0x29
        /*03d2*/ 	.short	(.L_223 - .L_222)


	//   ....[0]....
.L_222:
        /*03d4*/ 	.word	0xffffffff


	//   ....[1]....
        /*03d8*/ 	.word	0xffffffff


	//   ....[2]....
        /*03dc*/ 	.word	0xffffffff


	//   ....[3]....
        /*03e0*/ 	.word	0xffffffff


	//   ....[4]....
        /*03e4*/ 	.word	0xffffffff


	//   ....[5]....
        /*03e8*/ 	.word	0xffffffff


	//   ....[6]....
        /*03ec*/ 	.word	0xffffffff


	//   ....[7]....
        /*03f0*/ 	.word	0xffffffff


	//   ....[8]....
        /*03f4*/ 	.word	0xffffffff


	//   ....[9]....
        /*03f8*/ 	.word	0xffffffff


	//   ....[10]....
        /*03fc*/ 	.word	0xffffffff


	//   ....[11]....
        /*0400*/ 	.word	0xffffffff


	//   ....[12]....
        /*0404*/ 	.word	0xffffffff


	//   ....[13]....
        /*0408*/ 	.word	0xffffffff


	//   ....[14]....
        /*040c*/ 	.word	0xffffffff


	//   ....[15]....
        /*0410*/ 	.word	0xffffffff


	//   ....[16]....
        /*0414*/ 	.word	0xffffffff


	//   ....[17]....
        /*0418*/ 	.word	0xffffffff


	//   ....[18]....
        /*041c*/ 	.word	0xffffffff


	//   ....[19]....
        /*0420*/ 	.word	0xffffffff


	//   ....[20]....
        /*0424*/ 	.word	0xffffffff


	//   ....[21]....
        /*0428*/ 	.word	0xffffffff


	//   ....[22]....
        /*042c*/ 	.word	0xffffffff


	//   ....[23]....
        /*0430*/ 	.word	0xffffffff


	//   ....[24]....
        /*0434*/ 	.word	0xffffffff


	//   ....[25]....
        /*0438*/ 	.word	0xffffffff


	//   ....[26]....
        /*043c*/ 	.word	0xffffffff


	//   ....[27]....
        /*0440*/ 	.word	0xffffffff


	//   ....[28]....
        /*0444*/ 	.word	0xffffffff


	//   ....[29]....
        /*0448*/ 	.word	0xffffffff


	//   ....[30]....
        /*044c*/ 	.word	0xffffffff


	//   ....[31]....
        /*0450*/ 	.word	0xffffffff


	//   ....[32]....
        /*0454*/ 	.word	0xffffffff


	//   ....[33]....
        /*0458*/ 	.word	0xffffffff


	//   ....[34]....
        /*045c*/ 	.word	0xffffffff


	//   ....[35]....
        /*0460*/ 	.word	0xffffffff


	//   ....[36]....
        /*0464*/ 	.word	0xffffffff


	//   ....[37]....
        /*0468*/ 	.word	0xffffffff


	//   ....[38]....
        /*046c*/ 	.word	0xffffffff


	//   ....[39]....
        /*0470*/ 	.word	0xffffffff


	//   ....[40]....
        /*0474*/ 	.word	0xffffffff


	//   ....[41]....
        /*0478*/ 	.word	0xffffffff


	//   ....[42]....
        /*047c*/ 	.word	0xffffffff


	//   ....[43]....
        /*0480*/ 	.word	0xffffffff


	//   ....[44]....
        /*0484*/ 	.word	0xffffffff


	//   ....[45]....
        /*0488*/ 	.word	0xffffffff


	//   ....[46]....
        /*048c*/ 	.word	0xffffffff


	//   ....[47]....
        /*0490*/ 	.word	0xffffffff


	//   ....[48]....
        /*0494*/ 	.word	0xffffffff


	//   ....[49]....
        /*0498*/ 	.word	0xffffffff


	//   ....[50]....
        /*049c*/ 	.word	0xffffffff


	//   ....[51]....
        /*04a0*/ 	.word	0xffffffff


	//   ....[52]....
        /*04a4*/ 	.word	0xffffffff


	//----- nvinfo : EIATTR_COOP_GROUP_INSTR_OFFSETS
	.align		4
.L_223:
        /*04a8*/ 	.byte	0x04, 0x28
        /*04aa*/ 	.short	(.L_225 - .L_224)


	//   ....[0]....
.L_224:
        /*04ac*/ 	.word	0x00002140


	//   ....[1]....
        /*04b0*/ 	.word	0x00002180


	//   ....[2]....
        /*04b4*/ 	.word	0x000021a0


	//   ....[3]....
        /*04b8*/ 	.word	0x000021c0


	//   ....[4]....
        /*04bc*/ 	.word	0x000021e0


	//   ....[5]....
        /*04c0*/ 	.word	0x00002200


	//   ....[6]....
        /*04c4*/ 	.word	0x00006110


	//   ....[7]....
        /*04c8*/ 	.word	0x00006150


	//   ....[8]....
        /*04cc*/ 	.word	0x00006170


	//   ....[9]....
        /*04d0*/ 	.word	0x00006190


	//   ....[10]....
        /*04d4*/ 	.word	0x000061b0


	//   ....[11]....
        /*04d8*/ 	.word	0x000061d0


	//   ....[12]....
        /*04dc*/ 	.word	0x0000a480


	//   ....[13]....
        /*04e0*/ 	.word	0x0000a4c0


	//   ....[14]....
        /*04e4*/ 	.word	0x0000a4e0


	//   ....[15]....
        /*04e8*/ 	.word	0x0000a500


	//   ....[16]....
        /*04ec*/ 	.word	0x0000a520


	//   ....[17]....
        /*04f0*/ 	.word	0x0000a540


	//   ....[18]....
        /*04f4*/ 	.word	0x0000dc50


	//   ....[19]....
        /*04f8*/ 	.word	0x0000dc70


	//   ....[20]....
        /*04fc*/ 	.word	0x0000dc90


	//   ....[21]....
        /*0500*/ 	.word	0x0000dcb0


	//   ....[22]....
        /*0504*/ 	.word	0x0000dce0


	//   ....[23]....
        /*0508*/ 	.word	0x0000fe80


	//   ....[24]....
        /*050c*/ 	.word	0x0000fec0


	//   ....[25]....
        /*0510*/ 	.word	0x0000fee0


	//   ....[26]....
        /*0514*/ 	.word	0x0000ff00


	//   ....[27]....
        /*0518*/ 	.word	0x0000ff20


	//   ....[28]....
        /*051c*/ 	.word	0x0000ff50


	//   ....[29]....
        /*0520*/ 	.word	0x00013960


	//   ....[30]....
        /*0524*/ 	.word	0x000139e0


	//   ....[31]....
        /*0528*/ 	.word	0x00013a70


	//   ....[32]....
        /*052c*/ 	.word	0x00013b00


	//   ....[33]....
        /*0530*/ 	.word	0x00013b90


	//   ....[34]....
        /*0534*/ 	.word	0x00013c00


	//   ....[35]....
        /*0538*/ 	.word	0x00013c80


	//   ....[36]....
        /*053c*/ 	.word	0x00013d00


	//   ....[37]....
        /*0540*/ 	.word	0x00013d90


	//   ....[38]....
        /*0544*/ 	.word	0x00013e20


	//   ....[39]....
        /*0548*/ 	.word	0x00013eb0


	//   ....[40]....
        /*054c*/ 	.word	0x00013f20


	//   ....[41]....
        /*0550*/ 	.word	0x00013fa0


	//   ....[42]....
        /*0554*/ 	.word	0x00014020


	//   ....[43]....
        /*0558*/ 	.word	0x000140b0


	//   ....[44]....
        /*055c*/ 	.word	0x00014140


	//   ....[45]....
        /*0560*/ 	.word	0x000141d0


	//   ....[46]....
        /*0564*/ 	.word	0x00014250


	//   ....[47]....
        /*0568*/ 	.word	0x000142d0


	//   ....[48]....
        /*056c*/ 	.word	0x00014350


	//   ....[49]....
        /*0570*/ 	.word	0x000143e0


	//   ....[50]....
        /*0574*/ 	.word	0x00014470


	//   ....[51]....
        /*0578*/ 	.word	0x00014500


	//   ....[52]....
        /*057c*/ 	.word	0x00014570


	//----- nvinfo : EIATTR_EXIT_INSTR_OFFSETS
	.align		4
.L_225:
        /*0580*/ 	.byte	0x04, 0x1c
        /*0582*/ 	.short	(.L_227 - .L_226)


	//   ....[0]....
.L_226:
        /*0584*/ 	.word	0x00000820


	//   ....[1]....
        /*0588*/ 	.word	0x000009d0


	//   ....[2]....
        /*058c*/ 	.word	0x00000d90


	//   ....[3]....
        /*0590*/ 	.word	0x00000df0


	//   ....[4]....
        /*0594*/ 	.word	0x00013120


	//   ....[5]....
        /*0598*/ 	.word	0x00013300


	//   ....[6]....
        /*059c*/ 	.word	0x00013870


	//   ....[7]....
        /*05a0*/ 	.word	0x00013900


	//----- nvinfo : EIATTR_MAX_THREADS
	.align		4
.L_227:
        /*05a4*/ 	.byte	0x04, 0x05
        /*05a6*/ 	.short	(.L_229 - .L_228)
.L_228:
        /*05a8*/ 	.word	0x00000400
        /*05ac*/ 	.word	0x00000001
        /*05b0*/ 	.word	0x00000001


	//----- nvinfo : EIATTR_CRS_STACK_SIZE
	.align		4
.L_229:
        /*05b4*/ 	.byte	0x04, 0x1e
        /*05b6*/ 	.short	(.L_231 - .L_230)
.L_230:
        /*05b8*/ 	.word	0x00000000
.L_231:


//--------------------- .nv.info._ZN4vllm16topKPerRowDecodeILi512ELb1ELb1ELb0EEEvPKfPKiPiiiiiiPfiS4_ --------------------------
	.section	.nv.info._ZN4vllm16topKPerRowDecodeILi512ELb1ELb1ELb0EEEvPKfPKiPiiiiiiPfiS4_,"",@"SHT_CUDA_INFO"
	.sectionflags	@""
	.align	4


	//----- nvinfo : EIATTR_CUDA_API_VERSION
	.align		4
        /*0000*/ 	.byte	0x04, 0x37
        /*0002*/ 	.short	(.L_233 - .L_232)
.L_232:
        /*0004*/ 	.word	0x00000082


	//----- nvinfo : EIATTR_SW2861232_WAR
	.align		4
.L_233:
        /*0008*/ 	.byte	0x01, 0x35
	.zero		2


	//----- nvinfo : EIATTR_PARAM_CBANK
	.align		4
        /*000c*/ 	.byte	0x04, 0x0a
        /*000e*/ 	.short	(.L_235 - .L_234)
	.align		4
.L_234:
        /*0010*/ 	.word	index@(.nv.constant0._ZN4vllm16topKPerRowDecodeILi512ELb1ELb1ELb0EEEvPKfPKiPiiiiiiPfiS4_)
        /*0014*/ 	.short	0x0160
        /*0016*/ 	.short	0x0048


	//----- nvinfo : EIATTR_CBANK_PARAM_SIZE
	.align		4
.L_235:
        /*0018*/ 	.byte	0x03, 0x19
        /*001a*/ 	.short	0x0048


	//----- nvinfo : EIATTR_KPARAM_INFO
	.align		4
        /*001c*/ 	.byte	0x04, 0x17
        /*001e*/ 	.short	(.L_237 - .L_236)
.L_236:
        /*0020*/ 	.word	0x00000000
        /*0024*/ 	.short	0x000a
        /*0026*/ 	.short	0x0040
        /*0028*/ 	.byte	0x00, 0xf0, 0x21, 0x00


	//----- nvinfo : EIATTR_KPARAM_INFO
	.align		4
.L_237:
        /*002c*/ 	.byte	0x04, 0x17
        /*002e*/ 	.short	(.L_239 - .L_238)
.L_238:
        /*0030*/ 	.word	0x00000000
        /*0034*/ 	.short	0x0009
        /*0036*/ 	.short	0x0038
        /*0038*/ 	.byte	0x00, 0xf0, 0x11, 0x00


	//----- nvinfo : EIATTR_KPARAM_INFO
	.align		4
.L_239:
        /*003c*/ 	.byte	0x04, 0x17
        /*003e*/ 	.short	(.L_241 - .L_240)
.L_240:
        /*0040*/ 	.word	0x00000000
        /*0044*/ 	.short	0x0008
        /*0046*/ 	.short	0x0030
        /*0048*/ 	.byte	0x00, 0xf0, 0x21, 0x00


	//----- nvinfo : EIATTR_KPARAM_INFO
	.align		4
.L_241:
        /*004c*/ 	.byte	0x04, 0x17
        /*004e*/ 	.short	(.L_243 - .L_242)
.L_242:
        /*0050*/ 	.word	0x00000000
        /*0054*/ 	.short	0x0007
        /*0056*/ 	.short	0x0028
        /*0058*/ 	.byte	0x00, 0xf0, 0x11, 0x00


	//----- nvinfo : EIATTR_KPARAM_INFO
	.align		4
.L_243:
        /*005c*/ 	.byte	0x04, 0x17
        /*005e*/ 	.short	(.L_245 - .L_244)
.L_244:
        /*0060*/ 	.word	0x00000000
        /*0064*/ 	.short	0x0006
        /*0066*/ 	.short	0x0024
        /*0068*/ 	.byte	0x00, 0xf0, 0x11, 0x00


	//----- nvinfo : EIATTR_KPARAM_INFO
	.align		4
.L_245:
        /*006c*/ 	.byte	0x04, 0x17
        /*006e*/ 	.short	(.L_247 - .L_246)
.L_246:
        /*0070*/ 	.word	0x00000000
        /*0074*/ 	.short	0x0005
        /*0076*/ 	.short	0x0020
        /*0078*/ 	.byte	0x00, 0xf0, 0x11, 0x00


	//----- nvinfo : EIATTR_KPARAM_INFO
	.align		4
.L_247:
        /*007c*/ 	.byte	0x04, 0x17
        /*007e*/ 	.short	(.L_249 - .L_248)
.L_248:
        /*0080*/ 	.word	0x00000000
        /*0084*/ 	.short	0x0004
        /*0086*/ 	.short	0x001c
        /*0088*/ 	.byte	0x00, 0xf0, 0x11, 0x00


	//----- nvinfo : EIATTR_KPARAM_INFO
	.align		4
.L_249:
        /*008c*/ 	.byte	0x04, 0x17
        /*008e*/ 	.short	(.L_251 - .L_250)
.L_250:
        /*0090*/ 	.word	0x00000000
        /*0094*/ 	.short	0x0003
        /*0096*/ 	.short	0x0018
        /*0098*/ 	.byte	0x00, 0xf0, 0x11, 0x00


	//----- nvinfo : EIATTR_KPARAM_INFO
	.align		4
.L_251:
        /*009c*/ 	.byte	0x04, 0x17
        /*009e*/ 	.short	(.L_253 - .L_252)
.L_252:
        /*00a0*/ 	.word	0x00000000
        /*00a4*/ 	.short	0x0002
        /*00a6*/ 	.short	0x0010
        /*00a8*/ 	.byte	0x00, 0xf0, 0x21, 0x00


	//----- nvinfo : EIATTR_KPARAM_INFO
	.align		4
.L_253:
        /*00ac*/ 	.byte	0x04, 0x17
        /*00ae*/ 	.short	(.L_255 - .L_254)
.L_254:
        /*00b0*/ 	.word	0x00000000
        /*00b4*/ 	.short	0x0001
        /*00b6*/ 	.short	0x0008
        /*00b8*/ 	.byte	0x00, 0xf0, 0x21, 0x00


	//----- nvinfo : EIATTR_KPARAM_INFO
	.align		4
.L_255:
        /*00bc*/ 	.byte	0x04, 0x17
        /*00be*/ 	.short	(.L_257 - .L_256)
.L_256:
        /*00c0*/ 	.word	0x00000000
        /*00c4*/ 	.short	0x0000
        /*00c6*/ 	.short	0x0000
        /*00c8*/ 	.byte	0x00, 0xf0, 0x21, 0x00


	//----- nvinfo : EIATTR_MAXREG_COUNT
	.align		4
.L_257:
        /*00cc*/ 	.byte	0x03, 0x1b
        /*00ce*/ 	.short	0x0080


	//----- nvinfo : EIATTR_NUM_BARRIERS
	.align		4
        /*00d0*/ 	.byte	0x02, 0x4c
        /*00d2*/ 	.byte	0x01
	.zero		1


	//----- nvinfo : EIATTR_MERCURY_ISA_VERSION
	.align		4
        /*00d4*/ 	.byte	0x03, 0x5f
        /*00d6*/ 	.short	0x0000


	//----- nvinfo : EIATTR_UNUSED_LOAD_BYTE_OFFSET
	.align		4
        /*00d8*/ 	.byte	0x04, 0x44
        /*00da*/ 	.short	(.L_259 - .L_258)


	//   ....[0]....
.L_258:
        /*00dc*/ 	.word	0x0000d6f0
        /*00e0*/ 	.word	0x0000f0ff


	//   ....[1]....
        /*00e4*/ 	.word	0x0000d7b0
        /*00e8*/ 	.word	0x0000fff0


	//   ....[2]....
        /*00ec*/ 	.word	0x0000d910
        /*00f0*/ 	.word	0x0000f0ff


	//----- nvinfo : EIATTR_INT_WARP_WIDE_INSTR_OFFSETS
	.align		4
.L_259:
        /*00f4*/ 	.byte	0x04, 0x31
        /*00f6*/ 	.short	(.L_261 - .L_260)


	//   ....[0]....
.L_260:
        /*00f8*/ 	.word	0x00002ce0


	//   ....[1]....
        /*00fc*/ 	.word	0x00002d80


	//   ....[2]....
        /*0100*/ 	.word	0x00002e30


	//   ....[3]....
        /*0104*/ 	.word	0x00002ec0


	//   ....[4]....
        /*0108*/ 	.word	0x000031e0


	//   ....[5]....
        /*010c*/ 	.word	0x00003280


	//   ....[6]....
        /*0110*/ 	.word	0x00003350


	//   ....[7]....
        /*0114*/ 	.word	0x000033e0


	//   ....[8]....
        /*0118*/ 	.word	0x000034d0


	//   ....[9]....
        /*011c*/ 	.word	0x00003560


	//   ....[10]....
        /*0120*/ 	.word	0x00003630


	//   ....[11]....
        /*0124*/ 	.word	0x000036c0


	//   ....[12]....
        /*0128*/ 	.word	0x00003780


	//   ....[13]....
        /*012c*/ 	.word	0x00003810


	//   ....[14]....
        /*0130*/ 	.word	0x000038d0


	//   ....[15]....
        /*0134*/ 	.word	0x00003960


	//   ....[16]....
        /*0138*/ 	.word	0x00003a00


	//   ....[17]....
        /*013c*/ 	.word	0x00003a90


	//   ....[18]....
        /*0140*/ 	.word	0x00003b40


	//   ....[19]....
        /*0144*/ 	.word	0x00003bd0


	//   ....[20]....
        /*0148*/ 	.word	0x00004030


	//   ....[21]....
        /*014c*/ 	.word	0x000040d0


	//   ....[22]....
        /*0150*/ 	.word	0x000041a0


	//   ....[23]....
        /*0154*/ 	.word	0x00004230


	//   ....[24]....
        /*0158*/ 	.word	0x00004320


	//   ....[25]....
        /*015c*/ 	.word	0x000043b0


	//   ....[26]....
        /*0160*/ 	.word	0x00004480


	//   ....[27]....
        /*0164*/ 	.word	0x00004510


	//   ....[28]....
        /*0168*/ 	.word	0x000045d0


	//   ....[29]....
        /*016c*/ 	.word	0x00004660


	//   ....[30]....
        /*0170*/ 	.word	0x00004720


	//   ....[31]....
        /*0174*/ 	.word	0x000047b0


	//   ....[32]....
        /*0178*/ 	.word	0x00004850


	//   ....[33]....
        /*017c*/ 	.word	0x000048f0


	//   ....[34]....
        /*0180*/ 	.word	0x00004990


	//   ....[35]....
        /*0184*/ 	.word	0x00004a20


	//   ....[36]....
        /*0188*/ 	.word	0x00004c00


	//   ....[37]....
        /*018c*/ 	.word	0x00004ca0


	//   ....[38]....
        /*0190*/ 	.word	0x00004d60


	//   ....[39]....
        /*0194*/ 	.word	0x00004de0


	//   ....[40]....
        /*0198*/ 	.word	0x00004f80


	//   ....[41]....
        /*019c*/ 	.word	0x00005020


	//   ....[42]....
        /*01a0*/ 	.word	0x000050e0


	//   ....[43]....
        /*01a4*/ 	.word	0x00005170


	//   ....[44]....
        /*01a8*/ 	.word	0x000067d0


	//   ....[45]....
        /*01ac*/ 	.word	0x00006870


	//   ....[46]....
        /*01b0*/ 	.word	0x00006920


	//   ....[47]....
        /*01b4*/ 	.word	0x000069b0


	//   ....[48]....
        /*01b8*/ 	.word	0x00006c20


	//   ....[49]....
        /*01bc*/ 	.word	0x00006cc0


	//   ....[50]....
        /*01c0*/ 	.word	0x00006d60


	//   ....[51]....
        /*01c4*/ 	.word	0x00006df0


	//   ....[52]....
        /*01c8*/ 	.word	0x00006f20


	//   ....[53]....
        /*01cc*/ 	.word	0x00006fb0


	//   ....[54]....
        /*01d0*/ 	.word	0x00007070


	//   ....[55]....
        /*01d4*/ 	.word	0x00007100


	//   ....[56]....
        /*01d8*/ 	.word	0x000071b0


	//   ....[57]....
        /*01dc*/ 	.word	0x00007240


	//   ....[58]....
        /*01e0*/ 	.word	0x00007300


	//   ....[59]....
        /*01e4*/ 	.word	0x00007390


	//   ....[60]....
        /*01e8*/ 	.word	0x00007430


	//   ....[61]....
        /*01ec*/ 	.word	0x000074c0


	//   ....[62]....
        /*01f0*/ 	.word	0x00007570


	//   ....[63]....
        /*01f4*/ 	.word	0x00007600


	//   ....[64]....
        /*01f8*/ 	.word	0x000079b0


	//   ....[65]....
        /*01fc*/ 	.word	0x00007a50


	//   ....[66]....
        /*0200*/ 	.word	0x00007b00


	//   ....[67]....
        /*0204*/ 	.word	0x00007b90


	//   ....[68]....
        /*0208*/ 	.word	0x00007cb0


	//   ....[69]....
        /*020c*/ 	.word	0x00007d40


	//   ....[70]....
        /*0210*/ 	.word	0x00007e00


	//   ....[71]....
        /*0214*/ 	.word	0x00007e90


	//   ....[72]....
        /*0218*/ 	.word	0x00007f40


	//   ....[73]....
        /*021c*/ 	.word	0x00007fd0


	//   ....[74]....
        /*0220*/ 	.word	0x00008090


	//   ....[75]....
        /*0224*/ 	.word	0x00008120


	//   ....[76]....
        /*0228*/ 	.word	0x000081c0


	//   ....[77]....
        /*022c*/ 	.word	0x00008260


	//   ....[78]....
        /*0230*/ 	.word	0x00008300


	//   ....[79]....
        /*0234*/ 	.word	0x00008390


	//   ....[80]....
        /*0238*/ 	.word	0x00008540


	//   ....[81]....
        /*023c*/ 	.word	0x000085e0


	//   ....[82]....
        /*0240*/ 	.word	0x000086a0


	//   ....[83]....
        /*0244*/ 	.word	0x00008720


	//   ....[84]....
        /*0248*/ 	.word	0x00008890


	//   ....[85]....
        /*024c*/ 	.word	0x00008930


	//   ....[86]....
        /*0250*/ 	.word	0x000089f0


	//   ....[87]....
        /*0254*/ 	.word	0x00008a70


	//   ....[88]....
        /*0258*/ 	.word	0x0000a6b0


	//   ....[89]....
        /*025c*/ 	.word	0x0000a750


	//   ....[90]....
        /*0260*/ 	.word	0x0000a7e0


	//   ....[91]....
        /*0264*/ 	.word	0x0000a870


	//   ....[92]....
        /*0268*/ 	.word	0x0000aad0


	//   ....[93]....
        /*026c*/ 	.word	0x0000ab60


	//   ....[94]....
        /*0270*/ 	.word	0x0000ac00


	//   ....[95]....
        /*0274*/ 	.word	0x0000ac80


	//   ....[96]....
        /*0278*/ 	.word	0x0000ae20


	//   ....[97]....
        /*027c*/ 	.word	0x0000aec0


	//   ....[98]....
        /*0280*/ 	.word	0x0000af50


	//   ....[99]....
        /*0284*/ 	.word	0x0000afe0


	//   ....[100]....
        /*0288*/ 	.word	0x0000b170


	//   ....[101]....
        /*028c*/ 	.word	0x0000b210


	//   ....[102]....
        /*0290*/ 	.word	0x0000b2a0


	//   ....[103]....
        /*0294*/ 	.word	0x0000b330


	//   ....[104]....
        /*0298*/ 	.word	0x0000b4c0


	//   ....[105]....
        /*029c*/ 	.word	0x0000b560


	//   ....[106]....
        /*02a0*/ 	.word	0x0000b5f0


	//   ....[107]....
        /*02a4*/ 	.word	0x0000b680


	//   ....[108]....
        /*02a8*/ 	.word	0x0000ba70


	//   ....[109]....
        /*02ac*/ 	.word	0x0000bb10


	//   ....[110]....
        /*02b0*/ 	.word	0x0000bba0


	//   ....[111]....
        /*02b4*/ 	.word	0x0000bc30


	//   ....[112]....
        /*02b8*/ 	.word	0x0000bda0


	//   ....[113]....
        /*02bc*/ 	.word	0x0000be30


	//   ....[114]....
        /*02c0*/ 	.word	0x0000bed0


	//   ....[115]....
        /*02c4*/ 	.word	0x0000bf60


	//   ....[116]....
        /*02c8*/ 	.word	0x0000c0d0


	//   ....[117]....
        /*02cc*/ 	.word	0x0000c160


	//   ....[118]....
        /*02d0*/ 	.word	0x0000c200


	//   ....[119]....
        /*02d4*/ 	.word	0x0000c290


	//   ....[120]....
        /*02d8*/ 	.word	0x0000c400


	//   ....[121]....
        /*02dc*/ 	.word	0x0000c4a0


	//   ....[122]....
        /*02e0*/ 	.word	0x0000c530


	//   ....[123]....
        /*02e4*/ 	.word	0x0000c5c0


	//   ....[124]....
        /*02e8*/ 	.word	0x0000c7e0


	//   ....[125]....
        /*02ec*/ 	.word	0x0000c880


	//   ....[126]....
        /*02f0*/ 	.word	0x0000c940


	//   ....[127]....
        /*02f4*/ 	.word	0x0000c9c0


	//   ....[128]....
        /*02f8*/ 	.word	0x0000cb90


	//   ....[129]....
        /*02fc*/ 	.word	0x0000cc30


	//   ....[130]....
        /*0300*/ 	.word	0x0000ccf0


	//   ....[131]....
        /*0304*/ 	.word	0x0000cd80


	//   ....[132]....
        /*0308*/ 	.word	0x0000fc80


	//   ....[133]....
        /*030c*/ 	.word	0x0000fd20


	//   ....[134]....
        /*0310*/ 	.word	0x0000fdb0


	//   ....[135]....
        /*0314*/ 	.word	0x0000fe40


	//   ....[136]....
        /*0318*/ 	.word	0x000100c0


	//   ....[137]....
        /*031c*/ 	.word	0x00010150


	//   ....[138]....
        /*0320*/ 	.word	0x000101f0


	//   ....[139]....
        /*0324*/ 	.word	0x00010280


	//   ....[140]....
        /*0328*/ 	.word	0x00010440


	//   ....[141]....
        /*032c*/ 	.word	0x000104e0


	//   ....[142]....
        /*0330*/ 	.word	0x00010570


	//   ....[143]....
        /*0334*/ 	.word	0x00010600


	//   ....[144]....
        /*0338*/ 	.word	0x000107c0


	//   ....[145]....
        /*033c*/ 	.word	0x00010860


	//   ....[146]....
        /*0340*/ 	.word	0x000108f0


	//   ....[147]....
        /*0344*/ 	.word	0x00010980


	//   ....[148]....
        /*0348*/ 	.word	0x00010b40


	//   ....[149]....
        /*034c*/ 	.word	0x00010be0


	//   ....[150]....
        /*0350*/ 	.word	0x00010c70


	//   ....[151]....
        /*0354*/ 	.word	0x00010d00


	//   ....[152]....
        /*0358*/ 	.word	0x00011110


	//   ....[153]....
        /*035c*/ 	.word	0x000111b0


	//   ....[154]....
        /*0360*/ 	.word	0x00011240


	//   ....[155]....
        /*0364*/ 	.word	0x000112d0


	//   ....[156]....
        /*0368*/ 	.word	0x00011470


	//   ....[157]....
        /*036c*/ 	.word	0x00011500


	//   ....[158]....
        /*0370*/ 	.word	0x000115a0


	//   ....[159]....
        /*0374*/ 	.word	0x00011630


	//   ....[160]....
        /*0378*/ 	.word	0x000117d0


	//   ....[161]....
        /*037c*/ 	.word	0x00011860


	//   ....[162]....
        /*0380*/ 	.word	0x00011900


	//   ....[163]....
        /*0384*/ 	.word	0x00011990


	//   ....[164]....
        /*0388*/ 	.word	0x00011b30


	//   ....[165]....
        /*038c*/ 	.word	0x00011bd0


	//   ....[166]....
        /*0390*/ 	.word	0x00011c60


	//   ....[167]....
        /*0394*/ 	.word	0x00011cf0


	//   ....[168]....
        /*0398*/ 	.word	0x00011f60


	//   ....[169]....
        /*039c*/ 	.word	0x00012000


	//   ....[170]....
        /*03a0*/ 	.word	0x00012090


	//   ....[171]....
        /*03a4*/ 	.word	0x00012120


	//   ....[172]....
        /*03a8*/ 	.word	0x00012330


	//   ....[173]....
        /*03ac*/ 	.word	0x000123c0


	//   ....[174]....
        /*03b0*/ 	.word	0x00012460


	//   ....[175]....
        /*03b4*/ 	.word	0x000124f0


	//----- nvinfo : EIATTR_COOP_GROUP_MASK_REGIDS
	.align		4
.L_261:
        /*03b8*/ 	.byte	0x04, 0x29
        /*03ba*/ 	.short	(.L_263 - .L_262)


	//   ....[0]....
.L_262:
        /*03bc*/ 	.word	0xffffffff


	//   ....[1]....
        /*03c0*/ 	.word	0xffffffff


	//   ....[2]....
        /*03c4*/ 	.word	0xffffffff


	//   ....[3]....
        /*03c8*/ 	.word	0xffffffff


	//   ....[4]....
        /*03cc*/ 	.word	0xffffffff


	//   ....[5]....
        /*03d0*/ 	.word	0xffffffff


	//   ....[6]....
        /*03d4*/ 	.word	0xffffffff


	//   ....[7]....
        /*03d8*/ 	.word	0xffffffff


	//   ....[8]....
        /*03dc*/ 	.word	0xffffffff


	//   ....[9]....
        /*03e0*/ 	.word	0xffffffff


	//   ....[10]....
        /*03e4*/ 	.word	0xffffffff


	//   ....[11]....
        /*03e8*/ 	.word	0xffffffff


	//   ....[12]....
        /*03ec*/ 	.word	0xffffffff


	//   ....[13]....
        /*03f0*/ 	.word	0xffffffff


	//   ....[14]....
        /*03f4*/ 	.word	0xffffffff


	//   ....[15]....
        /*03f8*/ 	.word	0xffffffff


	//   ....[16]....
        /*03fc*/ 	.word	0xffffffff


	//   ....[17]....
        /*0400*/ 	.word	0xffffffff


	//   ....[18]....
        /*0404*/ 	.word	0xffffffff


	//   ....[19]....
        /*0408*/ 	.word	0xffffffff


	//   ....[20]....
        /*040c*/ 	.word	0xffffffff


	//   ....[21]....
        /*0410*/ 	.word	0xffffffff


	//   ....[22]....
        /*0414*/ 	.word	0xffffffff


	//   ....[23]....
        /*0418*/ 	.word	0xffffffff


	//   ....[24]....
        /*041c*/ 	.word	0xffffffff


	//   ....[25]....
        /*0420*/ 	.word	0xffffffff


	//   ....[26]....
        /*0424*/ 	.word	0xffffffff


	//   ....[27]....
        /*0428*/ 	.word	0xffffffff


	//   ....[28]....
        /*042c*/ 	.word	0xffffffff


	//   ....[29]....
        /*0430*/ 	.word	0xffffffff


	//   ....[30]....
        /*0434*/ 	.word	0xffffffff


	//   ....[31]....
        /*0438*/ 	.word	0xffffffff


	//   ....[32]....
        /*043c*/ 	.word	0xffffffff


	//   ....[33]....
        /*0440*/ 	.word	0xffffffff


	//   ....[34]....
        /*0444*/ 	.word	0xffffffff


	//   ....[35]....
        /*0448*/ 	.word	0xffffffff


	//   ....[36]....
        /*044c*/ 	.word	0xffffffff


	//   ....[37]....
        /*0450*/ 	.word	0xffffffff


	//   ....[38]....
        /*0454*/ 	.word	0xffffffff


	//   ....[39]....
        /*0458*/ 	.word	0xffffffff


	//   ....[40]....
        /*045c*/ 	.word	0xffffffff


	//   ....[41]....
        /*0460*/ 	.word	0xffffffff


	//   ....[42]....
        /*0464*/ 	.word	0xffffffff


	//   ....[43]....
        /*0468*/ 	.word	0xffffffff


	//   ....[44]....
        /*046c*/ 	.word	0xffffffff


	//   ....[45]....
        /*0470*/ 	.word	0xffffffff


	//   ....[46]....
        /*0474*/ 	.word	0xffffffff


	//   ....[47]....
        /*0478*/ 	.word	0xffffffff


	//   ....[48]....
        /*047c*/ 	.word	0xffffffff


	//   ....[49]....
        /*0480*/ 	.word	0xffffffff


	//   ....[50]....
        /*0484*/ 	.word	0xffffffff


	//   ....[51]....
        /*0488*/ 	.word	0xffffffff


	//   ....[52]....
        /*048c*/ 	.word	0xffffffff


	//----- nvinfo : EIATTR_COOP_GROUP_INSTR_OFFSETS
	.align		4
.L_263:
        /*0490*/ 	.byte	0x04, 0x28
        /*0492*/ 	.short	(.L_265 - .L_264)


	//   ....[0]....
.L_264:
        /*0494*/ 	.word	0x00002510


	//   ....[1]....
        /*0498*/ 	.word	0x00002550


	//   ....[2]....
        /*049c*/ 	.word	0x00002570


	//   ....[3]....
        /*04a0*/ 	.word	0x00002590


	//   ....[4]....
        /*04a4*/ 	.word	0x000025b0


	//   ....[5]....
        /*04a8*/ 	.word	0x000025e0


	//   ....[6]....
        /*04ac*/ 	.word	0x00006030


	//   ....[7]....
        /*04b0*/ 	.word	0x00006070


	//   ....[8]....
        /*04b4*/ 	.word	0x00006090


	//   ....[9]....
        /*04b8*/ 	.word	0x000060b0


	//   ....[10]....
        /*04bc*/ 	.word	0x000060d0


	//   ....[11]....
        /*04c0*/ 	.word	0x00006100


	//   ....[12]....
        /*04c4*/ 	.word	0x00009e90


	//   ....[13]....
        /*04c8*/ 	.word	0x00009ed0


	//   ....[14]....
        /*04cc*/ 	.word	0x00009ef0


	//   ....[15]....
        /*04d0*/ 	.word	0x00009f10


	//   ....[16]....
        /*04d4*/ 	.word	0x00009f30


	//   ....[17]....
        /*04d8*/ 	.word	0x00009f50


	//   ....[18]....
        /*04dc*/ 	.word	0x0000d570


	//   ....[19]....
        /*04e0*/ 	.word	0x0000d590


	//   ....[20]....
        /*04e4*/ 	.word	0x0000d5b0


	//   ....[21]....
        /*04e8*/ 	.word	0x0000d5d0


	//   ....[22]....
        /*04ec*/ 	.word	0x0000d600


	//   ....[23]....
        /*04f0*/ 	.word	0x0000f4a0


	//   ....[24]....
        /*04f4*/ 	.word	0x0000f4e0


	//   ....[25]....
        /*04f8*/ 	.word	0x0000f500


	//   ....[26]....
        /*04fc*/ 	.word	0x0000f520


	//   ....[27]....
        /*0500*/ 	.word	0x0000f540


	//   ....[28]....
        /*0504*/ 	.word	0x0000f560


	//   ....[29]....
        /*0508*/ 	.word	0x00013410


	//   ....[30]....
        /*050c*/ 	.word	0x00013480


	//   ....[31]....
        /*0510*/ 	.word	0x00013500


	//   ....[32]....
        /*0514*/ 	.word	0x00013580


	//   ....[33]....
        /*0518*/ 	.word	0x00013600


	//   ....[34]....
        /*051c*/ 	.word	0x00013680


	//   ....[35]....
        /*0520*/ 	.word	0x000136f0


	//   ....[36]....
        /*0524*/ 	.word	0x00013760


	//   ....[37]....
        /*0528*/ 	.word	0x000137e0


	//   ....[38]....
        /*052c*/ 	.word	0x00013860


	//   ....[39]....
        /*0530*/ 	.word	0x000138e0


	//   ....[40]....
        /*0534*/ 	.word	0x00013960


	//   ....[41]....
        /*0538*/ 	.word	0x000139d0


	//   ....[42]....
        /*053c*/ 	.word	0x00013a40


	//   ....[43]....
        /*0540*/ 	.word	0x00013ac0


	//   ....[44]....
        /*0544*/ 	.word	0x00013b40


	//   ....[45]....
        /*0548*/ 	.word	0x00013bc0


	//   ....[46]....
        /*054c*/ 	.word	0x00013c30


	//   ....[47]....
        /*0550*/ 	.word	0x00013ca0


	//   ....[48]....
        /*0554*/ 	.word	0x00013d10


	//   ....[49]....
        /*0558*/ 	.word	0x00013d90


	//   ....[50]....
        /*055c*/ 	.word	0x00013e10


	//   ....[51]....
        /*0560*/ 	.word	0x00013e90


	//   ....[52]....
        /*0564*/ 	.word	0x00013f00


	//----- nvinfo : EIATTR_EXIT_INSTR_OFFSETS
	.align		4
.L_265:
        /*0568*/ 	.byte	0x04, 0x1c
        /*056a*/ 	.short	(.L_267 - .L_266)


	//   ....[0]....
.L_266:
        /*056c*/ 	.word	0x00000af0


	//   ....[1]....
        /*0570*/ 	.word	0x00000d20


	//   ....[2]....
        /*0574*/ 	.word	0x00001370


	//   ....[3]....
        /*0578*/ 	.word	0x00001460


	//   ....[4]....
        /*057c*/ 	.word	0x000125c0


	//   ....[5]....
        /*0580*/ 	.word	0x00012890


	//   ....[6]....
        /*0584*/ 	.word	0x00013260


	//   ....[7]....
        /*0588*/ 	.word	0x000133b0


	//----- nvinfo : EIATTR_MAX_THREADS
	.align		4
.L_267:
        /*058c*/ 	.byte	0x04, 0x05
        /*058e*/ 	.short	(.L_269 - .L_268)
.L_268:
        /*0590*/ 	.word	0x00000200
        /*0594*/ 	.word	0x00000001
        /*0598*/ 	.word	0x00000001


	//----- nvinfo : EIATTR_CRS_STACK_SIZE
	.align		4
.L_269:
        /*059c*/ 	.byte	0x04, 0x1e
        /*059e*/ 	.short	(.L_271 - .L_270)
.L_270:
        /*05a0*/ 	.word	0x00000000
.L_271:


//--------------------- .nv.info._ZN4vllm16topKPerRowDecodeILi512ELb1ELb0ELb0EEEvPKfPKiPiiiiiiPfiS4_ --------------------------
	.section	.nv.info._ZN4vllm16topKPerRowDecodeILi512ELb1ELb0ELb0EEEvPKfPKiPiiiiiiPfiS4_,"",@"SHT_CUDA_INFO"
	.sectionflags	@""
	.align	4


	//----- nvinfo : EIATTR_CUDA_API_VERSION
	.align		4
        /*0000*/ 	.byte	0x04, 0x37
        /*0002*/ 	.short	(.L_273 - .L_272)
.L_272:
        /*0004*/ 	.word	0x00000082


	//----- nvinfo : EIATTR_SW2861232_WAR
	.align		4
.L_273:
        /*0008*/ 	.byte	0x01, 0x35
	.zero		2


	//----- nvinfo : EIATTR_PARAM_CBANK
	.align		4
        /*000c*/ 	.byte	0x04, 0x0a
        /*000e*/ 	.short	(.L_275 - .L_274)
	.align		4
.L_274:
        /*0010*/ 	.word	index@(.nv.constant0._ZN4vllm16topKPerRowDecodeILi512ELb1ELb0ELb0EEEvPKfPKiPiiiiiiPfiS4_)
        /*0014*/ 	.short	0x0160
        /*0016*/ 	.short	0x0048


	//----- nvinfo : EIATTR_CBANK_PARAM_SIZE
	.align		4
.L_275:
        /*0018*/ 	.byte	0x03, 0x19
        /*001a*/ 	.short	0x0048


	//----- nvinfo : EIATTR_KPARAM_INFO
	.align		4
        /*001c*/ 	.byte	0x04, 0x17
        /*001e*/ 	.short	(.L_277 - .L_276)
.L_276:
        /*0020*/ 	.word	0x00000000
        /*0024*/ 	.short	0x000a
        /*0026*/ 	.short	0x0040
        /*0028*/ 	.byte	0x00, 0xf0, 0x21, 0x00


	//----- nvinfo : EIATTR_KPARAM_INFO
	.align		4
.L_277:
        /*002c*/ 	.byte	0x04, 0x17
        /*002e*/ 	.short	(.L_279 - .L_278)
.L_278:
        /*0030*/ 	.word	0x00000000
        /*0034*/ 	.short	0x0009
        /*0036*/ 	.short	0x0038
        /*0038*/ 	.byte	0x00, 0xf0, 0x11, 0x00


	//----- nvinfo : EIATTR_KPARAM_INFO
	.align		4
.L_279:
        /*003c*/ 	.byte	0x04, 0x17
        /*003e*/ 	.short	(.L_281 - .L_280)
.L_280:
        /*0040*/ 	.word	0x00000000
        /*0044*/ 	.short	0x0008
        /*0046*/ 	.short	0x0030
        /*0048*/ 	.byte	0x00, 0xf0, 0x21, 0x00


	//----- nvinfo : EIATTR_KPARAM_INFO
	.align		4
.L_281:
        /*004c*/ 	.byte	0x04, 0x17
        /*004e*/ 	.short	(.L_283 - .L_282)
.L_282:
        /*0050*/ 	.word	0x00000000
        /*0054*/ 	.short	0x0007
        /*0056*/ 	.short	0x0028
        /*0058*/ 	.byte	0x00, 0xf0, 0x11, 0x00


	//----- nvinfo : EIATTR_KPARAM_INFO
	.align		4
.L_283:
        /*005c*/ 	.byte	0x04, 0x17
        /*005e*/ 	.short	(.L_285 - .L_284)
.L_284:
        /*0060*/ 	.word	0x00000000
        /*0064*/ 	.short	0x0006
        /*0066*/ 	.short	0x0024
        /*0068*/ 	.byte	0x00, 0xf0, 0x11, 0x00


	//----- nvinfo : EIATTR_KPARAM_INFO
	.align		4
.L_285:
        /*006c*/ 	.byte	0x04, 0x17
        /*006e*/ 	.short	(.L_287 - .L_286)
.L_286:
        /*0070*/ 	.word	0x00000000
        /*0074*/ 	.short	0x0005
        /*0076*/ 	.short	0x0020
        /*0078*/ 	.byte	0x00, 0xf0, 0x11, 0x00


	//----- nvinfo : EIATTR_KPARAM_INFO
	.align		4
.L_287:
        /*007c*/ 	.byte	0x04, 0x17
        /*007e*/ 	.short	(.L_289 - .L_288)
.L_288:
        /*0080*/ 	.word	0x00000000
        /*0084*/ 	.short	0x0004
        /*0086*/ 	.short	0x001c
        /*0088*/ 	.byte	0x00, 0xf0, 0x11, 0x00


	//----- nvinfo : EIATTR_KPARAM_INFO
	.align		4
.L_289:
        /*008c*/ 	.byte	0x04, 0x17
        /*008e*/ 	.short	(.L_291 - .L_290)
.L_290:
        /*0090*/ 	.word	0x00000000
        /*0094*/ 	.short	0x0003
        /*0096*/ 	.short	0x0018
        /*0098*/ 	.byte	0x00, 0xf0, 0x11, 0x00


	//----- nvinfo : EIATTR_KPARAM_INFO
	.align		4
.L_291:
        /*009c*/ 	.byte	0x04, 0x17
        /*009e*/ 	.short	(.L_293 - .L_292)
.L_292:
        /*00a0*/ 	.word	0x00000000
        /*00a4*/ 	.short	0x0002
        /*00a6*/ 	.short	0x0010
        /*00a8*/ 	.byte	0x00, 0xf0, 0x21, 0x00


	//----- nvinfo : EIATTR_KPARAM_INFO
	.align		4
.L_293:
        /*00ac*/ 	.byte	0x04, 0x17
        /*00ae*/ 	.short	(.L_295 - .L_294)
.L_294:
        /*00b0*/ 	.word	0x00000000
        /*00b4*/ 	.short	0x0001
        /*00b6*/ 	.short	0x0008
        /*00b8*/ 	.byte	0x00, 0xf0, 0x21, 0x00


	//----- nvinfo : EIATTR_KPARAM_INFO
	.align		4
.L_295:
        /*00bc*/ 	.byte	0x04, 0x17
        /*00be*/ 	.short	(.L_297 - .L_296)
.L_296:
        /*00c0*/ 	.word	0x00000000
        /*00c4*/ 	.short	0x0000
        /*00c6*/ 	.short	0x0000
        /*00c8*/ 	.byte	0x00, 0xf0, 0x21, 0x00


	//----- nvinfo : EIATTR_MAXREG_COUNT
	.align		4
.L_297:
        /*00cc*/ 	.byte	0x03, 0x1b
        /*00ce*/ 	.short	0x0080


	//----- nvinfo : EIATTR_NUM_BARRIERS
	.align		4
        /*00d0*/ 	.byte	0x02, 0x4c
        /*00d2*/ 	.byte	0x01
	.zero		1


	//----- nvinfo : EIATTR_MERCURY_ISA_VERSION
	.align		4
        /*00d4*/ 	.byte	0x03, 0x5f
        /*00d6*/ 	.short	0x0000


	//----- nvinfo : EIATTR_UNUSED_LOAD_BYTE_OFFSET
	.align		4
        /*00d8*/ 	.byte	0x04, 0x44
        /*00da*/ 	.short	(.L_299 - .L_298)


	//   ....[0]....
.L_298:
        /*00dc*/ 	.word	0x0000c670
        /*00e0*/ 	.word	0x0000f0ff


	//   ....[1]....
        /*00e4*/ 	.word	0x0000c740
        /*00e8*/ 	.word	0x0000fff0


	//   ....[2]....
        /*00ec*/ 	.word	0x0000c890
        /*00f0*/ 	.word	0x0000f0ff


	//----- nvinfo : EIATTR_INT_WARP_WIDE_INSTR_OFFSETS
	.align		4
.L_299:
        /*00f4*/ 	.byte	0x04, 0x31
        /*00f6*/ 	.short	(.L_301 - .L_300)


	//   ....[0]....
.L_300:
        /*00f8*/ 	.word	0x000029c0


	//   ....[1]....
        /*00fc*/ 	.word	0x00002a40


	//   ....[2]....
        /*0100*/ 	.word	0x00002ac0


	//   ....[3]....
        /*0104*/ 	.word	0x00002b40


	//   ....[4]....
        /*0108*/ 	.word	0x00002e70


	//   ....[5]....
        /*010c*/ 	.word	0x00002ef0


	//   ....[6]....
        /*0110*/ 	.word	0x00002f90


	//   ....[7]....
        /*0114*/ 	.word	0x00003010


	//   ....[8]....
        /*0118*/ 	.word	0x000030f0


	//   ....[9]....
        /*011c*/ 	.word	0x00003180


	//   ....[10]....
        /*0120*/ 	.word	0x00003210


	//   ....[11]....
        /*0124*/ 	.word	0x00003290


	//   ....[12]....
        /*0128*/ 	.word	0x00003350


	//   ....[13]....
        /*012c*/ 	.word	0x000033e0


	//   ....[14]....
        /*0130*/ 	.word	0x00003460


	//   ....[15]....
        /*0134*/ 	.word	0x000034f0


	//   ....[16]....
        /*0138*/ 	.word	0x00003580


	//   ....[17]....
        /*013c*/ 	.word	0x00003610


	//   ....[18]....
        /*0140*/ 	.word	0x00003680


	//   ....[19]....
        /*0144*/ 	.word	0x00003710


	//   ....[20]....
        /*0148*/ 	.word	0x00003b20


	//   ....[21]....
        /*014c*/ 	.word	0x00003ba0


	//   ....[22]....
        /*0150*/ 	.word	0x00003c40


	//   ....[23]....
        /*0154*/ 	.word	0x00003cc0


	//   ....[24]....
        /*0158*/ 	.word	0x00003da0


	//   ....[25]....
        /*015c*/ 	.word	0x00003e30


	//   ....[26]....
        /*0160*/ 	.word	0x00003ec0


	//   ....[27]....
        /*0164*/ 	.word	0x00003f40


	//   ....[28]....
        /*0168*/ 	.word	0x00004000


	//   ....[29]....
        /*016c*/ 	.word	0x00004090


	//   ....[30]....
        /*0170*/ 	.word	0x00004110


	//   ....[31]....
        /*0174*/ 	.word	0x000041a0


	//   ....[32]....
        /*0178*/ 	.word	0x00004230


	//   ....[33]....
        /*017c*/ 	.word	0x000042c0


	//   ....[34]....
        /*0180*/ 	.word	0x00004330


	//   ....[35]....
        /*0184*/ 	.word	0x000043b0


	//   ....[36]....
        /*0188*/ 	.word	0x00004550


	//   ....[37]....
        /*018c*/ 	.word	0x000045d0


	//   ....[38]....
        /*0190*/ 	.word	0x00004660


	//   ....[39]....
        /*0194*/ 	.word	0x000046e0


	//   ....[40]....
        /*0198*/ 	.word	0x00004870


	//   ....[41]....
        /*019c*/ 	.word	0x000048f0


	//   ....[42]....
        /*01a0*/ 	.word	0x00004980


	//   ....[43]....
        /*01a4*/ 	.word	0x00004a00


	//   ....[44]....
        /*01a8*/ 	.word	0x00006030


	//   ....[45]....
        /*01ac*/ 	.word	0x000060b0


	//   ....[46]....
        /*01b0*/ 	.word	0x00006130


	//   ....[47]....
        /*01b4*/ 	.word	0x000061b0


	//   ....[48]....
        /*01b8*/ 	.word	0x00006430


	//   ....[49]....
        /*01bc*/ 	.word	0x000064b0


	//   ....[50]....
        /*01c0*/ 	.word	0x00006520


	//   ....[51]....
        /*01c4*/ 	.word	0x000065a0


	//   ....[52]....
        /*01c8*/ 	.word	0x000066c0


	//   ....[53]....
        /*01cc*/ 	.word	0x00006750


	//   ....[54]....
        /*01d0*/ 	.word	0x000067d0


	//   ....[55]....
        /*01d4*/ 	.word	0x00006860


	//   ....[56]....
        /*01d8*/ 	.word	0x00006900


	//   ....[57]....
        /*01dc*/ 	.word	0x00006990


	//   ....[58]....
        /*01e0*/ 	.word	0x00006a10


	//   ....[59]....
        /*01e4*/ 	.word	0x00006a90


	//   ....[60]....
        /*01e8*/ 	.word	0x00006b30


	//   ....[61]....
        /*01ec*/ 	.word	0x00006bc0


	//   ....[62]....
        /*01f0*/ 	.word	0x00006c30


	//   ....[63]....
        /*01f4*/ 	.word	0x00006cc0


	//   ....[64]....
        /*01f8*/ 	.word	0x00007020


	//   ....[65]....
        /*01fc*/ 	.word	0x000070a0


	//   ....[66]....
        /*0200*/ 	.word	0x00007120


	//   ....[67]....
        /*0204*/ 	.word	0x000071a0


	//   ....[68]....
        /*0208*/ 	.word	0x000072b0


	//   ....[69]....
        /*020c*/ 	.word	0x00007340


	//   ....[70]....
        /*0210*/ 	.word	0x000073c0


	//   ....[71]....
        /*0214*/ 	.word	0x00007440


	//   ....[72]....
        /*0218*/ 	.word	0x000074f0


	//   ....[73]....
        /*021c*/ 	.word	0x00007580


	//   ....[74]....
        /*0220*/ 	.word	0x00007600


	//   ....[75]....
        /*0224*/ 	.word	0x00007690


	//   ....[76]....
        /*0228*/ 	.word	0x00007720


	//   ....[77]....
        /*022c*/ 	.word	0x000077b0


	//   ....[78]....
        /*0230*/ 	.word	0x00007820


	//   ....[79]....
        /*0234*/ 	.word	0x000078a0


	//   ....[80]....
        /*0238*/ 	.word	0x00007a10


	//   ....[81]....
        /*023c*/ 	.word	0x00007a90


	//   ....[82]....
        /*0240*/ 	.word	0x00007b20


	//   ....[83]....
        /*0244*/ 	.word	0x00007ba0


	//   ....[84]....
        /*0248*/ 	.word	0x00007d00


	//   ....[85]....
        /*024c*/ 	.word	0x00007d80


	//   ....[86]....
        /*0250*/ 	.word	0x00007e10


	//   ....[87]....
        /*0254*/ 	.word	0x00007e90


	//   ....[88]....
        /*0258*/ 	.word	0x00009aa0


	//   ....[89]....
        /*025c*/ 	.word	0x00009b20


	//   ....[90]....
        /*0260*/ 	.word	0x00009b90


	//   ....[91]....
        /*0264*/ 	.word	0x00009c10


	//   ....[92]....
        /*0268*/ 	.word	0x00009e70


	//   ....[93]....
        /*026c*/ 	.word	0x00009ef0


	//   ....[94]....
        /*0270*/ 	.word	0x00009f50


	//   ....[95]....
        /*0274*/ 	.word	0x00009fd0


	//   ....[96]....
        /*0278*/ 	.word	0x0000a150


	//   ....[97]....
        /*027c*/ 	.word	0x0000a1e0


	//   ....[98]....
        /*0280*/ 	.word	0x0000a240


	//   ....[99]....
        /*0284*/ 	.word	0x0000a2d0


	//   ....[100]....
        /*0288*/ 	.word	0x0000a450


	//   ....[101]....
        /*028c*/ 	.word	0x0000a4e0


	//   ....[102]....
        /*0290*/ 	.word	0x0000a540


	//   ....[103]....
        /*0294*/ 	.word	0x0000a5d0


	//   ....[104]....
        /*0298*/ 	.word	0x0000a750


	//   ....[105]....
        /*029c*/ 	.word	0x0000a7e0


	//   ....[106]....
        /*02a0*/ 	.word	0x0000a840


	//   ....[107]....
        /*02a4*/ 	.word	0x0000a8d0


	//   ....[108]....
        /*02a8*/ 	.word	0x0000ac50


	//   ....[109]....
        /*02ac*/ 	.word	0x0000acd0


	//   ....[110]....
        /*02b0*/ 	.word	0x0000ad30


	//   ....[111]....
        /*02b4*/ 	.word	0x0000adb0


	//   ....[112]....
        /*02b8*/ 	.word	0x0000af10


	//   ....[113]....
        /*02bc*/ 	.word	0x0000afa0


	//   ....[114]....
        /*02c0*/ 	.word	0x0000b000


	//   ....[115]....
        /*02c4*/ 	.word	0x0000b090


	//   ....[116]....
        /*02c8*/ 	.word	0x0000b1f0


	//   ....[117]....
        /*02cc*/ 	.word	0x0000b280


	//   ....[118]....
        /*02d0*/ 	.word	0x0000b2e0


	//   ....[119]....
        /*02d4*/ 	.word	0x0000b360


	//   ....[120]....
        /*02d8*/ 	.word	0x0000b4d0


	//   ....[121]....
        /*02dc*/ 	.word	0x0000b560


	//   ....[122]....
        /*02e0*/ 	.word	0x0000b5c0


	//   ....[123]....
        /*02e4*/ 	.word	0x0000b650


	//   ....[124]....
        /*02e8*/ 	.word	0x0000b810


	//   ....[125]....
        /*02ec*/ 	.word	0x0000b890


	//   ....[126]....
        /*02f0*/ 	.word	0x0000b920


	//   ....[127]....
        /*02f4*/ 	.word	0x0000b9a0


	//   ....[128]....
        /*02f8*/ 	.word	0x0000bb60


	//   ....[129]....
        /*02fc*/ 	.word	0x0000bbe0


	//   ....[130]....
        /*0300*/ 	.word	0x0000bc70


	//   ....[131]....
        /*0304*/ 	.word	0x0000bcf0


	//   ....[132]....
        /*0308*/ 	.word	0x0000ea00


	//   ....[133]....
        /*030c*/ 	.word	0x0000ea80


	//   ....[134]....
        /*0310*/ 	.word	0x0000eae0


	//   ....[135]....
        /*0314*/ 	.word	0x0000eb70


	//   ....[136]....
        /*0318*/ 	.word	0x0000eda0


	//   ....[137]....
        /*031c*/ 	.word	0x0000ee20


	//   ....[138]....
        /*0320*/ 	.word	0x0000ee80


	//   ....[139]....
        /*0324*/ 	.word	0x0000ef10


	//   ....[140]....
        /*0328*/ 	.word	0x0000f070


	//   ....[141]....
        /*032c*/ 	.word	0x0000f100


	//   ....[142]....
        /*0330*/ 	.word	0x0000f160


	//   ....[143]....
        /*0334*/ 	.word	0x0000f1f0


	//   ....[144]....
        /*0338*/ 	.word	0x0000f360


	//   ....[145]....
        /*033c*/ 	.word	0x0000f3f0


	//   ....[146]....
        /*0340*/ 	.word	0x0000f450


	//   ....[147]....
        /*0344*/ 	.word	0x0000f4e0


	//   ....[148]....
        /*0348*/ 	.word	0x0000f650


	//   ....[149]....
        /*034c*/ 	.word	0x0000f6e0


	//   ....[150]....
        /*0350*/ 	.word	0x0000f740


	//   ....[151]....
        /*0354*/ 	.word	0x0000f7d0


	//   ....[152]....
        /*0358*/ 	.word	0x0000fb20


	//   ....[153]....
        /*035c*/ 	.word	0x0000fba0


	//   ....[154]....
        /*0360*/ 	.word	0x0000fc00


	//   ....[155]....
        /*0364*/ 	.word	0x0000fc90


	//   ....[156]....
        /*0368*/ 	.word	0x0000fdd0


	//   ....[157]....
        /*036c*/ 	.word	0x0000fe60


	//   ....[158]....
        /*0370*/ 	.word	0x0000fec0


	//   ....[159]....
        /*0374*/ 	.word	0x0000ff50


	//   ....[160]....
        /*0378*/ 	.word	0x000100a0


	//   ....[161]....
        /*037c*/ 	.word	0x00010130


	//   ....[162]....
        /*0380*/ 	.word	0x00010190


	//   ....[163]....
        /*0384*/ 	.word	0x00010220


	//   ....[164]....
        /*0388*/ 	.word	0x00010370


	//   ....[165]....
        /*038c*/ 	.word	0x00010400


	//   ....[166]....
        /*0390*/ 	.word	0x00010460


	//   ....[167]....
        /*0394*/ 	.word	0x000104f0


	//   ....[168]....
        /*0398*/ 	.word	0x000106c0


	//   ....[169]....
        /*039c*/ 	.word	0x00010740


	//   ....[170]....
        /*03a0*/ 	.word	0x000107a0


	//   ....[171]....
        /*03a4*/ 	.word	0x00010830


	//   ....[172]....
        /*03a8*/ 	.word	0x000109f0


	//   ....[173]....
        /*03ac*/ 	.word	0x00010a70


	//   ....[174]....
        /*03b0*/ 	.word	0x00010ad0


	//   ....[175]....
        /*03b4*/ 	.word	0x00010b60


	//----- nvinfo : EIATTR_COOP_GROUP_MASK_REGIDS
	.align		4
.L_301:
        /*03b8*/ 	.byte	0x04, 0x29
        /*03ba*/ 	.short	(.L_303 - .L_302)


	//   ....[0]....
.L_302:
        /*03bc*/ 	.word	0xffffffff


	//   ....[1]....
        /*03c0*/ 	.word	0xffffffff


	//   ....[2]....
        /*03c4*/ 	.word	0xffffffff


	//   ....[3]....
        /*03c8*/ 	.word	0xffffffff


	//   ....[4]....
        /*03cc*/ 	.word	0xffffffff


	//   ....[5]....
        /*03d0*/ 	.word	0xffffffff


	//   ....[6]....
        /*03d4*/ 	.word	0xffffffff


	//   ....[7]....
        /*03d8*/ 	.word	0xffffffff


	//   ....[8]....
        /*03dc*/ 	.word	0xffffffff


	//   ....[9]....
        /*03e0*/ 	.word	0xffffffff


	//   ....[10]....
        /*03e4*/ 	.word	0xffffffff


	//   ....[11]....
        /*03e8*/ 	.word	0xffffffff


	//   ....[12]....
        /*03ec*/ 	.word	0xffffffff


	//   ....[13]....
        /*03f0*/ 	.word	0xffffffff


	//   ....[14]....
        /*03f4*/ 	.word	0xffffffff


	//   ....[15]....
        /*03f8*/ 	.word	0xffffffff


	//   ....[16]....
        /*03fc*/ 	.word	0xffffffff


	//   ....[17]....
        /*0400*/ 	.word	0xffffffff


	//   ....[18]....
        /*0404*/ 	.word	0xffffffff


	//   ....[19]....
        /*0408*/ 	.word	0xffffffff


	//   ....[20]....
        /*040c*/ 	.word	0xffffffff


	//   ....[21]....
        /*0410*/ 	.word	0xffffffff


	//   ....[22]....
        /*0414*/ 	.word	0xffffffff


	//   ....[23]....
        /*0418*/ 	.word	0xffffffff


	//   ....[24]....
        /*041c*/ 	.word	0xffffffff


	//   ....[25]....
        /*0420*/ 	.word	0xffffffff


	//   ....[26]....
        /*0424*/ 	.word	0xffffffff


	//   ....[27]....
        /*0428*/ 	.word	0xffffffff


	//   ....[28]....
        /*042c*/ 	.word	0xffffffff


	//   ....[29]....
        /*0430*/ 	.word	0xffffffff


	//   ....[30]....
        /*0434*/ 	.word	0xffffffff


	//   ....[31]....
        /*0438*/ 	.word	0xffffffff


	//   ....[32]....
        /*043c*/ 	.word	0xffffffff


	//   ....[33]....
        /*0440*/ 	.word	0xffffffff


	//   ....[34]....
        /*0444*/ 	.word	0xffffffff


	//   ....[35]....
        /*0448*/ 	.word	0xffffffff


	//   ....[36]....
        /*044c*/ 	.word	0xffffffff


	//   ....[37]....
        /*0450*/ 	.word	0xffffffff


	//   ....[38]....
        /*0454*/ 	.word	0xffffffff


	//   ....[39]....
        /*0458*/ 	.word	0xffffffff


	//   ....[40]....
        /*045c*/ 	.word	0xffffffff


	//   ....[41]....
        /*0460*/ 	.word	0xffffffff


	//   ....[42]....
        /*0464*/ 	.word	0xffffffff


	//   ....[43]....
        /*0468*/ 	.word	0xffffffff


	//   ....[44]....
        /*046c*/ 	.word	0xffffffff


	//   ....[45]....
        /*0470*/ 	.word	0xffffffff


	//   ....[46]....
        /*0474*/ 	.word	0xffffffff


	//   ....[47]....
        /*0478*/ 	.word	0xffffffff


	//   ....[48]....
        /*047c*/ 	.word	0xffffffff


	//   ....[49]....
        /*0480*/ 	.word	0xffffffff


	//   ....[50]....
        /*0484*/ 	.word	0xffffffff


	//   ....[51]....
        /*0488*/ 	.word	0xffffffff


	//   ....[52]....
        /*048c*/ 	.word	0xffffffff


	//----- nvinfo : EIATTR_COOP_GROUP_INSTR_OFFSETS
	.align		4
.L_303:
        /*0490*/ 	.byte	0x04, 0x28
        /*0492*/ 	.short	(.L_305 - .L_304)


	//   ....[0]....
.L_304:
        /*0494*/ 	.word	0x000021c0


	//   ....[1]....
        /*0498*/ 	.word	0x00002200


	//   ....[2]....
        /*049c*/ 	.word	0x00002220


	//   ....[3]....
        /*04a0*/ 	.word	0x00002240


	//   ....[4]....
        /*04a4*/ 	.word	0x00002260


	//   ....[5]....
        /*04a8*/ 	.word	0x00002290


	//   ....[6]....
        /*04ac*/ 	.word	0x00005860


	//   ....[7]....
        /*04b0*/ 	.word	0x000058a0


	//   ....[8]....
        /*04b4*/ 	.word	0x000058c0


	//   ....[9]....
        /*04b8*/ 	.word	0x000058e0


	//   ....[10]....
        /*04bc*/ 	.word	0x00005900


	//   ....[11]....
        /*04c0*/ 	.word	0x00005930


	//   ....[12]....
        /*04c4*/ 	.word	0x00009260


	//   ....[13]....
        /*04c8*/ 	.word	0x000092a0


	//   ....[14]....
        /*04cc*/ 	.word	0x000092c0


	//   ....[15]....
        /*04d0*/ 	.word	0x000092e0


	//   ....[16]....
        /*04d4*/ 	.word	0x00009300


	//   ....[17]....
        /*04d8*/ 	.word	0x00009330


	//   ....[18]....
        /*04dc*/ 	.word	0x0000c4f0


	//   ....[19]....
        /*04e0*/ 	.word	0x0000c510


	//   ....[20]....
        /*04e4*/ 	.word	0x0000c530


	//   ....[21]....
        /*04e8*/ 	.word	0x0000c550


	//   ....[22]....
        /*04ec*/ 	.word	0x0000c590


	//   ....[23]....
        /*04f0*/ 	.word	0x0000e200


	//   ....[24]....
        /*04f4*/ 	.word	0x0000e240


	//   ....[25]....
        /*04f8*/ 	.word	0x0000e260


	//   ....[26]....
        /*04fc*/ 	.word	0x0000e280


	//   ....[27]....
        /*0500*/ 	.word	0x0000e2a0


	//   ....[28]....
        /*0504*/ 	.word	0x0000e2d0


	//   ....[29]....
        /*0508*/ 	.word	0x000113e0


	//   ....[30]....
        /*050c*/ 	.word	0x00011460


	//   ....[31]....
        /*0510*/ 	.word	0x000114f0


	//   ....[32]....
        /*0514*/ 	.word	0x00011580


	//   ....[33]....
        /*0518*/ 	.word	0x00011610


	//   ....[34]....
        /*051c*/ 	.word	0x00011690


	//   ....[35]....
        /*0520*/ 	.word	0x00011700


	//   ....[36]....
        /*0524*/ 	.word	0x00011780


	//   ....[37]....
        /*0528*/ 	.word	0x00011810


	//   ....[38]....
        /*052c*/ 	.word	0x000118a0


	//   ....[39]....
        /*0530*/ 	.word	0x00011930


	//   ....[40]....
        /*0534*/ 	.word	0x000119b0


	//   ....[41]....
        /*0538*/ 	.word	0x00011a20


	//   ....[42]....
        /*053c*/ 	.word	0x00011aa0


	//   ....[43]....
        /*0540*/ 	.word	0x00011b30


	//   ....[44]....
        /*0544*/ 	.word	0x00011bc0


	//   ....[45]....
        /*0548*/ 	.word	0x00011c50


	//   ....[46]....
        /*054c*/ 	.word	0x00011cd0


	//   ....[47]....
        /*0550*/ 	.word	0x00011d40


	//   ....[48]....
        /*0554*/ 	.word	0x00011dc0


	//   ....[49]....
        /*0558*/ 	.word	0x00011e50


	//   ....[50]....
        /*055c*/ 	.word	0x00011ee0


	//   ....[51]....
        /*0560*/ 	.word	0x00011f70


	//   ....[52]....
        /*0564*/ 	.word	0x00011ff0


	//----- nvinfo : EIATTR_EXIT_INSTR_OFFSETS
	.align		4
.L_305:
        /*0568*/ 	.byte	0x04, 0x1c
        /*056a*/ 	.short	(.L_307 - .L_306)


	//   ....[0]....
.L_306:
        /*056c*/ 	.word	0x00000ad0


	//   ....[1]....
        /*0570*/ 	.word	0x00000c90


	//   ....[2]....
        /*0574*/ 	.word	0x00001070


	//   ....[3]....
        /*0578*/ 	.word	0x000010d0


	//   ....[4]....
        /*057c*/ 	.word	0x00010be0


	//   ....[5]....
        /*0580*/ 	.word	0x00010d90


	//   ....[6]....
        /*0584*/ 	.word	0x000112f0


	//   ....[7]....
        /*0588*/ 	.word	0x00011380


	//----- nvinfo : EIATTR_MAX_THREADS
	.align		4
.L_307:
        /*058c*/ 	.byte	0x04, 0x05
        /*058e*/ 	.short	(.L_309 - .L_308)
.L_308:
        /*0590*/ 	.word	0x00000200
        /*0594*/ 	.word	0x00000001
        /*0598*/ 	.word	0x00000001


	//----- nvinfo : EIATTR_CRS_STACK_SIZE
	.align		4
.L_309:
        /*059c*/ 	.byte	0x04, 0x1e
        /*059e*/ 	.short	(.L_311 - .L_310)
.L_310:
        /*05a0*/ 	.word	0x00000000
.L_311:


//--------------------- .nv.info._ZN4vllm16topKPerRowDecodeILi512ELb0ELb0ELb0EEEvPKfPKiPiiiiiiPfiS4_ --------------------------
	.section	.nv.info._ZN4vllm16topKPerRowDecodeILi512ELb0ELb0ELb0EEEvPKfPKiPiiiiiiPfiS4_,"",@"SHT_CUDA_INFO"
	.sectionflags	@""
	.align	4


	//----- nvinfo : EIATTR_CUDA_API_VERSION
	.align		4
        /*0000*/ 	.byte	0x04, 0x37
        /*0002*/ 	.short	(.L_313 - .L_312)
.L_312:
        /*0004*/ 	.word	0x00000082


	//----- nvinfo : EIATTR_SW2861232_WAR
	.align		4
.L_313:
        /*0008*/ 	.byte	0x01, 0x35
	.zero		2


	//----- nvinfo : EIATTR_PARAM_CBANK
	.align		4
        /*000c*/ 	.byte	0x04, 0x0a
        /*000e*/ 	.short	(.L_315 - .L_314)
	.align		4
.L_314:
        /*0010*/ 	.word	index@(.nv.constant0._ZN4vllm16topKPerRowDecodeILi512ELb0ELb0ELb0EEEvPKfPKiPiiiiiiPfiS4_)
        /*0014*/ 	.short	0x0160
        /*0016*/ 	.short	0x0048


	//----- nvinfo : EIATTR_CBANK_PARAM_SIZE
	.align		4
.L_315:
        /*0018*/ 	.byte	0x03, 0x19
        /*001a*/ 	.short	0x0048


	//----- nvinfo : EIATTR_KPARAM_INFO
	.align		4
        /*001c*/ 	.byte	0x04, 0x17
        /*001e*/ 	.short	(.L_317 - .L_316)
.L_316:
        /*0020*/ 	.word	0x00000000
        /*0024*/ 	.short	0x000a
        /*0026*/ 	.short	0x0040
        /*0028*/ 	.byte	0x00, 0xf0, 0x21, 0x00


	//----- nvinfo : EIATTR_KPARAM_INFO
	.align		4
.L_317:
        /*002c*/ 	.byte	0x04, 0x17
        /*002e*/ 	.short	(.L_319 - .L_318)
.L_318:
        /*0030*/ 	.word	0x00000000
        /*0034*/ 	.short	0x0009
        /*0036*/ 	.short	0x0038
        /*0038*/ 	.byte	0x00, 0xf0, 0x11, 0x00


	//----- nvinfo : EIATTR_KPARAM_INFO
	.align		4
.L_319:
        /*003c*/ 	.byte	0x04, 0x17
        /*003e*/ 	.short	(.L_321 - .L_320)
.L_320:
        /*0040*/ 	.word	0x00000000
        /*0044*/ 	.short	0x0008
        /*0046*/ 	.short	0x0030
        /*0048*/ 	.byte	0x00, 0xf0, 0x21, 0x00


	//----- nvinfo : EIATTR_KPARAM_INFO
	.align		4
.L_321:
        /*004c*/ 	.byte	0x04, 0x17
        /*004e*/ 	.short	(.L_323 - .L_322)
.L_322:
        /*0050*/ 	.word	0x00000000
        /*0054*/ 	.short	0x0007
        /*0056*/ 	.short	0x0028
        /*0058*/ 	.byte	0x00, 0xf0, 0x11, 0x00


	//----- nvinfo : EIATTR_KPARAM_INFO
	.align		4
.L_323:
        /*005c*/ 	.byte	0x04, 0x17
        /*005e*/ 	.short	(.L_325 - .L_324)
.L_324:
        /*0060*/ 	.word	0x00000000
        /*0064*/ 	.short	0x0006
        /*0066*/ 	.short	0x0024
        /*0068*/ 	.byte	0x00, 0xf0, 0x11, 0x00


	//----- nvinfo : EIATTR_KPARAM_INFO
	.align		4
.L_325:
        /*006c*/ 	.byte	0x04, 0x17
        /*006e*/ 	.short	(.L_327 - .L_326)
.L_326:
        /*0070*/ 	.word	0x00000000
        /*0074*/ 	.short	0x0005
        /*0076*/ 	.short	0x0020
        /*0078*/ 	.byte	0x00, 0xf0, 0x11, 0x00


	//----- nvinfo : EIATTR_KPARAM_INFO
	.align		4
.L_327:
        /*007c*/ 	.byte	0x04, 0x17
        /*007e*/ 	.short	(.L_329 - .L_328)
.L_328:
        /*0080*/ 	.word	0x00000000
        /*0084*/ 	.short	0x0004
        /*0086*/ 	.short	0x001c
        /*0088*/ 	.byte	0x00, 0xf0, 0x11, 0x00


	//----- nvinfo : EIATTR_KPARAM_INFO
	.align		4
.L_329:
        /*008c*/ 	.byte	0x04, 0x17
        /*008e*/ 	.short	(.L_331 - .L_330)
.L_330:
        /*0090*/ 	.word	0x00000000
        /*0094*/ 	.short	0x0003
        /*0096*/ 	.short	0x0018
        /*0098*/ 	.byte	0x00, 0xf0, 0x11, 0x00


	//----- nvinfo : EIATTR_KPARAM_INFO
	.align		4
.L_331:
        /*009c*/ 	.byte	0x04, 0x17
        /*009e*/ 	.short	(.L_333 - .L_332)
.L_332:
        /*00a0*/ 	.word	0x00000000
        /*00a4*/ 	.short	0x0002
        /*00a6*/ 	.short	0x0010
        /*00a8*/ 	.byte	0x00, 0xf0, 0x21, 0x00


	//----- nvinfo : EIATTR_KPARAM_INFO
	.align		4
.L_333:
        /*00ac*/ 	.byte	0x04, 0x17
        /*00ae*/ 	.short	(.L_335 - .L_334)
.L_334:
        /*00b0*/ 	.word	0x00000000
        /*00b4*/ 	.short	0x0001
        /*00b6*/ 	.short	0x0008
        /*00b8*/ 	.byte	0x00, 0xf0, 0x21, 0x00


	//----- nvinfo : EIATTR_KPARAM_INFO
	.align		4
.L_335:
        /*00bc*/ 	.byte	0x04, 0x17
        /*00be*/ 	.short	(.L_337 - .L_336)
.L_336:
        /*00c0*/ 	.word	0x00000000
        /*00c4*/ 	.short	0x0000
        /*00c6*/ 	.short	0x0000
        /*00c8*/ 	.byte	0x00, 0xf0, 0x21, 0x00


	//----- nvinfo : EIATTR_MAXREG_COUNT
	.align		4
.L_337:
        /*00cc*/ 	.byte	0x03, 0x1b
        /*00ce*/ 	.short	0x0080


	//----- nvinfo : EIATTR_NUM_BARRIERS
	.align		4
        /*00d0*/ 	.byte	0x02, 0x4c
        /*00d2*/ 	.byte	0x01
	.zero		1


	//----- nvinfo : EIATTR_MERCURY_ISA_VERSION
	.align		4
        /*00d4*/ 	.byte	0x03, 0x5f
        /*00d6*/ 	.short	0x0000


	//----- nvinfo : EIATTR_UNUSED_LOAD_BYTE_OFFSET
	.align		4
        /*00d8*/ 	.byte	0x04, 0x44
        /*00da*/ 	.short	(.L_339 - .L_338)


	//   ....[0]....
.L_338:
        /*00dc*/ 	.word	0x0000c620
        /*00e0*/ 	.word	0x00000fff


	//----- nvinfo : EIATTR_INT_WARP_WIDE_INSTR_OFFSETS
	.align		4
.L_339:
        /*00e4*/ 	.byte	0x04, 0x31
        /*00e6*/ 	.short	(.L_341 - .L_340)


	//   ....[0]....
.L_340:
        /*00e8*/ 	.word	0x00002a20


	//   ....[1]....
        /*00ec*/ 	.word	0x00002aa0


	//   ....[2]....
        /*00f0*/ 	.word	0x00002b20


	//   ....[3]....
        /*00f4*/ 	.word	0x00002ba0


	//   ....[4]....
        /*00f8*/ 	.word	0x00002ed0


	//   ....[5]....
        /*00fc*/ 	.word	0x00002f50


	//   ....[6]....
        /*0100*/ 	.word	0x00002ff0


	//   ....[7]....
        /*0104*/ 	.word	0x00003070


	//   ....[8]....
        /*0108*/ 	.word	0x00003150


	//   ....[9]....
        /*010c*/ 	.word	0x000031e0


	//   ....[10]....
        /*0110*/ 	.word	0x00003270


	//   ....[11]....
        /*0114*/ 	.word	0x000032f0


	//   ....[12]....
        /*0118*/ 	.word	0x000033b0


	//   ....[13]....
        /*011c*/ 	.word	0x00003440


	//   ....[14]....
        /*0120*/ 	.word	0x000034c0


	//   ....[15]....
        /*0124*/ 	.word	0x00003550


	//   ....[16]....
        /*0128*/ 	.word	0x000035e0


	//   ....[17]....
        /*012c*/ 	.word	0x00003670


	//   ....[18]....
        /*0130*/ 	.word	0x000036e0


	//   ....[19]....
        /*0134*/ 	.word	0x00003770


	//   ....[20]....
        /*0138*/ 	.word	0x00003b80


	//   ....[21]....
        /*013c*/ 	.word	0x00003c00


	//   ....[22]....
        /*0140*/ 	.word	0x00003ca0


	//   ....[23]....
        /*0144*/ 	.word	0x00003d20


	//   ....[24]....
        /*0148*/ 	.word	0x00003e00


	//   ....[25]....
        /*014c*/ 	.word	0x00003e90


	//   ....[26]....
        /*0150*/ 	.word	0x00003f20


	//   ....[27]....
        /*0154*/ 	.word	0x00003fa0


	//   ....[28]....
        /*0158*/ 	.word	0x00004060


	//   ....[29]....
        /*015c*/ 	.word	0x000040f0


	//   ....[30]....
        /*0160*/ 	.word	0x00004170


	//   ....[31]....
        /*0164*/ 	.word	0x00004200


	//   ....[32]....
        /*0168*/ 	.word	0x00004290


	//   ....[33]....
        /*016c*/ 	.word	0x00004320


	//   ....[34]....
        /*0170*/ 	.word	0x00004390


	//   ....[35]....
        /*0174*/ 	.word	0x00004420


	//   ....[36]....
        /*0178*/ 	.word	0x000045f0


	//   ....[37]....
        /*017c*/ 	.word	0x00004670


	//   ....[38]....
        /*0180*/ 	.word	0x00004700


	//   ....[39]....
        /*0184*/ 	.word	0x00004780


	//   ....[40]....
        /*0188*/ 	.word	0x00004910


	//   ....[41]....
        /*018c*/ 	.word	0x00004990


	//   ....[42]....
        /*0190*/ 	.word	0x00004a20


	//   ....[43]....
        /*0194*/ 	.word	0x00004aa0


	//   ....[44]....
        /*0198*/ 	.word	0x00006110


	//   ....[45]....
        /*019c*/ 	.word	0x00006190


	//   ....[46]....
        /*01a0*/ 	.word	0x00006210


	//   ....[47]....
        /*01a4*/ 	.word	0x00006290


	//   ....[48]....
        /*01a8*/ 	.word	0x00006510


	//   ....[49]....
        /*01ac*/ 	.word	0x00006590


	//   ....[50]....
        /*01b0*/ 	.word	0x00006600


	//   ....[51]....
        /*01b4*/ 	.word	0x00006680


	//   ....[52]....
        /*01b8*/ 	.word	0x000067a0


	//   ....[53]....
        /*01bc*/ 	.word	0x00006830


	//   ....[54]....
        /*01c0*/ 	.word	0x000068b0


	//   ....[55]....
        /*01c4*/ 	.word	0x00006940


	//   ....[56]....
        /*01c8*/ 	.word	0x000069e0


	//   ....[57]....
        /*01cc*/ 	.word	0x00006a70


	//   ....[58]....
        /*01d0*/ 	.word	0x00006af0


	//   ....[59]....
        /*01d4*/ 	.word	0x00006b80


	//   ....[60]....
        /*01d8*/ 	.word	0x00006c10


	//   ....[61]....
        /*01dc*/ 	.word	0x00006ca0


	//   ....[62]....
        /*01e0*/ 	.word	0x00006d10


	//   ....[63]....
        /*01e4*/ 	.word	0x00006d90


	//   ....[64]....
        /*01e8*/ 	.word	0x00007100


	//   ....[65]....
        /*01ec*/ 	.word	0x00007180


	//   ....[66]....
        /*01f0*/ 	.word	0x00007200


	//   ....[67]....
        /*01f4*/ 	.word	0x00007280


	//   ....[68]....
        /*01f8*/ 	.word	0x00007390


	//   ....[69]....
        /*01fc*/ 	.word	0x00007420


	//   ....[70]....
        /*0200*/ 	.word	0x000074a0


	//   ....[71]....
        /*0204*/ 	.word	0x00007530


	//   ....[72]....
        /*0208*/ 	.word	0x000075d0


	//   ....[73]....
        /*020c*/ 	.word	0x00007660


	//   ....[74]....
        /*0210*/ 	.word	0x000076e0


	//   ....[75]....
        /*0214*/ 	.word	0x00007770


	//   ....[76]....
        /*0218*/ 	.word	0x00007800


	//   ....[77]....
        /*021c*/ 	.word	0x00007890


	//   ....[78]....
        /*0220*/ 	.word	0x00007900


	//   ....[79]....
        /*0224*/ 	.word	0x00007990


	//   ....[80]....
        /*0228*/ 	.word	0x00007b30


	//   ....[81]....
        /*022c*/ 	.word	0x00007bb0


	//   ....[82]....
        /*0230*/ 	.word	0x00007c40


	//   ....[83]....
        /*0234*/ 	.word	0x00007cc0


	//   ....[84]....
        /*0238*/ 	.word	0x00007e20


	//   ....[85]....
        /*023c*/ 	.word	0x00007ea0


	//   ....[86]....
        /*0240*/ 	.word	0x00007f30


	//   ....[87]....
        /*0244*/ 	.word	0x00007fb0


	//   ....[88]....
        /*0248*/ 	.word	0x00009c00


	//   ....[89]....
        /*024c*/ 	.word	0x00009c80


	//   ....[90]....
        /*0250*/ 	.word	0x00009cf0


	//   ....[91]....
        /*0254*/ 	.word	0x00009d70


	//   ....[92]....
        /*0258*/ 	.word	0x00009fd0


	//   ....[93]....
        /*025c*/ 	.word	0x0000a050


	//   ....[94]....
        /*0260*/ 	.word	0x0000a0b0


	//   ....[95]....
        /*0264*/ 	.word	0x0000a130


	//   ....[96]....
        /*0268*/ 	.word	0x0000a2b0


	//   ....[97]....
        /*026c*/ 	.word	0x0000a340


	//   ....[98]....
        /*0270*/ 	.word	0x0000a3a0


	//   ....[99]....
        /*0274*/ 	.word	0x0000a430


	//   ....[100]....
        /*0278*/ 	.word	0x0000a5b0


	//   ....[101]....
        /*027c*/ 	.word	0x0000a640


	//   ....[102]....
        /*0280*/ 	.word	0x0000a6a0


	//   ....[103]....
        /*0284*/ 	.word	0x0000a730


	//   ....[104]....
        /*0288*/ 	.word	0x0000a8b0


	//   ....[105]....
        /*028c*/ 	.word	0x0000a940


	//   ....[106]....
        /*0290*/ 	.word	0x0000a9a0


	//   ....[107]....
        /*0294*/ 	.word	0x0000aa30


	//   ....[108]....
        /*0298*/ 	.word	0x0000ae70


	//   ....[109]....
        /*029c*/ 	.word	0x0000aef0


	//   ....[110]....
        /*02a0*/ 	.word	0x0000af50


	//   ....[111]....
        /*02a4*/ 	.word	0x0000afd0


	//   ....[112]....
        /*02a8*/ 	.word	0x0000b130


	//   ....[113]....
        /*02ac*/ 	.word	0x0000b1c0


	//   ....[114]....
        /*02b0*/ 	.word	0x0000b220


	//   ....[115]....
        /*02b4*/ 	.word	0x0000b2a0


	//   ....[116]....
        /*02b8*/ 	.word	0x0000b410


	//   ....[117]....
        /*02bc*/ 	.word	0x0000b4a0


	//   ....[118]....
        /*02c0*/ 	.word	0x0000b500


	//   ....[119]....
        /*02c4*/ 	.word	0x0000b590


	//   ....[120]....
        /*02c8*/ 	.word	0x0000b6f0


	//   ....[121]....
        /*02cc*/ 	.word	0x0000b780


	//   ....[122]....
        /*02d0*/ 	.word	0x0000b7e0


	//   ....[123]....
        /*02d4*/ 	.word	0x0000b870


	//   ....[124]....
        /*02d8*/ 	.word	0x0000ba70


	//   ....[125]....
        /*02dc*/ 	.word	0x0000baf0


	//   ....[126]....
        /*02e0*/ 	.word	0x0000bb80


	//   ....[127]....
        /*02e4*/ 	.word	0x0000bc00


	//   ....[128]....
        /*02e8*/ 	.word	0x0000be10


	//   ....[129]....
        /*02ec*/ 	.word	0x0000be90


	//   ....[130]....
        /*02f0*/ 	.word	0x0000bf20


	//   ....[131]....
        /*02f4*/ 	.word	0x0000bfa0


	//   ....[132]....
        /*02f8*/ 	.word	0x0000e400


	//   ....[133]....
        /*02fc*/ 	.word	0x0000e480


	//   ....[134]....
        /*0300*/ 	.word	0x0000e4e0


	//   ....[135]....
        /*0304*/ 	.word	0x0000e570


	//   ....[136]....
        /*0308*/ 	.word	0x0000e7a0


	//   ....[137]....
        /*030c*/ 	.word	0x0000e820


	//   ....[138]....
        /*0310*/ 	.word	0x0000e880


	//   ....[139]....
        /*0314*/ 	.word	0x0000e910


	//   ....[140]....
        /*0318*/ 	.word	0x0000ea70


	//   ....[141]....
        /*031c*/ 	.word	0x0000eb00


	//   ....[142]....
        /*0320*/ 	.word	0x0000eb60


	//   ....[143]....
        /*0324*/ 	.word	0x0000ebf0


	//   ....[144]....
        /*0328*/ 	.word	0x0000ed60


	//   ....[145]....
        /*032c*/ 	.word	0x0000edf0


	//   ....[146]....
        /*0330*/ 	.word	0x0000ee50


	//   ....[147]....
        /*0334*/ 	.word	0x0000eee0


	//   ....[148]....
        /*0338*/ 	.word	0x0000f050


	//   ....[149]....
        /*033c*/ 	.word	0x0000f0e0


	//   ....[150]....
        /*0340*/ 	.word	0x0000f140


	//   ....[151]....
        /*0344*/ 	.word	0x0000f1d0


	//   ....[152]....
        /*0348*/ 	.word	0x0000f530


	//   ....[153]....
        /*034c*/ 	.word	0x0000f5b0


	//   ....[154]....
        /*0350*/ 	.word	0x0000f610


	//   ....[155]....
        /*0354*/ 	.word	0x0000f6a0


	//   ....[156]....
        /*0358*/ 	.word	0x0000f7e0


	//   ....[157]....
        /*035c*/ 	.word	0x0000f870


	//   ....[158]....
        /*0360*/ 	.word	0x0000f8d0


	//   ....[159]....
        /*0364*/ 	.word	0x0000f960


	//   ....[160]....
        /*0368*/ 	.word	0x0000fab0


	//   ....[161]....
        /*036c*/ 	.word	0x0000fb40


	//   ....[162]....
        /*0370*/ 	.word	0x0000fba0


	//   ....[163]....
        /*0374*/ 	.word	0x0000fc30


	//   ....[164]....
        /*0378*/ 	.word	0x0000fd80


	//   ....[165]....
        /*037c*/ 	.word	0x0000fe10


	//   ....[166]....
        /*0380*/ 	.word	0x0000fe70


	//   ....[167]....
        /*0384*/ 	.word	0x0000ff00


	//   ....[168]....
        /*0388*/ 	.word	0x00010110


	//   ....[169]....
        /*038c*/ 	.word	0x00010190


	//   ....[170]....
        /*0390*/ 	.word	0x000101f0


	//   ....[171]....
        /*0394*/ 	.word	0x00010280


	//   ....[172]....
        /*0398*/ 	.word	0x00010440


	//   ....[173]....
        /*039c*/ 	.word	0x000104c0


	//   ....[174]....
        /*03a0*/ 	.word	0x00010520


	//   ....[175]....
        /*03a4*/ 	.word	0x000105b0


	//----- nvinfo : EIATTR_COOP_GROUP_MASK_REGIDS
	.align		4
.L_341:
        /*03a8*/ 	.byte	0x04, 0x29
        /*03aa*/ 	.short	(.L_343 - .L_342)


	//   ....[0]....
.L_342:
        /*03ac*/ 	.word	0xffffffff


	//   ....[1]....
        /*03b0*/ 	.word	0xffffffff


	//   ....[2]....
        /*03b4*/ 	.word	0xffffffff


	//   ....[3]....
        /*03b8*/ 	.word	0xffffffff


	//   ....[4]....
        /*03bc*/ 	.word	0xffffffff


	//   ....[5]....
        /*03c0*/ 	.word	0xffffffff


	//   ....[6]....
        /*03c4*/ 	.word	0xffffffff


	//   ....[7]....
        /*03c8*/ 	.word	0xffffffff


	//   ....[8]....
        /*03cc*/ 	.word	0xffffffff


	//   ....[9]....
        /*03d0*/ 	.word	0xffffffff


	//   ....[10]....
        /*03d4*/ 	.word	0xffffffff


	//   ....[11]....
        /*03d8*/ 	.word	0xffffffff


	//   ....[12]....
        /*03dc*/ 	.word	0xffffffff


	//   ....[13]....
        /*03e0*/ 	.word	0xffffffff


	//   ....[14]....
        /*03e4*/ 	.word	0xffffffff


	//   ....[15]....
        /*03e8*/ 	.word	0xffffffff


	//   ....[16]....
        /*03ec*/ 	.word	0xffffffff


	//   ....[17]....
        /*03f0*/ 	.word	0xffffffff


	//   ....[18]....
        /*03f4*/ 	.word	0xffffffff


	//   ....[19]....
        /*03f8*/ 	.word	0xffffffff


	//   ....[20]....
        /*03fc*/ 	.word	0xffffffff


	//   ....[21]....
        /*0400*/ 	.word	0xffffffff


	//   ....[22]....
        /*0404*/ 	.word	0xffffffff


	//   ....[23]....
        /*0408*/ 	.word	0xffffffff


	//   ....[24]....
        /*040c*/ 	.word	0xffffffff


	//   ....[25]....
        /*0410*/ 	.word	0xffffffff


	//   ....[26]....
        /*0414*/ 	.word	0xffffffff


	//   ....[27]....
        /*0418*/ 	.word	0xffffffff


	//   ....[28]....
        /*041c*/ 	.word	0xffffffff


	//   ....[29]....
        /*0420*/ 	.word	0xffffffff


	//   ....[30]....
        /*0424*/ 	.word	0xffffffff


	//   ....[31]....
        /*0428*/ 	.word	0xffffffff


	//   ....[32]....
        /*042c*/ 	.word	0xffffffff


	//   ....[33]....
        /*0430*/ 	.word	0xffffffff


	//   ....[34]....
        /*0434*/ 	.word	0xffffffff


	//   ....[35]....
        /*0438*/ 	.word	0xffffffff


	//   ....[36]....
        /*043c*/ 	.word	0xffffffff


	//   ....[37]....
        /*0440*/ 	.word	0xffffffff


	//   ....[38]....
        /*0444*/ 	.word	0xffffffff


	//   ....[39]....
        /*0448*/ 	.word	0xffffffff


	//   ....[40]....
        /*044c*/ 	.word	0xffffffff


	//   ....[41]....
        /*0450*/ 	.word	0xffffffff


	//   ....[42]....
        /*0454*/ 	.word	0xffffffff


	//   ....[43]....
        /*0458*/ 	.word	0xffffffff


	//   ....[44]....
        /*045c*/ 	.word	0xffffffff


	//   ....[45]....
        /*0460*/ 	.word	0xffffffff


	//   ....[46]....
        /*0464*/ 	.word	0xffffffff


	//   ....[47]....
        /*0468*/ 	.word	0xffffffff


	//----- nvinfo : EIATTR_COOP_GROUP_INSTR_OFFSETS
	.align		4
.L_343:
        /*046c*/ 	.byte	0x04, 0x28
        /*046e*/ 	.short	(.L_345 - .L_344)


	//   ....[0]....
.L_344:
        /*0470*/ 	.word	0x00002220


	//   ....[1]....
        /*0474*/ 	.word	0x00002260


	//   ....[2]....
        /*0478*/ 	.word	0x00002280


	//   ....[3]....
        /*047c*/ 	.word	0x000022a0


	//   ....[4]....
        /*0480*/ 	.word	0x000022c0


	//   ....[5]....
        /*0484*/ 	.word	0x000022f0


	//   ....[6]....
        /*0488*/ 	.word	0x00005930


	//   ....[7]....
        /*048c*/ 	.word	0x00005970


	//   ....[8]....
        /*0490*/ 	.word	0x00005990


	//   ....[9]....
        /*0494*/ 	.word	0x000059b0


	//   ....[10]....
        /*0498*/ 	.word	0x000059d0


	//   ....[11]....
        /*049c*/ 	.word	0x00005a00


	//   ....[12]....
        /*04a0*/ 	.word	0x000093b0


	//   ....[13]....
        /*04a4*/ 	.word	0x000093f0


	//   ....[14]....
        /*04a8*/ 	.word	0x00009410


	//   ....[15]....
        /*04ac*/ 	.word	0x00009430


	//   ....[16]....
        /*04b0*/ 	.word	0x00009450


	//   ....[17]....
        /*04b4*/ 	.word	0x00009480


	//   ....[18]....
        /*04b8*/ 	.word	0x0000dbe0


	//   ....[19]....
        /*04bc*/ 	.word	0x0000dc20


	//   ....[20]....
        /*04c0*/ 	.word	0x0000dc40


	//   ....[21]....
        /*04c4*/ 	.word	0x0000dc60


	//   ....[22]....
        /*04c8*/ 	.word	0x0000dc80


	//   ....[23]....
        /*04cc*/ 	.word	0x0000dcb0


	//   ....[24]....
        /*04d0*/ 	.word	0x00010e10


	//   ....[25]....
        /*04d4*/ 	.word	0x00010e80


	//   ....[26]....
        /*04d8*/ 	.word	0x00010f00


	//   ....[27]....
        /*04dc*/ 	.word	0x00010f80


	//   ....[28]....
        /*04e0*/ 	.word	0x00011000


	//   ....[29]....
        /*04e4*/ 	.word	0x00011070


	//   ....[30]....
        /*04e8*/ 	.word	0x000110e0


	//   ....[31]....
        /*04ec*/ 	.word	0x00011150


	//   ....[32]....
        /*04f0*/ 	.word	0x000111d0


	//   ....[33]....
        /*04f4*/ 	.word	0x00011250


	//   ....[34]....
        /*04f8*/ 	.word	0x000112d0


	//   ....[35]....
        /*04fc*/ 	.word	0x00011340


	//   ....[36]....
        /*0500*/ 	.word	0x000113b0


	//   ....[37]....
        /*0504*/ 	.word	0x00011420


	//   ....[38]....
        /*0508*/ 	.word	0x000114a0


	//   ....[39]....
        /*050c*/ 	.word	0x00011520


	//   ....[40]....
        /*0510*/ 	.word	0x000115a0


	//   ....[41]....
        /*0514*/ 	.word	0x00011610


	//   ....[42]....
        /*0518*/ 	.word	0x00011680


	//   ....[43]....
        /*051c*/ 	.word	0x000116f0


	//   ....[44]....
        /*0520*/ 	.word	0x00011770


	//   ....[45]....
        /*0524*/ 	.word	0x000117f0


	//   ....[46]....
        /*0528*/ 	.word	0x00011870


	//   ....[47]....
        /*052c*/ 	.word	0x000118e0


	//----- nvinfo : EIATTR_EXIT_INSTR_OFFSETS
	.align		4
.L_345:
        /*0530*/ 	.byte	0x04, 0x1c
        /*0532*/ 	.short	(.L_347 - .L_346)


	//   ....[0]....
.L_346:
        /*0534*/ 	.word	0x00000b20


	//   ....[1]....
        /*0538*/ 	.word	0x00000cf0


	//   ....[2]....
        /*053c*/ 	.word	0x00001100


	//   ....[3]....
        /*0540*/ 	.word	0x00001160


	//   ....[4]....
        /*0544*/ 	.word	0x00010620


	//   ....[5]....
        /*0548*/ 	.word	0x000107c0


	//   ....[6]....
        /*054c*/ 	.word	0x00010d20


	//   ....[7]....
        /*0550*/ 	.word	0x00010db0


	//----- nvinfo : EIATTR_MAX_THREADS
	.align		4
.L_347:
        /*0554*/ 	.byte	0x04, 0x05
        /*0556*/ 	.short	(.L_349 - .L_348)
.L_348:
        /*0558*/ 	.word	0x00000200
        /*055c*/ 	.word	0x00000001
        /*0560*/ 	.word	0x00000001


	//----- nvinfo : EIATTR_CRS_STACK_SIZE
	.align		4
.L_349:
        /*0564*/ 	.byte	0x04, 0x1e
        /*0566*/ 	.short	(.L_351 - .L_350)
.L_350:
        /*0568*/ 	.word	0x00000000
.L_351:


//--------------------- .nv.info._ZN4vllm33apply_repetition_penalties_kernelIN3c108BFloat16EEEvPT_PKbS6_PKS3_iii --------------------------
	.section	.nv.info._ZN4vllm33apply_repetition_penalties_kernelIN3c108BFloat16EEEvPT_PKbS6_PKS3_iii,"",@"SHT_CUDA_INFO"
	.sectionflags	@""
	.align	4


	//----- nvinfo : EIATTR_CUDA_API_VERSION
	.align		4
        /*0000*/ 	.byte	0x04, 0x37
        /*0002*/ 	.short	(.L_353 - .L_352)
.L_352:
        /*0004*/ 	.word	0x00000082


	//----- nvinfo : EIATTR_SW2861232_WAR
	.align		4
.L_353:
        /*0008*/ 	.byte	0x01, 0x35
	.zero		2


	//----- nvinfo : EIATTR_PARAM_CBANK
	.align		4
        /*000c*/ 	.byte	0x04, 0x0a
        /*000e*/ 	.short	(.L_355 - .L_354)
	.align		4
.L_354:
        /*0010*/ 	.word	index@(.nv.constant0._ZN4vllm33apply_repetition_penalties_kernelIN3c108BFloat16EEEvPT_PKbS6_PKS3_iii)
        /*0014*/ 	.short	0x0160
        /*0016*/ 	.short	0x002c


	//----- nvinfo : EIATTR_CBANK_PARAM_SIZE
	.align		4
.L_355:
        /*0018*/ 	.byte	0x03, 0x19
        /*001a*/ 	.short	0x002c


	//----- nvinfo : EIATTR_KPARAM_INFO
	.align		4
        /*001c*/ 	.byte	0x04, 0x17
        /*001e*/ 	.short	(.L_357 - .L_356)
.L_356:
        /*0020*/ 	.word	0x00000000
        /*0024*/ 	.short	0x0006
        /*0026*/ 	.short	0x0028
        /*0028*/ 	.byte	0x00, 0xf0, 0x11, 0x00


	//----- nvinfo : EIATTR_KPARAM_INFO
	.align		4
.L_357:
        /*002c*/ 	.byte	0x04, 0x17
        /*002e*/ 	.short	(.L_359 - .L_358)
.L_358:
        /*0030*/ 	.word	0x00000000
        /*0034*/ 	.short	0x0005
        /*0036*/ 	.short	0x0024
        /*0038*/ 	.byte	0x00, 0xf0, 0x11, 0x00


	//----- nvinfo : EIATTR_KPARAM_INFO
	.align		4
.L_359:
        /*003c*/ 	.byte	0x04, 0x17
        /*003e*/ 	.short	(.L_361 - .L_360)
.L_360:
        /*0040*/ 	.word	0x00000000
        /*0044*/ 	.short	0x0004
        /*0046*/ 	.short	0x0020
        /*0048*/ 	.byte	0x00, 0xf0, 0x11, 0x00


	//----- nvinfo : EIATTR_KPARAM_INFO
	.align		4
.L_361:
        /*004c*/ 	.byte	0x04, 0x17
        /*004e*/ 	.short	(.L_363 - .L_362)
.L_362:
        /*0050*/ 	.word	0x00000000
        /*0054*/ 	.short	0x0003
        /*0056*/ 	.short	0x0018
        /*0058*/ 	.byte	0x00, 0xf0, 0x21, 0x00


	//----- nvinfo : EIATTR_KPARAM_INFO
	.align		4
.L_363:
        /*005c*/ 	.byte	0x04, 0x17
        /*005e*/ 	.short	(.L_365 - .L_364)
.L_364:
        /*0060*/ 	.word	0x00000000
        /*0064*/ 	.short	0x0002
        /*0066*/ 	.short	0x0010
        /*0068*/ 	.byte	0x00, 0xf0, 0x21, 0x00


	//----- nvinfo : EIATTR_KPARAM_INFO
	.align		4
.L_365:
        /*006c*/ 	.byte	0x04, 0x17
        /*006e*/ 	.short	(.L_367 - .L_366)
.L_366:
        /*0070*/ 	.word	0x00000000
        /*0074*/ 	.short	0x0001
        /*0076*/ 	.short	0x0008
        /*0078*/ 	.byte	0x00, 0xf0, 0x21, 0x00


	//----- nvinfo : EIATTR_KPARAM_INFO
	.align		4
.L_367:
        /*007c*/ 	.byte	0x04, 0x17
        /*007e*/ 	.short	(.L_369 - .L_368)
.L_368:
        /*0080*/ 	.word	0x00000000
        /*0084*/ 	.short	0x0000
        /*0086*/ 	.short	0x0000
        /*0088*/ 	.byte	0x00, 0xf0, 0x21, 0x00


	//----- nvinfo : EIATTR_MAXREG_COUNT
	.align		4
.L_369:
        /*008c*/ 	.byte	0x03, 0x1b
        /*008e*/ 	.short	0x00ff


	//----- nvinfo : EIATTR_MERCURY_ISA_VERSION
	.align		4
        /*0090*/ 	.byte	0x03, 0x5f
        /*0092*/ 	.short	0x0000


	//----- nvinfo : EIATTR_EXIT_INSTR_OFFSETS
	.align		4
        /*0094*/ 	.byte	0x04, 0x1c
        /*0096*/ 	.short	(.L_371 - .L_370)


	//   ....[0]....
.L_370:
        /*0098*/ 	.word	0x00000030


	//   ....[1]....
        /*009c*/ 	.word	0x000000b0


	//   ....[2]....
        /*00a0*/ 	.word	0x00000320


	//----- nvinfo : EIATTR_CRS_STACK_SIZE
	.align		4
.L_371:
        /*00a4*/ 	.byte	0x04, 0x1e
        /*00a6*/ 	.short	(.L_373 - .L_372)
.L_372:
        /*00a8*/ 	.word	0x00000000
.L_373:


//--------------------- .nv.info._ZN4vllm33apply_repetition_penalties_kernelIN3c104HalfEEEvPT_PKbS6_PKS3_iii --------------------------
	.section	.nv.info._ZN4vllm33apply_repetition_penalties_kernelIN3c104HalfEEEvPT_PKbS6_PKS3_iii,"",@"SHT_CUDA_INFO"
	.sectionflags	@""
	.align	4


	//----- nvinfo : EIATTR_CUDA_API_VERSION
	.align		4
        /*0000*/ 	.byte	0x04, 0x37
        /*0002*/ 	.short	(.L_375 - .L_374)
.L_374:
        /*0004*/ 	.word	0x00000082


	//----- nvinfo : EIATTR_SW2861232_WAR
	.align		4
.L_375:
        /*0008*/ 	.byte	0x01, 0x35
	.zero		2


	//----- nvinfo : EIATTR_PARAM_CBANK
	.align		4
        /*000c*/ 	.byte	0x04, 0x0a
        /*000e*/ 	.short	(.L_377 - .L_376)
	.align		4
.L_376:
        /*0010*/ 	.word	index@(.nv.constant0._ZN4vllm33apply_repetition_penalties_kernelIN3c104HalfEEEvPT_PKbS6_PKS3_iii)
        /*0014*/ 	.short	0x0160
        /*0016*/ 	.short	0x002c


	//----- nvinfo : EIATTR_CBANK_PARAM_SIZE
	.align		4
.L_377:
        /*0018*/ 	.byte	0x03, 0x19
        /*001a*/ 	.short	0x002c


	//----- nvinfo : EIATTR_KPARAM_INFO
	.align		4
        /*001c*/ 	.byte	0x04, 0x17
        /*001e*/ 	.short	(.L_379 - .L_378)
.L_378:
        /*0020*/ 	.word	0x00000000
        /*0024*/ 	.short	0x0006
        /*0026*/ 	.short	0x0028
        /*0028*/ 	.byte	0x00, 0xf0, 0x11, 0x00


	//----- nvinfo : EIATTR_KPARAM_INFO
	.align		4
.L_379:
        /*002c*/ 	.byte	0x04, 0x17
        /*002e*/ 	.short	(.L_381 - .L_380)
.L_380:
        /*0030*/ 	.word	0x00000000
        /*0034*/ 	.short	0x0005
        /*0036*/ 	.short	0x0024
        /*0038*/ 	.byte	0x00, 0xf0, 0x11, 0x00


	//----- nvinfo : EIATTR_KPARAM_INFO
	.align		4
.L_381:
        /*003c*/ 	.byte	0x04, 0x17
        /*003e*/ 	.short	(.L_383 - .L_382)
.L_382:
        /*0040*/ 	.word	0x00000000
        /*0044*/ 	.short	0x0004
        /*0046*/ 	.short	0x0020
        /*0048*/ 	.byte	0x00, 0xf0, 0x11, 0x00


	//----- nvinfo : EIATTR_KPARAM_INFO
	.align		4
.L_383:
        /*004c*/ 	.byte	0x04, 0x17
        /*004e*/ 	.short	(.L_385 - .L_384)
.L_384:
        /*0050*/ 	.word	0x00000000
        /*0054*/ 	.short	0x0003
        /*0056*/ 	.short	0x0018
        /*0058*/ 	.byte	0x00, 0xf0, 0x21, 0x00


	//----- nvinfo : EIATTR_KPARAM_INFO
	.align		4
.L_385:
        /*005c*/ 	.byte	0x04, 0x17
        /*005e*/ 	.short	(.L_387 - .L_386)
.L_386:
        /*0060*/ 	.word	0x00000000
        /*0064*/ 	.short	0x0002
        /*0066*/ 	.short	0x0010
        /*0068*/ 	.byte	0x00, 0xf0, 0x21, 0x00


	//----- nvinfo : EIATTR_KPARAM_INFO
	.align		4
.L_387:
        /*006c*/ 	.byte	0x04, 0x17
        /*006e*/ 	.short	(.L_389 - .L_388)
.L_388:
        /*0070*/ 	.word	0x00000000
        /*0074*/ 	.short	0x0001
        /*0076*/ 	.short	0x0008
        /*0078*/ 	.byte	0x00, 0xf0, 0x21, 0x00


	//----- nvinfo : EIATTR_KPARAM_INFO
	.align		4
.L_389:
        /*007c*/ 	.byte	0x04, 0x17
        /*007e*/ 	.short	(.L_391 - .L_390)
.L_390:
        /*0080*/ 	.word	0x00000000
        /*0084*/ 	.short	0x0000
        /*0086*/ 	.short	0x0000
        /*0088*/ 	.byte	0x00, 0xf0, 0x21, 0x00


	//----- nvinfo : EIATTR_MAXREG_COUNT
	.align		4
.L_391:
        /*008c*/ 	.byte	0x03, 0x1b
        /*008e*/ 	.short	0x00ff


	//----- nvinfo : EIATTR_MERCURY_ISA_VERSION
	.align		4
        /*0090*/ 	.byte	0x03, 0x5f
        /*0092*/ 	.short	0x0000


	//----- nvinfo : EIATTR_EXIT_INSTR_OFFSETS
	.align		4
        /*0094*/ 	.byte	0x04, 0x1c
        /*0096*/ 	.short	(.L_393 - .L_392)


	//   ....[0]....
.L_392:
        /*0098*/ 	.word	0x00000030


	//   ....[1]....
        /*009c*/ 	.word	0x000000b0


	//   ....[2]....
        /*00a0*/ 	.word	0x00000320


	//----- nvinfo : EIATTR_CRS_STACK_SIZE
	.align		4
.L_393:
        /*00a4*/ 	.byte	0x04, 0x1e
        /*00a6*/ 	.short	(.L_395 - .L_394)
.L_394:
        /*00a8*/ 	.word	0x00000000
.L_395:


//--------------------- .nv.info._ZN4vllm33apply_repetition_penalties_kernelIfEEvPT_PKbS4_PKS1_iii --------------------------
	.section	.nv.info._ZN4vllm33apply_repetition_penalties_kernelIfEEvPT_PKbS4_PKS1_iii,"",@"SHT_CUDA_INFO"
	.sectionflags	@""
	.align	4


	//----- nvinfo : EIATTR_CUDA_API_VERSION
	.align		4
        /*0000*/ 	.byte	0x04, 0x37
        /*0002*/ 	.short	(.L_397 - .L_396)
.L_396:
        /*0004*/ 	.word	0x00000082


	//----- nvinfo : EIATTR_SW2861232_WAR
	.align		4
.L_397:
        /*0008*/ 	.byte	0x01, 0x35
	.zero		2


	//----- nvinfo : EIATTR_PARAM_CBANK
	.align		4
        /*000c*/ 	.byte	0x04, 0x0a
        /*000e*/ 	.short	(.L_399 - .L_398)
	.align		4
.L_398:
        /*0010*/ 	.word	index@(.nv.constant0._ZN4vllm33apply_repetition_penalties_kernelIfEEvPT_PKbS4_PKS1_iii)
        /*0014*/ 	.short	0x0160
        /*0016*/ 	.short	0x002c


	//----- nvinfo : EIATTR_CBANK_PARAM_SIZE
	.align		4
.L_399:
        /*0018*/ 	.byte	0x03, 0x19
        /*001a*/ 	.short	0x002c


	//----- nvinfo : EIATTR_KPARAM_INFO
	.align		4
        /*001c*/ 	.byte	0x04, 0x17
        /*001e*/ 	.short	(.L_401 - .L_400)
.L_400:
        /*0020*/ 	.word	0x00000000
        /*0024*/ 	.short	0x0006
        /*0026*/ 	.short	0x0028
        /*0028*/ 	.byte	0x00, 0xf0, 0x11, 0x00


	//----- nvinfo : EIATTR_KPARAM_INFO
	.align		4
.L_401:
        /*002c*/ 	.byte	0x04, 0x17
        /*002e*/ 	.short	(.L_403 - .L_402)
.L_402:
        /*0030*/ 	.word	0x00000000
        /*0034*/ 	.short	0x0005
        /*0036*/ 	.short	0x0024
        /*0038*/ 	.byte	0x00, 0xf0, 0x11, 0x00


	//----- nvinfo : EIATTR_KPARAM_INFO
	.align		4
.L_403:
        /*003c*/ 	.byte	0x04, 0x17
        /*003e*/ 	.short	(.L_405 - .L_404)
.L_404:
        /*0040*/ 	.word	0x00000000
        /*0044*/ 	.short	0x0004
        /*0046*/ 	.short	0x0020
        /*0048*/ 	.byte	0x00, 0xf0, 0x11, 0x00


	//----- nvinfo : EIATTR_KPARAM_INFO
	.align		4
.L_405:
        /*004c*/ 	.byte	0x04, 0x17
        /*004e*/ 	.short	(.L_407 - .L_406)
.L_406:
        /*0050*/ 	.word	0x00000000
        /*0054*/ 	.short	0x0003
        /*0056*/ 	.short	0x0018
        /*0058*/ 	.byte	0x00, 0xf0, 0x21, 0x00


	//----- nvinfo : EIATTR_KPARAM_INFO
	.align		4
.L_407:
        /*005c*/ 	.byte	0x04, 0x17
        /*005e*/ 	.short	(.L_409 - .L_408)
.L_408:
        /*0060*/ 	.word	0x00000000
        /*0064*/ 	.short	0x0002
        /*0066*/ 	.short	0x0010
        /*0068*/ 	.byte	0x00, 0xf0, 0x21, 0x00


	//----- nvinfo : EIATTR_KPARAM_INFO
	.align		4
.L_409:
        /*006c*/ 	.byte	0x04, 0x17
        /*006e*/ 	.short	(.L_411 - .L_410)
.L_410:
        /*0070*/ 	.word	0x00000000
        /*0074*/ 	.short	0x0001
        /*0076*/ 	.short	0x0008
        /*0078*/ 	.byte	0x00, 0xf0, 0x21, 0x00


	//----- nvinfo : EIATTR_KPARAM_INFO
	.align		4
.L_411:
        /*007c*/ 	.byte	0x04, 0x17
        /*007e*/ 	.short	(.L_413 - .L_412)
.L_412:
        /*0080*/ 	.word	0x00000000
        /*0084*/ 	.short	0x0000
        /*0086*/ 	.short	0x0000
        /*0088*/ 	.byte	0x00, 0xf0, 0x21, 0x00


	//----- nvinfo : EIATTR_MAXREG_COUNT
	.align		4
.L_413:
        /*008c*/ 	.byte	0x03, 0x1b
        /*008e*/ 	.short	0x00ff


	//----- nvinfo : EIATTR_MERCURY_ISA_VERSION
	.align		4
        /*0090*/ 	.byte	0x03, 0x5f
        /*0092*/ 	.short	0x0000


	//----- nvinfo : EIATTR_EXIT_INSTR_OFFSETS
	.align		4
        /*0094*/ 	.byte	0x04, 0x1c
        /*0096*/ 	.short	(.L_415 - .L_414)


	//   ....[0]....
.L_414:
        /*0098*/ 	.word	0x00000030


	//   ....[1]....
        /*009c*/ 	.word	0x000000b0


	//   ....[2]....
        /*00a0*/ 	.word	0x00000340


	//----- nvinfo : EIATTR_CRS_STACK_SIZE
	.align		4
.L_415:
        /*00a4*/ 	.byte	0x04, 0x1e
        /*00a6*/ 	.short	(.L_417 - .L_416)
.L_416:
        /*00a8*/ 	.word	0x00000000
.L_417:


//--------------------- .nv.info._ZN3cub17CUB_300001_SM_8006detail11EmptyKernelIvEEvv --------------------------
	.section	.nv.info._ZN3cub17CUB_300001_SM_8006detail11EmptyKernelIvEEvv,"",@"SHT_CUDA_INFO"
	.sectionflags	@""
	.align	4


	//----- nvinfo : EIATTR_CUDA_API_VERSION
	.align		4
        /*0000*/ 	.byte	0x04, 0x37
        /*0002*/ 	.short	(.L_419 - .L_418)
.L_418:
        /*0004*/ 	.word	0x00000082


	//----- nvinfo : EIATTR_SW2861232_WAR
	.align		4
.L_419:
        /*0008*/ 	.byte	0x01, 0x35
	.zero		2


	//----- nvinfo : EIATTR_MAXREG_COUNT
	.align		4
        /*000c*/ 	.byte	0x03, 0x1b
        /*000e*/ 	.short	0x00ff


	//----- nvinfo : EIATTR_MERCURY_ISA_VERSION
	.align		4
        /*0010*/ 	.byte	0x03, 0x5f
        /*0012*/ 	.short	0x0000


	//----- nvinfo : EIATTR_EXIT_INSTR_OFFSETS
	.align		4
        /*0014*/ 	.byte	0x04, 0x1c
        /*0016*/ 	.short	(.L_421 - .L_420)


	//   ....[0]....
.L_420:
        /*0018*/ 	.word	0x00000010
.L_421:


//--------------------- .nv.callgraph             --------------------------
	.section	.nv.callgraph,"",@"SHT_CUDA_CALLGRAPH"
	.align	4
	.sectionentsize	8
	.align		4
        /*0000*/ 	.word	0x00000000
	.align		4
        /*0004*/ 	.word	0xffffffff
	.align		4
        /*0008*/ 	.word	0x00000000
	.align		4
        /*000c*/ 	.word	0xfffffffe
	.align		4
        /*0010*/ 	.word	0x00000000
	.align		4
        /*0014*/ 	.word	0xfffffffd
	.align		4
        /*0018*/ 	.word	0x00000000
	.align		4
        /*001c*/ 	.word	0xfffffffc


//--------------------- .nv.rel.action            --------------------------
	.section	.nv.rel.action,"",@"SHT_CUDA_RELOCINFO"
	.align	8
	.sectionentsize	8
        /*0000*/ 	.byte	0x73, 0x00, 0x00, 0x00, 0x00, 0x00, 0x00, 0x00, 0x00, 0x00, 0x00, 0x11, 0x25, 0x00, 0x05, 0x36


//--------------------- .nv.constant4             --------------------------
	.section	.nv.constant4,"a",@progbits
	.align	8
	.align		8
.nv.constant4:
        /*0000*/ 	.dword	_ZN41_INTERNAL_907cbfd8_10_sampler_cu_83dab9b34cuda3std3__45__cpo5beginE
	.align		8
        /*0008*/ 	.dword	_ZN41_INTERNAL_907cbfd8_10_sampler_cu_83dab9b34cuda3std3__45__cpo3endE
	.align		8
        /*0010*/ 	.dword	_ZN41_INTERNAL_907cbfd8_10_sampler_cu_83dab9b34cuda3std3__45__cpo6cbeginE
	.align		8
        /*0018*/ 	.dword	_ZN41_INTERNAL_907cbfd8_10_sampler_cu_83dab9b34cuda3std3__45__cpo4cendE
	.align		8
        /*0020*/ 	.dword	_ZN41_INTERNAL_907cbfd8_10_sampler_cu_83dab9b34cuda3std3__45__cpo6rbeginE
	.align		8
        /*0028*/ 	.dword	_ZN41_INTERNAL_907cbfd8_10_sampler_cu_83dab9b34cuda3std3__45__cpo4rendE
	.align		8
        /*0030*/ 	.dword	_ZN41_INTERNAL_907cbfd8_10_sampler_cu_83dab9b34cuda3std3__45__cpo7crbeginE
	.align		8
        /*0038*/ 	.dword	_ZN41_INTERNAL_907cbfd8_10_sampler_cu_83dab9b34cuda3std3__45__cpo5crendE
	.align		8
        /*0040*/ 	.dword	_ZN41_INTERNAL_907cbfd8_10_sampler_cu_83dab9b34cuda3std3__443_GLOBAL__N__907cbfd8_10_sampler_cu_83dab9b36ignoreE
	.align		8
        /*0048*/ 	.dword	_ZN41_INTERNAL_907cbfd8_10_sampler_cu_83dab9b34cuda3std3__419piecewise_constructE
	.align		8
        /*0050*/ 	.dword	_ZN41_INTERNAL_907cbfd8_10_sampler_cu_83dab9b34cuda3std3__48in_placeE
	.align		8
        /*0058*/ 	.dword	_ZN41_INTERNAL_907cbfd8_10_sampler_cu_83dab9b34cuda3std3__420unreachable_sentinelE
	.align		8
        /*0060*/ 	.dword	_ZN41_INTERNAL_907cbfd8_10_sampler_cu_83dab9b34cuda3std3__47nulloptE
	.align		8
        /*0068*/ 	.dword	_ZN41_INTERNAL_907cbfd8_10_sampler_cu_83dab9b34cuda3std3__48unexpectE
	.align		8
        /*0070*/ 	.dword	_ZN41_INTERNAL_907cbfd8_10_sampler_cu_83dab9b34cuda3std6ranges3__45__cpo4swapE
	.align		8
        /*0078*/ 	.dword	_ZN41_INTERNAL_907cbfd8_10_sampler_cu_83dab9b34cuda3std6ranges3__45__cpo9iter_moveE
	.align		8
        /*0080*/ 	.dword	_ZN41_INTERNAL_907cbfd8_10_sampler_cu_83dab9b34cuda3std6ranges3__45__cpo5beginE
	.align		8
        /*0088*/ 	.dword	_ZN41_INTERNAL_907cbfd8_10_sampler_cu_83dab9b34cuda3std6ranges3__45__cpo3endE
	.align		8
        /*0090*/ 	.dword	_ZN41_INTERNAL_907cbfd8_10_sampler_cu_83dab9b34cuda3std6ranges3__45__cpo6cbeginE
	.align		8
        /*0098*/ 	.dword	_ZN41_INTERNAL_907cbfd8_10_sampler_cu_83dab9b34cuda3std6ranges3__45__cpo4cendE
	.align		8
        /*00a0*/ 	.dword	_ZN41_INTERNAL_907cbfd8_10_sampler_cu_83dab9b34cuda3std6ranges3__45__cpo7advanceE
	.align		8
        /*00a8*/ 	.dword	_ZN41_INTERNAL_907cbfd8_10_sampler_cu_83dab9b34cuda3std6ranges3__45__cpo9iter_swapE
	.align		8
        /*00b0*/ 	.dword	_ZN41_INTERNAL_907cbfd8_10_sampler_cu_83dab9b34cuda3std6ranges3__45__cpo4nextE
	.align		8
        /*00b8*/ 	.dword	_ZN41_INTERNAL_907cbfd8_10_sampler_cu_83dab9b34cuda3std6ranges3__45__cpo4prevE
	.align		8
        /*00c0*/ 	.dword	_ZN41_INTERNAL_907cbfd8_10_sampler_cu_83dab9b34cuda3std6ranges3__45__cpo4dataE
	.align		8
        /*00c8*/ 	.dword	_ZN41_INTERNAL_907cbfd8_10_sampler_cu_83dab9b34cuda3std6ranges3__45__cpo5cdataE
	.align		8
        /*00d0*/ 	.dword	_ZN41_INTERNAL_907cbfd8_10_sampler_cu_83dab9b34cuda3std6ranges3__45__cpo4sizeE
	.align		8
        /*00d8*/ 	.dword	_ZN41_INTERNAL_907cbfd8_10_sampler_cu_83dab9b34cuda3std6ranges3__45__cpo5ssizeE
	.align		8
        /*00e0*/ 	.dword	_ZN41_INTERNAL_907cbfd8_10_sampler_cu_83dab9b34cuda3std6ranges3__45__cpo8distanceE
	.align		8
        /*00e8*/ 	.dword	_ZN41_INTERNAL_907cbfd8_10_sampler_cu_83dab9b36thrust23THRUST_300001_SM_800_NS6system6detail10sequential3seqE
	.align		8
        /*00f0*/ 	.dword	_ZN41_INTERNAL_907cbfd8_10_sampler_cu_83dab9b36thrust23THRUST_300001_SM_800_NS12placeholders2_1E
	.align		8
        /*00f8*/ 	.dword	_ZN41_INTERNAL_907cbfd8_10_sampler_cu_83dab9b36thrust23THRUST_300001_SM_800_NS12placeholders2_2E
	.align		8
        /*0100*/ 	.dword	_ZN41_INTERNAL_907cbfd8_10_sampler_cu_83dab9b36thrust23THRUST_300001_SM_800_NS12placeholders2_3E
	.align		8
        /*0108*/ 	.dword	_ZN41_INTERNAL_907cbfd8_10_sampler_cu_83dab9b36thrust23THRUST_300001_SM_800_NS12placeholders2_4E
	.align		8
        /*0110*/ 	.dword	_ZN41_INTERNAL_907cbfd8_10_sampler_cu_83dab9b36thrust23THRUST_300001_SM_800_NS12placeholders2_5E
	.align		8
        /*0118*/ 	.dword	_ZN41_INTERNAL_907cbfd8_10_sampler_cu_83dab9b36thrust23THRUST_300001_SM_800_NS12placeholders2_6E
	.align		8
        /*0120*/ 	.dword	_ZN41_INTERNAL_907cbfd8_10_sampler_cu_83dab9b36thrust23THRUST_300001_SM_800_NS12placeholders2_7E
	.align		8
        /*0128*/ 	.dword	_ZN41_INTERNAL_907cbfd8_10_sampler_cu_83dab9b36thrust23THRUST_300001_SM_800_NS12placeholders2_8E
	.align		8
        /*0130*/ 	.dword	_ZN41_INTERNAL_907cbfd8_10_sampler_cu_83dab9b36thrust23THRUST_300001_SM_800_NS12placeholders2_9E
	.align		8
        /*0138*/ 	.dword	_ZN41_INTERNAL_907cbfd8_10_sampler_cu_83dab9b36thrust23THRUST_300001_SM_800_NS12placeholders3_10E


//--------------------- .nv.constant0._ZN4vllm17topKPerRowPrefillILi512ELb1EEEvPKfPKiS4_Piiiii --------------------------
	.section	.nv.constant0._ZN4vllm17topKPerRowPrefillILi512ELb1EEEvPKfPKiS4_Piiiii,"a",@progbits
	.sectionflags	@""
	.align	4
.nv.constant0._ZN4vllm17topKPerRowPrefillILi512ELb1EEEvPKfPKiS4_Piiiii:
	.zero		400


//--------------------- .nv.constant0._ZN4vllm17topKPerRowPrefillILi512ELb0EEEvPKfPKiS4_Piiiii --------------------------
	.section	.nv.constant0._ZN4vllm17topKPerRowPrefillILi512ELb0EEEvPKfPKiS4_Piiiii,"a",@progbits
	.sectionflags	@""
	.align	4
.nv.constant0._ZN4vllm17topKPerRowPrefillILi512ELb0EEEvPKfPKiS4_Piiiii:
	.zero		400


//--------------------- .nv.constant0._ZN4vllm16topKPerRowDecodeILi1024ELb1ELb0ELb1EEEvPKfPKiPiiiiiiPfiS4_ --------------------------
	.section	.nv.constant0._ZN4vllm16topKPerRowDecodeILi1024ELb1ELb0ELb1EEEvPKfPKiPiiiiiiPfiS4_,"a",@progbits
	.sectionflags	@""
	.align	4
.nv.constant0._ZN4vllm16topKPerRowDecodeILi1024ELb1ELb0ELb1EEEvPKfPKiPiiiiiiPfiS4_:
	.zero		424


//--------------------- .nv.constant0._ZN4vllm16topKPerRowDecodeILi512ELb1ELb1ELb0EEEvPKfPKiPiiiiiiPfiS4_ --------------------------
	.section	.nv.constant0._ZN4vllm16topKPerRowDecodeILi512ELb1ELb1ELb0EEEvPKfPKiPiiiiiiPfiS4_,"a",@progbits
	.sectionflags	@""
	.align	4
.nv.constant0._ZN4vllm16topKPerRowDecodeILi512ELb1ELb1ELb0EEEvPKfPKiPiiiiiiPfiS4_:
	.zero		424


//--------------------- .nv.constant0._ZN4vllm16topKPerRowDecodeILi512ELb1ELb0ELb0EEEvPKfPKiPiiiiiiPfiS4_ --------------------------
	.section	.nv.constant0._ZN4vllm16topKPerRowDecodeILi512ELb1ELb0ELb0EEEvPKfPKiPiiiiiiPfiS4_,"a",@progbits
	.sectionflags	@""
	.align	4
.nv.constant0._ZN4vllm16topKPerRowDecodeILi512ELb1ELb0ELb0EEEvPKfPKiPiiiiiiPfiS4_:
	.zero		424


//--------------------- .nv.constant0._ZN4vllm16topKPerRowDecodeILi512ELb0ELb0ELb0EEEvPKfPKiPiiiiiiPfiS4_ --------------------------
	.section	.nv.constant0._ZN4vllm16topKPerRowDecodeILi512ELb0ELb0ELb0EEEvPKfPKiPiiiiiiPfiS4_,"a",@progbits
	.sectionflags	@""
	.align	4
.nv.constant0._ZN4vllm16topKPerRowDecodeILi512ELb0ELb0ELb0EEEvPKfPKiPiiiiiiPfiS4_:
	.zero		424


//--------------------- .nv.constant0._ZN4vllm33apply_repetition_penalties_kernelIN3c108BFloat16EEEvPT_PKbS6_PKS3_iii --------------------------
	.section	.nv.constant0._ZN4vllm33apply_repetition_penalties_kernelIN3c108BFloat16EEEvPT_PKbS6_PKS3_iii,"a",@progbits
	.sectionflags	@""
	.align	4
.nv.constant0._ZN4vllm33apply_repetition_penalties_kernelIN3c108BFloat16EEEvPT_PKbS6_PKS3_iii:
	.zero		396


//--------------------- .nv.constant0._ZN4vllm33apply_repetition_penalties_kernelIN3c104HalfEEEvPT_PKbS6_PKS3_iii --------------------------
	.section	.nv.constant0._ZN4vllm33apply_repetition_penalties_kernelIN3c104HalfEEEvPT_PKbS6_PKS3_iii,"a",@progbits
	.sectionflags	@""
	.align	4
.nv.constant0._ZN4vllm33apply_repetition_penalties_kernelIN3c104HalfEEEvPT_PKbS6_PKS3_iii:
	.zero		396


//--------------------- .nv.constant0._ZN4vllm33apply_repetition_penalties_kernelIfEEvPT_PKbS4_PKS1_iii --------------------------
	.section	.nv.constant0._ZN4vllm33apply_repetition_penalties_kernelIfEEvPT_PKbS4_PKS1_iii,"a",@progbits
	.sectionflags	@""
	.align	4
.nv.constant0._ZN4vllm33apply_repetition_penalties_kernelIfEEvPT_PKbS4_PKS1_iii:
	.zero		396


//--------------------- .nv.constant0._ZN3cub17CUB_300001_SM_8006detail11EmptyKernelIvEEvv --------------------------
	.section	.nv.constant0._ZN3cub17CUB_300001_SM_8006detail11EmptyKernelIvEEvv,"a",@progbits
	.sectionflags	@""
	.align	4
.nv.constant0._ZN3cub17CUB_300001_SM_8006detail11EmptyKernelIvEEvv:
	.zero		352


//--------------------- .text._ZN4vllm17topKPerRowPrefillILi512ELb1EEEvPKfPKiS4_Piiiii --------------------------
	.section	.text._ZN4vllm17topKPerRowPrefillILi512ELb1EEEvPKfPKiS4_Piiiii,"ax",@progbits
	.sectioninfo	@"SHI_REGISTERS=51"
	.align	128
.text._ZN4vllm17topKPerRowPrefillILi512ELb1EEEvPKfPKiS4_Piiiii:
        .type           _ZN4vllm17topKPerRowPrefillILi512ELb1EEEvPKfPKiS4_Piiiii,@function
        .size           _ZN4vllm17topKPerRowPrefillILi512ELb1EEEvPKfPKiS4_Piiiii,(.L_x_2402 - _ZN4vllm17topKPerRowPrefillILi512ELb1EEEvPKfPKiS4_Piiiii)
        .other          _ZN4vllm17topKPerRowPrefillILi512ELb1EEEvPKfPKiS4_Piiiii,@"STO_CUDA_ENTRY STV_DEFAULT"
_ZN4vllm17topKPerRowPrefillILi512ELb1EEEvPKfPKiS4_Piiiii:
[----:B------:R-:W-:Y:S02]  /*0000*/  IMAD.MOV.U32 R1, RZ, RZ, c[0x0][0x28] ;  /* 0x00000a00ff017624 */ /* 0x000fe400078e00ff */
[----:B------:R-:W0:Y:S01]  /*0010*/  S2R R5, SR_CTAID.X ;  /* 0x0000000000057919 */ /* 0x000e220000002500 */
[----:B------:R-:W-:Y:S01]  /*0020*/  IMAD.MOV.U32 R8, RZ, RZ, 0x4 ;  /* 0x00000004ff087424 */ /* 0x000fe200078e00ff */
[----:B------:R-:W-:Y:S01]  /*0030*/  ULDC.64 UR6, c[0x0][0x118] ;  /* 0x0000460000067ab9 */ /* 0x000fe20000000a00 */
[----:B0-----:R-:W-:-:S05]  /*0040*/  IADD3 R5, R5, c[0x0][0x18c], RZ ;  /* 0x0000630005057a10 */ /* 0x001fca0007ffe0ff */
[----:B------:R-:W-:-:S04]  /*0050*/  IMAD.WIDE R10, R5, R8, c[0x0][0x168] ;  /* 0x00005a00050a7625 */ /* 0x000fc800078e0208 */
[----:B------:R-:W-:Y:S01]  /*0060*/  IMAD.WIDE R8, R5, R8, c[0x0][0x170] ;  /* 0x00005c0005087625 */ /* 0x000fe200078e0208 */
[----:B------:R-:W2:Y:S05]  /*0070*/  LDG.E R2, [R10.64] ;  /* 0x000000060a027981 */ /* 0x000eaa000c1e1900 */
[----:B------:R-:W3:Y:S04]  /*0080*/  LDG.E R9, [R8.64] ;  /* 0x0000000608097981 */ /* 0x000ee8000c1e1900 */
[----:B------:R-:W0:Y:S01]  /*0090*/  S2R R7, SR_TID.X ;  /* 0x0000000000077919 */ /* 0x000e220000002100 */
[--C-:B--2---:R-:W-:Y:S01]  /*00a0*/  SHF.R.S32.HI R3, RZ, 0x1f, R2.reuse ;  /* 0x0000001fff037819 */ /* 0x104fe20000011402 */
[----:B---3--:R-:W-:-:S05]  /*00b0*/  IMAD.IADD R0, R9, 0x1, -R2 ;  /* 0x0000000109007824 */ /* 0x008fca00078e0a02 */
[----:B------:R-:W-:-:S13]  /*00c0*/  ISETP.GT.AND P0, PT, R0, c[0x0][0x188], PT ;  /* 0x0000620000007a0c */ /* 0x000fda0003f04270 */
[----:B------:R-:W-:Y:S05]  /*00d0*/  @P0 BRA `(.L_x_0) ;  /* 0x00000de000000947 */ /* 0x000fea0003800000 */
[----:B0-----:R-:W-:Y:S01]  /*00e0*/  ISETP.GE.AND P0, PT, R7, R0, PT ;  /* 0x000000000700720c */ /* 0x001fe20003f06270 */
[----:B------:R-:W-:Y:S01]  /*00f0*/  IMAD.MOV.U32 R4, RZ, RZ, c[0x0][0x188] ;  /* 0x00006200ff047624 */ /* 0x000fe200078e00ff */
[----:B------:R-:W-:Y:S01]  /*0100*/  BSSY B0, `(.L_x_1) ;  /* 0x0000078000007945 */ /* 0x000fe20003800000 */
[----:B------:R-:W-:-:S03]  /*0110*/  SHF.R.S32.HI R6, RZ, 0x1f, R5 ;  /* 0x0000001fff067819 */ /* 0x000fc60000011405 */
[----:B------:R-:W-:-:S07]  /*0120*/  SHF.R.S32.HI R8, RZ, 0x1f, R4 ;  /* 0x0000001fff087819 */ /* 0x000fce0000011404 */
[----:B------:R-:W-:Y:S05]  /*0130*/  @P0 BRA `(.L_x_2) ;  /* 0x0000074000000947 */ /* 0x000fea0003800000 */
[----:B------:R-:W-:Y:S01]  /*0140*/  LOP3.LUT R10, RZ, R7, RZ, 0x33, !PT ;  /* 0x00000007ff0a7212 */ /* 0x000fe200078e33ff */
[----:B------:R-:W-:Y:S01]  /*0150*/  BSSY B1, `(.L_x_3) ;  /* 0x0000019000017945 */ /* 0x000fe20003800000 */
[----:B------:R-:W-:Y:S02]  /*0160*/  IMAD.MOV.U32 R15, RZ, RZ, R7 ;  /* 0x000000ffff0f7224 */ /* 0x000fe400078e0007 */
[----:B------:R-:W-:-:S04]  /*0170*/  IADD3 R10, -R2, R9, R10 ;  /* 0x00000009020a7210 */ /* 0x000fc80007ffe10a */
[C---:B------:R-:W-:Y:S02]  /*0180*/  LEA.HI R11, R10.reuse, 0x1, RZ, 0x17 ;  /* 0x000000010a0b7811 */ /* 0x040fe400078fb8ff */
[----:B------:R-:W-:Y:S02]  /*0190*/  ISETP.GE.U32.AND P1, PT, R10, 0x600, PT ;  /* 0x000006000a00780c */ /* 0x000fe40003f26070 */
[----:B------:R-:W-:-:S13]  /*01a0*/  LOP3.LUT P0, R12, R11, 0x3, RZ, 0xc0, !PT ;  /* 0x000000030b0c7812 */ /* 0x000fda000780c0ff */
[----:B------:R-:W-:Y:S05]  /*01b0*/  @!P0 BRA `(.L_x_4) ;  /* 0x0000012000008947 */ /* 0x000fea0003800000 */
[--C-:B------:R-:W-:Y:S01]  /*01c0*/  SHF.R.S32.HI R11, RZ, 0x1f, R7.reuse ;  /* 0x0000001fff0b7819 */ /* 0x100fe20000011407 */
[----:B------:R-:W-:Y:S02]  /*01d0*/  IMAD R13, R8, R5, RZ ;  /* 0x00000005080d7224 */ /* 0x000fe400078e02ff */
[----:B------:R-:W-:Y:S02]  /*01e0*/  IMAD.MOV.U32 R10, RZ, RZ, R7 ;  /* 0x000000ffff0a7224 */ /* 0x000fe400078e0007 */
[----:B------:R-:W-:Y:S02]  /*01f0*/  IMAD R15, R6, c[0x0][0x188], R13 ;  /* 0x00006200060f7a24 */ /* 0x000fe400078e020d */
[----:B------:R-:W-:-:S04]  /*0200*/  IMAD.WIDE.U32 R10, R5, c[0x0][0x188], R10 ;  /* 0x00006200050a7a25 */ /* 0x000fc800078e000a */
[----:B------:R-:W-:Y:S01]  /*0210*/  IMAD.IADD R11, R11, 0x1, R15 ;  /* 0x000000010b0b7824 */ /* 0x000fe200078e020f */
[----:B------:R-:W-:Y:S01]  /*0220*/  LEA R13, P0, R10, c[0x0][0x178], 0x2 ;  /* 0x00005e000a0d7a11 */ /* 0x000fe200078010ff */
[----:B------:R-:W-:-:S03]  /*0230*/  IMAD.MOV.U32 R15, RZ, RZ, R7 ;  /* 0x000000ffff0f7224 */ /* 0x000fc600078e0007 */
[----:B------:R-:W-:Y:S02]  /*0240*/  LEA.HI.X R14, R10, c[0x0][0x17c], R11, 0x2, P0 ;  /* 0x00005f000a0e7a11 */ /* 0x000fe400000f140b */
.L_x_5:
[----:B------:R-:W-:Y:S01]  /*0250*/  IADD3 R12, R12, -0x1, RZ ;  /* 0xffffffff0c0c7810 */ /* 0x000fe20007ffe0ff */
[----:B------:R-:W-:Y:S01]  /*0260*/  IMAD.MOV.U32 R10, RZ, RZ, R13 ;  /* 0x000000ffff0a7224 */ /* 0x000fe200078e000d */
[----:B------:R-:W-:Y:S01]  /*0270*/  IADD3 R13, P2, R13, 0x800, RZ ;  /* 0x000008000d0d7810 */ /* 0x000fe20007f5e0ff */
[----:B------:R-:W-:Y:S01]  /*0280*/  IMAD.MOV.U32 R11, RZ, RZ, R14 ;  /* 0x000000ffff0b7224 */ /* 0x000fe200078e000e */
[----:B------:R-:W-:-:S03]  /*0290*/  ISETP.NE.AND P0, PT, R12, RZ, PT ;  /* 0x000000ff0c00720c */ /* 0x000fc60003f05270 */
[----:B------:R-:W-:Y:S01]  /*02a0*/  IMAD.X R14, RZ, RZ, R14, P2 ;  /* 0x000000ffff0e7224 */ /* 0x000fe200010e060e */
[----:B------:R0:W-:Y:S02]  /*02b0*/  STG.E [R10.64], R15 ;  /* 0x0000000f0a007986 */ /* 0x0001e4000c101906 */
[----:B0-----:R-:W-:-:S07]  /*02c0*/  IADD3 R15, R15, 0x200, RZ ;  /* 0x000002000f0f7810 */ /* 0x001fce0007ffe0ff */
[----:B------:R-:W-:Y:S05]  /*02d0*/  @P0 BRA `(.L_x_5) ;  /* 0xffffff7000000947 */ /* 0x000fea000383ffff */
.L_x_4:
[----:B------:R-:W-:Y:S05]  /*02e0*/  BSYNC B1 ;  /* 0x0000000000017941 */ /* 0x000fea0003800000 */
.L_x_3:
[----:B------:R-:W-:Y:S05]  /*02f0*/  @!P1 BRA `(.L_x_2) ;  /* 0x0000058000009947 */ /* 0x000fea0003800000 */
[--C-:B------:R-:W-:Y:S01]  /*0300*/  IMAD.IADD R14, R0, 0x1, -R15.reuse ;  /* 0x00000001000e7824 */ /* 0x100fe200078e0a0f */
[--C-:B------:R-:W-:Y:S01]  /*0310*/  SHF.R.S32.HI R11, RZ, 0x1f, R15.reuse ;  /* 0x0000001fff0b7819 */ /* 0x100fe2000001140f */
[----:B------:R-:W-:Y:S01]  /*0320*/  IMAD R13, R8, R5, RZ ;  /* 0x00000005080d7224 */ /* 0x000fe200078e02ff */
[----:B------:R-:W-:Y:S01]  /*0330*/  BSSY B1, `(.L_x_6) ;  /* 0x0000032000017945 */ /* 0x000fe20003800000 */
[----:B------:R-:W-:Y:S01]  /*0340*/  IMAD.MOV.U32 R10, RZ, RZ, R15 ;  /* 0x000000ffff0a7224 */ /* 0x000fe200078e000f */
[----:B------:R-:W-:Y:S01]  /*0350*/  ISETP.GT.AND P1, PT, R14, 0x1800, PT ;  /* 0x000018000e00780c */ /* 0x000fe20003f24270 */
[----:B------:R-:W-:Y:S02]  /*0360*/  IMAD R17, R6, c[0x0][0x188], R13 ;  /* 0x0000620006117a24 */ /* 0x000fe400078e020d */
[----:B------:R-:W-:-:S04]  /*0370*/  IMAD.WIDE.U32 R12, R5, c[0x0][0x188], R10 ;  /* 0x00006200050c7a25 */ /* 0x000fc800078e000a */
[----:B------:R-:W-:Y:S01]  /*0380*/  IMAD.IADD R11, R17, 0x1, R13 ;  /* 0x00000001110b7824 */ /* 0x000fe200078e020d */
[----:B------:R-:W-:-:S04]  /*0390*/  LEA R10, P0, R12, c[0x0][0x178], 0x2 ;  /* 0x00005e000c0a7a11 */ /* 0x000fc800078010ff */
[----:B------:R-:W-:Y:S02]  /*03a0*/  LEA.HI.X R11, R12, c[0x0][0x17c], R11, 0x2, P0 ;  /* 0x00005f000c0b7a11 */ /* 0x000fe400000f140b */
[----:B------:R-:W-:Y:S01]  /*03b0*/  PLOP3.LUT P0, PT, PT, PT, PT, 0x80, 0x0 ;  /* 0x000000000000781c */ /* 0x000fe20003f0f070 */
[----:B------:R-:W-:Y:S07]  /*03c0*/  @!P1 BRA `(.L_x_7) ;  /* 0x0000028000009947 */ /* 0x000fee0003800000 */
[----:B------:R-:W-:Y:S02]  /*03d0*/  PLOP3.LUT P0, PT, PT, PT, PT, 0x8, 0x0 ;  /* 0x000000000000781c */ /* 0x000fe40003f0e170 */
[----:B------:R-:W-:-:S03]  /*03e0*/  IADD3 R12, R0, -0x1800, RZ ;  /* 0xffffe800000c7810 */ /* 0x000fc60007ffe0ff */
.L_x_8:
[C---:B------:R-:W-:Y:S01]  /*03f0*/  IADD3 R33, R15.reuse, 0x200, RZ ;  /* 0x000002000f217810 */ /* 0x040fe20007ffe0ff */
[----:B------:R-:W-:Y:S01]  /*0400*/  STG.E [R10.64], R15 ;  /* 0x0000000f0a007986 */ /* 0x000fe2000c101906 */
[C---:B------:R-:W-:Y:S02]  /*0410*/  IADD3 R13, R15.reuse, 0x400, RZ ;  /* 0x000004000f0d7810 */ /* 0x040fe40007ffe0ff */
[C---:B------:R-:W-:Y:S01]  /*0420*/  IADD3 R17, R15.reuse, 0x600, RZ ;  /* 0x000006000f117810 */ /* 0x040fe20007ffe0ff */
[----:B------:R0:W-:Y:S01]  /*0430*/  STG.E [R10.64+0x800], R33 ;  /* 0x000800210a007986 */ /* 0x0001e2000c101906 */
[----:B------:R-:W-:-:S02]  /*0440*/  IADD3 R19, R15, 0x800, RZ ;  /* 0x000008000f137810 */ /* 0x000fc40007ffe0ff */
[C---:B------:R-:W-:Y:S01]  /*0450*/  IADD3 R21, R15.reuse, 0xa00, RZ ;  /* 0x00000a000f157810 */ /* 0x040fe20007ffe0ff */
[----:B------:R1:W-:Y:S01]  /*0460*/  STG.E [R10.64+0x1000], R13 ;  /* 0x0010000d0a007986 */ /* 0x0003e2000c101906 */
[C---:B------:R-:W-:Y:S02]  /*0470*/  IADD3 R23, R15.reuse, 0xc00, RZ ;  /* 0x00000c000f177810 */ /* 0x040fe40007ffe0ff */
[C---:B------:R-:W-:Y:S01]  /*0480*/  IADD3 R25, R15.reuse, 0xe00, RZ ;  /* 0x00000e000f197810 */ /* 0x040fe20007ffe0ff */
[----:B------:R2:W-:Y:S01]  /*0490*/  STG.E [R10.64+0x1800], R17 ;  /* 0x001800110a007986 */ /* 0x0005e2000c101906 */
[C---:B------:R-:W-:Y:S02]  /*04a0*/  IADD3 R27, R15.reuse, 0x1000, RZ ;  /* 0x000010000f1b7810 */ /* 0x040fe40007ffe0ff */
[C---:B------:R-:W-:Y:S01]  /*04b0*/  IADD3 R29, R15.reuse, 0x1200, RZ ;  /* 0x000012000f1d7810 */ /* 0x040fe20007ffe0ff */
[----:B------:R3:W-:Y:S01]  /*04c0*/  STG.E [R10.64+0x2000], R19 ;  /* 0x002000130a007986 */ /* 0x0007e2000c101906 */
[----:B------:R-:W-:-:S02]  /*04d0*/  IADD3 R31, R15, 0x1400, RZ ;  /* 0x000014000f1f7810 */ /* 0x000fc40007ffe0ff */
[C---:B0-----:R-:W-:Y:S01]  /*04e0*/  IADD3 R33, R15.reuse, 0x1e00, RZ ;  /* 0x00001e000f217810 */ /* 0x041fe20007ffe0ff */
[----:B------:R0:W-:Y:S01]  /*04f0*/  STG.E [R10.64+0x2800], R21 ;  /* 0x002800150a007986 */ /* 0x0001e2000c101906 */
[C---:B-1----:R-:W-:Y:S02]  /*0500*/  IADD3 R13, R15.reuse, 0x1600, RZ ;  /* 0x000016000f0d7810 */ /* 0x042fe40007ffe0ff */
[----:B------:R-:W-:Y:S01]  /*0510*/  IADD3 R14, P2, R10, 0x8000, RZ ;  /* 0x000080000a0e7810 */ /* 0x000fe20007f5e0ff */
[----:B------:R1:W-:Y:S01]  /*0520*/  STG.E [R10.64+0x3000], R23 ;  /* 0x003000170a007986 */ /* 0x0003e2000c101906 */
[C---:B--2---:R-:W-:Y:S02]  /*0530*/  IADD3 R17, R15.reuse, 0x1800, RZ ;  /* 0x000018000f117810 */ /* 0x044fe40007ffe0ff */
[C---:B---3--:R-:W-:Y:S01]  /*0540*/  IADD3 R19, R15.reuse, 0x1a00, RZ ;  /* 0x00001a000f137810 */ /* 0x048fe20007ffe0ff */
[----:B------:R-:W-:Y:S01]  /*0550*/  STG.E [R10.64+0x3800], R25 ;  /* 0x003800190a007986 */ /* 0x000fe2000c101906 */
[----:B0-----:R-:W-:-:S03]  /*0560*/  IADD3 R21, R15, 0x1c00, RZ ;  /* 0x00001c000f157810 */ /* 0x001fc60007ffe0ff */
[----:B------:R-:W-:Y:S01]  /*0570*/  STG.E [R10.64+0x4000], R27 ;  /* 0x0040001b0a007986 */ /* 0x000fe2000c101906 */
[----:B------:R-:W-:Y:S01]  /*0580*/  IADD3 R15, R15, 0x2000, RZ ;  /* 0x000020000f0f7810 */ /* 0x000fe20007ffe0ff */
[----:B-1----:R-:W-:Y:S02]  /*0590*/  IMAD.X R23, RZ, RZ, R11, P2 ;  /* 0x000000ffff177224 */ /* 0x002fe400010e060b */
[----:B------:R-:W-:Y:S01]  /*05a0*/  STG.E [R10.64+0x4800], R29 ;  /* 0x0048001d0a007986 */ /* 0x000fe2000c101906 */
[----:B------:R-:W-:-:S03]  /*05b0*/  ISETP.GE.AND P1, PT, R15, R12, PT ;  /* 0x0000000c0f00720c */ /* 0x000fc60003f26270 */
[----:B------:R-:W-:Y:S04]  /*05c0*/  STG.E [R10.64+0x5000], R31 ;  /* 0x0050001f0a007986 */ /* 0x000fe8000c101906 */
[----:B------:R-:W-:Y:S04]  /*05d0*/  STG.E [R10.64+0x5800], R13 ;  /* 0x0058000d0a007986 */ /* 0x000fe8000c101906 */
[----:B------:R-:W-:Y:S04]  /*05e0*/  STG.E [R10.64+0x6000], R17 ;  /* 0x006000110a007986 */ /* 0x000fe8000c101906 */
[----:B------:R-:W-:Y:S04]  /*05f0*/  STG.E [R10.64+0x6800], R19 ;  /* 0x006800130a007986 */ /* 0x000fe8000c101906 */
[----:B------:R-:W-:Y:S04]  /*0600*/  STG.E [R10.64+0x7000], R21 ;  /* 0x007000150a007986 */ /* 0x000fe8000c101906 */
[----:B------:R0:W-:Y:S02]  /*0610*/  STG.E [R10.64+0x7800], R33 ;  /* 0x007800210a007986 */ /* 0x0001e4000c101906 */
[----:B0-----:R-:W-:-:S02]  /*0620*/  IMAD.MOV.U32 R10, RZ, RZ, R14 ;  /* 0x000000ffff0a7224 */ /* 0x001fc400078e000e */
[----:B------:R-:W-:Y:S01]  /*0630*/  IMAD.MOV.U32 R11, RZ, RZ, R23 ;  /* 0x000000ffff0b7224 */ /* 0x000fe200078e0017 */
[----:B------:R-:W-:Y:S05]  /*0640*/  @!P1 BRA `(.L_x_8) ;  /* 0xfffffda000009947 */ /* 0x000fea000383ffff */
.L_x_7:
[----:B------:R-:W-:Y:S05]  /*0650*/  BSYNC B1 ;  /* 0x0000000000017941 */ /* 0x000fea0003800000 */
.L_x_6:
[----:B------:R-:W-:Y:S01]  /*0660*/  IMAD.IADD R12, R0, 0x1, -R15 ;  /* 0x00000001000c7824 */ /* 0x000fe200078e0a0f */
[----:B------:R-:W-:Y:S04]  /*0670*/  BSSY B1, `(.L_x_9) ;  /* 0x0000018000017945 */ /* 0x000fe80003800000 */
[----:B------:R-:W-:-:S13]  /*0680*/  ISETP.GT.AND P1, PT, R12, 0x800, PT ;  /* 0x000008000c00780c */ /* 0x000fda0003f24270 */
[----:B------:R-:W-:Y:S05]  /*0690*/  @!P1 BRA `(.L_x_10) ;  /* 0x0000015000009947 */ /* 0x000fea0003800000 */
[C---:B------:R-:W-:Y:S01]  /*06a0*/  IADD3 R13, R15.reuse, 0x200, RZ ;  /* 0x000002000f0d7810 */ /* 0x040fe20007ffe0ff */
[----:B------:R-:W-:Y:S01]  /*06b0*/  STG.E [R10.64], R15 ;  /* 0x0000000f0a007986 */ /* 0x000fe2000c101906 */
[----:B------:R-:W-:Y:S02]  /*06c0*/  IADD3 R12, P1, R10, 0x4000, RZ ;  /* 0x000040000a0c7810 */ /* 0x000fe40007f3e0ff */
[C---:B------:R-:W-:Y:S01]  /*06d0*/  IADD3 R17, R15.reuse, 0x400, RZ ;  /* 0x000004000f117810 */ /* 0x040fe20007ffe0ff */
[----:B------:R0:W-:Y:S01]  /*06e0*/  STG.E [R10.64+0x800], R13 ;  /* 0x0008000d0a007986 */ /* 0x0001e2000c101906 */
[C---:B------:R-:W-:Y:S02]  /*06f0*/  IADD3 R19, R15.reuse, 0x600, RZ ;  /* 0x000006000f137810 */ /* 0x040fe40007ffe0ff */
[C---:B------:R-:W-:Y:S01]  /*0700*/  IADD3 R21, R15.reuse, 0x800, RZ ;  /* 0x000008000f157810 */ /* 0x040fe20007ffe0ff */
[----:B------:R-:W-:Y:S01]  /*0710*/  STG.E [R10.64+0x1000], R17 ;  /* 0x001000110a007986 */ /* 0x000fe2000c101906 */
[----:B------:R-:W-:-:S02]  /*0720*/  IADD3 R23, R15, 0xa00, RZ ;  /* 0x00000a000f177810 */ /* 0x000fc40007ffe0ff */
[C---:B------:R-:W-:Y:S01]  /*0730*/  IADD3 R25, R15.reuse, 0xc00, RZ ;  /* 0x00000c000f197810 */ /* 0x040fe20007ffe0ff */
[----:B------:R-:W-:Y:S01]  /*0740*/  STG.E [R10.64+0x1800], R19 ;  /* 0x001800130a007986 */ /* 0x000fe2000c101906 */
[C---:B------:R-:W-:Y:S02]  /*0750*/  IADD3 R27, R15.reuse, 0xe00, RZ ;  /* 0x00000e000f1b7810 */ /* 0x040fe40007ffe0ff */
[----:B------:R-:W-:Y:S01]  /*0760*/  PLOP3.LUT P0, PT, PT, PT, PT, 0x8, 0x0 ;  /* 0x000000000000781c */ /* 0x000fe20003f0e170 */
[----:B0-----:R-:W-:Y:S01]  /*0770*/  IMAD.X R13, RZ, RZ, R11, P1 ;  /* 0x000000ffff0d7224 */ /* 0x001fe200008e060b */
[----:B------:R-:W-:Y:S01]  /*0780*/  STG.E [R10.64+0x2000], R21 ;  /* 0x002000150a007986 */ /* 0x000fe2000c101906 */
[----:B------:R-:W-:-:S03]  /*0790*/  IADD3 R15, R15, 0x1000, RZ ;  /* 0x000010000f0f7810 */ /* 0x000fc60007ffe0ff */
[----:B------:R-:W-:Y:S04]  /*07a0*/  STG.E [R10.64+0x2800], R23 ;  /* 0x002800170a007986 */ /* 0x000fe8000c101906 */
[----:B------:R-:W-:Y:S04]  /*07b0*/  STG.E [R10.64+0x3000], R25 ;  /* 0x003000190a007986 */ /* 0x000fe8000c101906 */
[----:B------:R0:W-:Y:S02]  /*07c0*/  STG.E [R10.64+0x3800], R27 ;  /* 0x0038001b0a007986 */ /* 0x0001e4000c101906 */
[----:B0-----:R-:W-:-:S02]  /*07d0*/  IMAD.MOV.U32 R10, RZ, RZ, R12 ;  /* 0x000000ffff0a7224 */ /* 0x001fc400078e000c */
[----:B------:R-:W-:Y:S02]  /*07e0*/  IMAD.MOV.U32 R11, RZ, RZ, R13 ;  /* 0x000000ffff0b7224 */ /* 0x000fe400078e000d */
.L_x_10:
[----:B------:R-:W-:Y:S05]  /*07f0*/  BSYNC B1 ;  /* 0x0000000000017941 */ /* 0x000fea0003800000 */
.L_x_9:
[----:B------:R-:W-:-:S13]  /*0800*/  ISETP.LT.OR P0, PT, R15, R0, P0 ;  /* 0x000000000f00720c */ /* 0x000fda0000701670 */
[C---:B------:R-:W-:Y:S01]  /*0810*/  @P0 IADD3 R13, R15.reuse, 0x200, RZ ;  /* 0x000002000f0d0810 */ /* 0x040fe20007ffe0ff */
[----:B------:R0:W-:Y:S01]  /*0820*/  @P0 STG.E [R10.64], R15 ;  /* 0x0000000f0a000986 */ /* 0x0001e2000c101906 */
[C---:B------:R-:W-:Y:S02]  /*0830*/  @P0 IADD3 R17, R15.reuse, 0x400, RZ ;  /* 0x000004000f110810 */ /* 0x040fe40007ffe0ff */
[----:B------:R-:W-:Y:S01]  /*0840*/  @P0 IADD3 R19, R15, 0x600, RZ ;  /* 0x000006000f130810 */ /* 0x000fe20007ffe0ff */
[----:B------:R0:W-:Y:S04]  /*0850*/  @P0 STG.E [R10.64+0x800], R13 ;  /* 0x0008000d0a000986 */ /* 0x0001e8000c101906 */
[----:B------:R0:W-:Y:S04]  /*0860*/  @P0 STG.E [R10.64+0x1000], R17 ;  /* 0x001000110a000986 */ /* 0x0001e8000c101906 */
[----:B------:R0:W-:Y:S02]  /*0870*/  @P0 STG.E [R10.64+0x1800], R19 ;  /* 0x001800130a000986 */ /* 0x0001e4000c101906 */
.L_x_2:
[----:B------:R-:W-:Y:S05]  /*0880*/  BSYNC B0 ;  /* 0x0000000000007941 */ /* 0x000fea0003800000 */
.L_x_1:
[----:B------:R-:W-:-:S05]  /*0890*/  IMAD.IADD R0, R0, 0x1, R7 ;  /* 0x0000000100007824 */ /* 0x000fca00078e0207 */
[----:B------:R-:W-:-:S13]  /*08a0*/  ISETP.GE.AND P0, PT, R0, c[0x0][0x188], PT ;  /* 0x0000620000007a0c */ /* 0x000fda0003f06270 */
[----:B------:R-:W-:Y:S05]  /*08b0*/  @P0 EXIT ;  /* 0x000000000000094d */ /* 0x000fea0003800000 */
[----:B------:R-:W-:Y:S01]  /*08c0*/  LOP3.LUT R7, RZ, R7, RZ, 0x33, !PT ;  /* 0x00000007ff077212 */ /* 0x000fe200078e33ff */
[----:B------:R-:W-:Y:S03]  /*08d0*/  BSSY B0, `(.L_x_11) ;  /* 0x0000019000007945 */ /* 0x000fe60003800000 */
[----:B------:R-:W-:-:S05]  /*08e0*/  IADD3 R2, R7, c[0x0][0x188], R2 ;  /* 0x0000620007027a10 */ /* 0x000fca0007ffe002 */
[----:B------:R-:W-:-:S05]  /*08f0*/  IMAD.IADD R2, R2, 0x1, -R9 ;  /* 0x0000000102027824 */ /* 0x000fca00078e0a09 */
[C---:B------:R-:W-:Y:S02]  /*0900*/  LEA.HI R3, R2.reuse, 0x1, RZ, 0x17 ;  /* 0x0000000102037811 */ /* 0x040fe400078fb8ff */
[----:B------:R-:W-:Y:S02]  /*0910*/  ISETP.GE.U32.AND P1, PT, R2, 0x600, PT ;  /* 0x000006000200780c */ /* 0x000fe40003f26070 */
[----:B------:R-:W-:-:S13]  /*0920*/  LOP3.LUT P0, R7, R3, 0x3, RZ, 0xc0, !PT ;  /* 0x0000000303077812 */ /* 0x000fda000780c0ff */
[----:B------:R-:W-:Y:S05]  /*0930*/  @!P0 BRA `(.L_x_12) ;  /* 0x0000012000008947 */ /* 0x000fea0003800000 */
[--C-:B------:R-:W-:Y:S01]  /*0940*/  SHF.R.S32.HI R3, RZ, 0x1f, R0.reuse ;  /* 0x0000001fff037819 */ /* 0x100fe20000011400 */
[----:B------:R-:W-:Y:S02]  /*0950*/  IMAD R9, R8, R5, RZ ;  /* 0x0000000508097224 */ /* 0x000fe400078e02ff */
[----:B------:R-:W-:Y:S02]  /*0960*/  IMAD.MOV.U32 R2, RZ, RZ, R0 ;  /* 0x000000ffff027224 */ /* 0x000fe400078e0000 */
[----:B0-----:R-:W-:Y:S02]  /*0970*/  IMAD R11, R6, c[0x0][0x188], R9 ;  /* 0x00006200060b7a24 */ /* 0x001fe400078e0209 */
[----:B------:R-:W-:-:S04]  /*0980*/  IMAD.WIDE.U32 R2, R5, c[0x0][0x188], R2 ;  /* 0x0000620005027a25 */ /* 0x000fc800078e0002 */
[----:B------:R-:W-:Y:S01]  /*0990*/  IMAD.IADD R3, R11, 0x1, R3 ;  /* 0x000000010b037824 */ /* 0x000fe200078e0203 */
[----:B------:R-:W-:Y:S01]  /*09a0*/  LEA R9, P0, R2, c[0x0][0x178], 0x2 ;  /* 0x00005e0002097a11 */ /* 0x000fe200078010ff */
[----:B------:R-:W-:-:S03]  /*09b0*/  IMAD.MOV.U32 R11, RZ, RZ, -0x1 ;  /* 0xffffffffff0b7424 */ /* 0x000fc600078e00ff */
[----:B------:R-:W-:-:S03]  /*09c0*/  LEA.HI.X R10, R2, c[0x0][0x17c], R3, 0x2, P0 ;  /* 0x00005f00020a7a11 */ /* 0x000fc600000f1403 */
.L_x_13:
[----:B0-----:R-:W-:Y:S01]  /*09d0*/  IMAD.MOV.U32 R2, RZ, RZ, R9 ;  /* 0x000000ffff027224 */ /* 0x001fe200078e0009 */
[----:B------:R-:W-:Y:S01]  /*09e0*/  IADD3 R7, R7, -0x1, RZ ;  /* 0xffffffff07077810 */ /* 0x000fe20007ffe0ff */
[--C-:B------:R-:W-:Y:S01]  /*09f0*/  IMAD.MOV.U32 R3, RZ, RZ, R10.reuse ;  /* 0x000000ffff037224 */ /* 0x100fe200078e000a */
[----:B------:R-:W-:Y:S02]  /*0a00*/  IADD3 R9, P2, R9, 0x800, RZ ;  /* 0x0000080009097810 */ /* 0x000fe40007f5e0ff */
[----:B------:R-:W-:Y:S02]  /*0a10*/  ISETP.NE.AND P0, PT, R7, RZ, PT ;  /* 0x000000ff0700720c */ /* 0x000fe40003f05270 */
[----:B------:R0:W-:Y:S01]  /*0a20*/  STG.E [R2.64], R11 ;  /* 0x0000000b02007986 */ /* 0x0001e2000c101906 */
[----:B------:R-:W-:Y:S01]  /*0a30*/  IADD3 R0, R0, 0x200, RZ ;  /* 0x0000020000007810 */ /* 0x000fe20007ffe0ff */
[----:B------:R-:W-:-:S09]  /*0a40*/  IMAD.X R10, RZ, RZ, R10, P2 ;  /* 0x000000ffff0a7224 */ /* 0x000fd200010e060a */
[----:B------:R-:W-:Y:S05]  /*0a50*/  @P0 BRA `(.L_x_13) ;  /* 0xffffff7000000947 */ /* 0x000fea000383ffff */
.L_x_12:
[----:B------:R-:W-:Y:S05]  /*0a60*/  BSYNC B0 ;  /* 0x0000000000007941 */ /* 0x000fea0003800000 */
.L_x_11:
[----:B------:R-:W-:Y:S05]  /*0a70*/  @!P1 EXIT ;  /* 0x000000000000994d */ /* 0x000fea0003800000 */
[----:B------:R-:W-:Y:S01]  /*0a80*/  IMAD R7, R8, R5, RZ ;  /* 0x0000000508077224 */ /* 0x000fe200078e02ff */
[--C-:B0-----:R-:W-:Y:S01]  /*0a90*/  SHF.R.S32.HI R3, RZ, 0x1f, R0.reuse ;  /* 0x0000001fff037819 */ /* 0x101fe20000011400 */
[----:B------:R-:W-:Y:S01]  /*0aa0*/  IMAD.MOV.U32 R2, RZ, RZ, R0 ;  /* 0x000000ffff027224 */ /* 0x000fe200078e0000 */
[----:B------:R-:W-:Y:S01]  /*0ab0*/  BSSY B0, `(.L_x_14) ;  /* 0x0000024000007945 */ /* 0x000fe20003800000 */
[----:B------:R-:W-:Y:S02]  /*0ac0*/  IMAD R9, R6, c[0x0][0x188], R7 ;  /* 0x0000620006097a24 */ /* 0x000fe400078e0207 */
[----:B------:R-:W-:Y:S01]  /*0ad0*/  IMAD.WIDE.U32 R6, R5, c[0x0][0x188], R2 ;  /* 0x0000620005067a25 */ /* 0x000fe200078e0002 */
[----:B------:R-:W-:-:S03]  /*0ae0*/  IADD3 R3, -R0, c[0x0][0x188], RZ ;  /* 0x0000620000037a10 */ /* 0x000fc60007ffe1ff */
[----:B------:R-:W-:Y:S01]  /*0af0*/  IMAD.IADD R9, R9, 0x1, R7 ;  /* 0x0000000109097824 */ /* 0x000fe200078e0207 */
[----:B------:R-:W-:Y:S02]  /*0b00*/  ISETP.GT.AND P1, PT, R3, 0x1800, PT ;  /* 0x000018000300780c */ /* 0x000fe40003f24270 */
[----:B------:R-:W-:-:S04]  /*0b10*/  LEA R2, P0, R6, c[0x0][0x178], 0x2 ;  /* 0x00005e0006027a11 */ /* 0x000fc800078010ff */
[----:B------:R-:W-:Y:S02]  /*0b20*/  LEA.HI.X R3, R6, c[0x0][0x17c], R9, 0x2, P0 ;  /* 0x00005f0006037a11 */ /* 0x000fe400000f1409 */
[----:B------:R-:W-:-:S05]  /*0b30*/  PLOP3.LUT P0, PT, PT, PT, PT, 0x80, 0x0 ;  /* 0x000000000000781c */ /* 0x000fca0003f0f070 */
[----:B------:R-:W-:Y:S05]  /*0b40*/  @!P1 BRA `(.L_x_15) ;  /* 0x000001a000009947 */ /* 0x000fea0003800000 */
[----:B------:R-:W-:Y:S01]  /*0b50*/  PLOP3.LUT P0, PT, PT, PT, PT, 0x8, 0x0 ;  /* 0x000000000000781c */ /* 0x000fe20003f0e170 */
[----:B------:R-:W-:Y:S01]  /*0b60*/  IMAD.MOV.U32 R9, RZ, RZ, -0x1 ;  /* 0xffffffffff097424 */ /* 0x000fe200078e00ff */
[----:B------:R-:W-:-:S03]  /*0b70*/  IADD3 R5, R4, -0x1800, RZ ;  /* 0xffffe80004057810 */ /* 0x000fc60007ffe0ff */
.L_x_16:
[----:B------:R-:W-:Y:S01]  /*0b80*/  IADD3 R0, R0, 0x2000, RZ ;  /* 0x0000200000007810 */ /* 0x000fe20007ffe0ff */
[----:B------:R-:W-:Y:S01]  /*0b90*/  STG.E [R2.64], R9 ;  /* 0x0000000902007986 */ /* 0x000fe2000c101906 */
[----:B------:R-:W-:Y:S02]  /*0ba0*/  IADD3 R4, P2, R2, 0x8000, RZ ;  /* 0x0000800002047810 */ /* 0x000fe40007f5e0ff */
[----:B------:R-:W-:Y:S01]  /*0bb0*/  ISETP.GE.AND P1, PT, R0, R5, PT ;  /* 0x000000050000720c */ /* 0x000fe20003f26270 */
[----:B------:R-:W-:Y:S02]  /*0bc0*/  STG.E [R2.64+0x800], R9 ;  /* 0x0008000902007986 */ /* 0x000fe4000c101906 */
[----:B------:R-:W-:Y:S02]  /*0bd0*/  IMAD.X R7, RZ, RZ, R3, P2 ;  /* 0x000000ffff077224 */ /* 0x000fe400010e0603 */
[----:B------:R-:W-:Y:S04]  /*0be0*/  STG.E [R2.64+0x1000], R9 ;  /* 0x0010000902007986 */ /* 0x000fe8000c101906 */
        /* <DEDUP_REMOVED lines=16> */
.L_x_15:
[----:B------:R-:W-:Y:S05]  /*0cf0*/  BSYNC B0 ;  /* 0x0000000000007941 */ /* 0x000fea0003800000 */
.L_x_14:
[----:B------:R-:W-:Y:S01]  /*0d00*/  IADD3 R4, -R0, c[0x0][0x188], RZ ;  /* 0x0000620000047a10 */ /* 0x000fe20007ffe1ff */
[----:B------:R-:W-:Y:S03]  /*0d10*/  BSSY B0, `(.L_x_17) ;  /* 0x0000012000007945 */ /* 0x000fe60003800000 */
[----:B------:R-:W-:-:S13]  /*0d20*/  ISETP.GT.AND P1, PT, R4, 0x800, PT ;  /* 0x000008000400780c */ /* 0x000fda0003f24270 */
[----:B------:R-:W-:Y:S05]  /*0d30*/  @!P1 BRA `(.L_x_18) ;  /* 0x000000f000009947 */ /* 0x000fea0003800000 */
[----:B------:R-:W-:Y:S01]  /*0d40*/  IADD3 R4, P1, R2, 0x4000, RZ ;  /* 0x0000400002047810 */ /* 0x000fe20007f3e0ff */
[----:B------:R-:W-:Y:S01]  /*0d50*/  IMAD.MOV.U32 R7, RZ, RZ, -0x1 ;  /* 0xffffffffff077424 */ /* 0x000fe200078e00ff */
[----:B------:R-:W-:Y:S02]  /*0d60*/  PLOP3.LUT P0, PT, PT, PT, PT, 0x8, 0x0 ;  /* 0x000000000000781c */ /* 0x000fe40003f0e170 */
[----:B------:R-:W-:Y:S01]  /*0d70*/  IADD3 R0, R0, 0x1000, RZ ;  /* 0x0000100000007810 */ /* 0x000fe20007ffe0ff */
[----:B------:R-:W-:Y:S01]  /*0d80*/  IMAD.X R5, RZ, RZ, R3, P1 ;  /* 0x000000ffff057224 */ /* 0x000fe200008e0603 */
[----:B------:R-:W-:Y:S04]  /*0d90*/  STG.E [R2.64], R7 ;  /* 0x0000000702007986 */ /* 0x000fe8000c101906 */
        /* <DEDUP_REMOVED lines=8> */
[----:B------:R-:W-:Y:S02]  /*0e20*/  IMAD.MOV.U32 R3, RZ, RZ, R5 ;  /* 0x000000ffff037224 */ /* 0x000fe400078e0005 */
.L_x_18:
[----:B------:R-:W-:Y:S05]  /*0e30*/  BSYNC B0 ;  /* 0x0000000000007941 */ /* 0x000fea0003800000 */
.L_x_17:
[----:B------:R-:W-:-:S13]  /*0e40*/  ISETP.LT.OR P0, PT, R0, c[0x0][0x188], P0 ;  /* 0x0000620000007a0c */ /* 0x000fda0000701670 */
[----:B------:R-:W-:Y:S05]  /*0e50*/  @!P0 EXIT ;  /* 0x000000000000894d */ /* 0x000fea0003800000 */
[----:B------:R-:W-:-:S05]  /*0e60*/  IMAD.MOV.U32 R5, RZ, RZ, -0x1 ;  /* 0xffffffffff057424 */ /* 0x000fca00078e00ff */
[----:B------:R-:W-:Y:S04]  /*0e70*/  STG.E [R2.64], R5 ;  /* 0x0000000502007986 */ /* 0x000fe8000c101906 */
[----:B------:R-:W-:Y:S04]  /*0e80*/  STG.E [R2.64+0x800], R5 ;  /* 0x0008000502007986 */ /* 0x000fe8000c101906 */
[----:B------:R-:W-:Y:S04]  /*0e90*/  STG.E [R2.64+0x1000], R5 ;  /* 0x0010000502007986 */ /* 0x000fe8000c101906 */
[----:B------:R-:W-:Y:S01]  /*0ea0*/  STG.E [R2.64+0x1800], R5 ;  /* 0x0018000502007986 */ /* 0x000fe2000c101906 */
[----:B------:R-:W-:Y:S05]  /*0eb0*/  EXIT ;  /* 0x000000000000794d */ /* 0x000fea0003800000 */
.L_x_0:
[C---:B0-----:R-:W-:Y:S01]  /*0ec0*/  ISETP.NE.AND P0, PT, R7.reuse, RZ, PT ;  /* 0x000000ff0700720c */ /* 0x041fe20003f05270 */
[----:B------:R-:W-:Y:S01]  /*0ed0*/  BSSY B0, `(.L_x_19) ;  /* 0x0000023000007945 */ /* 0x000fe20003800000 */
[----:B------:R-:W-:-:S02]  /*0ee0*/  ISETP.GT.AND P6, PT, R7, 0x7ff, PT ;  /* 0x000007ff0700780c */ /* 0x000fc40003fc4270 */
[----:B------:R-:W-:-:S09]  /*0ef0*/  P2R R4, PR, RZ, 0x1 ;  /* 0x00000001ff047803 */ /* 0x000fd20000000000 */
[----:B------:R-:W-:Y:S04]  /*0f00*/  @!P0 STS [0x4860], RZ ;  /* 0x004860ffff008388 */ /* 0x000fe80000000800 */
[----:B------:R-:W-:Y:S04]  /*0f10*/  @!P0 STS [0x4868], RZ ;  /* 0x004868ffff008388 */ /* 0x000fe80000000800 */
[----:B------:R-:W-:Y:S06]  /*0f20*/  BAR.SYNC.DEFER_BLOCKING 0x0 ;  /* 0x0000000000007b1d */ /* 0x000fec0000010000 */
[----:B------:R-:W-:Y:S05]  /*0f30*/  @P6 BRA `(.L_x_20) ;  /* 0x000001c000006947 */ /* 0x000fea0003800000 */
[C---:B------:R-:W-:Y:S01]  /*0f40*/  IMNMX R4, R7.reuse, 0x600, !PT ;  /* 0x0000060007047817 */ /* 0x040fe20007800200 */
[----:B------:R-:W-:Y:S03]  /*0f50*/  BSSY B1, `(.L_x_21) ;  /* 0x000000f000017945 */ /* 0x000fe60003800000 */
[----:B------:R-:W-:-:S04]  /*0f60*/  IADD3 R4, -R7, 0x1ff, R4 ;  /* 0x000001ff07047810 */ /* 0x000fc80007ffe104 */
[C---:B------:R-:W-:Y:S02]  /*0f70*/  LEA.HI R6, R4.reuse, 0x1, RZ, 0x17 ;  /* 0x0000000104067811 */ /* 0x040fe400078fb8ff */
[----:B------:R-:W-:Y:S01]  /*0f80*/  ISETP.GE.U32.AND P1, PT, R4, 0x600, PT ;  /* 0x000006000400780c */ /* 0x000fe20003f26070 */
[----:B------:R-:W-:Y:S01]  /*0f90*/  IMAD.MOV.U32 R4, RZ, RZ, R7 ;  /* 0x000000ffff047224 */ /* 0x000fe200078e0007 */
[----:B------:R-:W-:-:S13]  /*0fa0*/  LOP3.LUT P0, R6, R6, 0x3, RZ, 0xc0, !PT ;  /* 0x0000000306067812 */ /* 0x000fda000780c0ff */
[----:B------:R-:W-:Y:S05]  /*0fb0*/  @!P0 BRA `(.L_x_22) ;  /* 0x0000008000008947 */ /* 0x000fea0003800000 */
[----:B------:R-:W-:Y:S01]  /*0fc0*/  LEA R8, R7, 0x8a0, 0x2 ;  /* 0x000008a007087811 */ /* 0x000fe200078e10ff */
[----:B------:R-:W-:-:S03]  /*0fd0*/  IMAD.MOV.U32 R4, RZ, RZ, R7 ;  /* 0x000000ffff047224 */ /* 0x000fc600078e0007 */
.L_x_23:
[----:B------:R-:W-:Y:S01]  /*0fe0*/  IADD3 R6, R6, -0x1, RZ ;  /* 0xffffffff06067810 */ /* 0x000fe20007ffe0ff */
[----:B------:R0:W-:Y:S01]  /*0ff0*/  STS [R8], RZ ;  /* 0x000000ff08007388 */ /* 0x0001e20000000800 */
[----:B------:R-:W-:Y:S02]  /*1000*/  IADD3 R4, R4, 0x200, RZ ;  /* 0x0000020004047810 */ /* 0x000fe40007ffe0ff */
[----:B------:R-:W-:Y:S02]  /*1010*/  ISETP.NE.AND P0, PT, R6, RZ, PT ;  /* 0x000000ff0600720c */ /* 0x000fe40003f05270 */
[----:B0-----:R-:W-:-:S11]  /*1020*/  IADD3 R8, R8, 0x800, RZ ;  /* 0x0000080008087810 */ /* 0x001fd60007ffe0ff */
[----:B------:R-:W-:Y:S05]  /*1030*/  @P0 BRA `(.L_x_23) ;  /* 0xffffffa000000947 */ /* 0x000fea000383ffff */
.L_x_22:
[----:B------:R-:W-:Y:S05]  /*1040*/  BSYNC B1 ;  /* 0x0000000000017941 */ /* 0x000fea0003800000 */
.L_x_21:
[----:B------:R-:W-:Y:S05]  /*1050*/  @!P1 BRA `(.L_x_20) ;  /* 0x000000a000009947 */ /* 0x000fea0003800000 */
[C---:B------:R-:W-:Y:S02]  /*1060*/  IADD3 R6, R4.reuse, -0x800, RZ ;  /* 0xfffff80004067810 */ /* 0x040fe40007ffe0ff */
[----:B------:R-:W-:-:S04]  /*1070*/  LEA R4, R4, 0x20a0, 0x2 ;  /* 0x000020a004047811 */ /* 0x000fc800078e10ff */
.L_x_24:
[----:B------:R-:W-:Y:S01]  /*1080*/  IADD3 R6, R6, 0x800, RZ ;  /* 0x0000080006067810 */ /* 0x000fe20007ffe0ff */
[----:B------:R-:W-:Y:S03]  /*1090*/  STS [R4+-0x1800], RZ ;  /* 0xffe800ff04007388 */ /* 0x000fe60000000800 */
[----:B------:R-:W-:Y:S01]  /*10a0*/  ISETP.GE.AND P0, PT, R6, RZ, PT ;  /* 0x000000ff0600720c */ /* 0x000fe20003f06270 */
[----:B------:R-:W-:Y:S04]  /*10b0*/  STS [R4+-0x1000], RZ ;  /* 0xfff000ff04007388 */ /* 0x000fe80000000800 */
[----:B------:R-:W-:Y:S04]  /*10c0*/  STS [R4+-0x800], RZ ;  /* 0xfff800ff04007388 */ /* 0x000fe80000000800 */
[----:B------:R0:W-:Y:S02]  /*10d0*/  STS [R4], RZ ;  /* 0x000000ff04007388 */ /* 0x0001e40000000800 */
[----:B0-----:R-:W-:-:S02]  /*10e0*/  IADD3 R4, R4, 0x2000, RZ ;  /* 0x0000200004047810 */ /* 0x001fc40007ffe0ff */
[----:B------:R-:W-:Y:S05]  /*10f0*/  @!P0 BRA `(.L_x_24) ;  /* 0xffffff8000008947 */ /* 0x000fea000383ffff */
.L_x_20:
[----:B------:R-:W-:Y:S05]  /*1100*/  BSYNC B0 ;  /* 0x0000000000007941 */ /* 0x000fea0003800000 */
.L_x_19:
[----:B------:R-:W-:Y:S01]  /*1110*/  ULDC UR4, c[0x0][0x184] ;  /* 0x0000610000047ab9 */ /* 0x000fe20000000800 */
[----:B------:R-:W-:Y:S01]  /*1120*/  BAR.SYNC.DEFER_BLOCKING 0x0 ;  /* 0x0000000000007b1d */ /* 0x000fe20000010000 */
[----:B------:R-:W-:-:S06]  /*1130*/  UISETP.NE.AND UP0, UPT, UR4, 0x1, UPT ;  /* 0x000000010400788c */ /* 0x000fcc000bf05270 */
[----:B------:R-:W-:-:S13]  /*1140*/  PLOP3.LUT P0, PT, PT, PT, UP0, 0x40, 0x0 ;  /* 0x000000000000781c */ /* 0x000fda0003f0e808 */
[----:B------:R-:W-:Y:S05]  /*1150*/  @P0 BRA `(.L_x_25) ;  /* 0x000005b000000947 */ /* 0x000fea0003800000 */
[----:B------:R-:W-:Y:S01]  /*1160*/  IMAD.IADD R4, R2, 0x1, R7 ;  /* 0x0000000102047824 */ /* 0x000fe200078e0207 */
[----:B------:R-:W-:Y:S04]  /*1170*/  BSSY B0, `(.L_x_26) ;  /* 0x0000058000007945 */ /* 0x000fe80003800000 */
[----:B------:R-:W-:-:S13]  /*1180*/  ISETP.GE.AND P0, PT, R4, R9, PT ;  /* 0x000000090400720c */ /* 0x000fda0003f06270 */
[----:B------:R-:W-:Y:S05]  /*1190*/  @P0 BRA `(.L_x_27) ;  /* 0x0000055000000947 */ /* 0x000fea0003800000 */
[----:B------:R-:W-:Y:S01]  /*11a0*/  LOP3.LUT R6, RZ, R7, RZ, 0x33, !PT ;  /* 0x00000007ff067212 */ /* 0x000fe200078e33ff */
[----:B------:R-:W-:Y:S01]  /*11b0*/  IMAD.MOV.U32 R13, RZ, RZ, c[0x0][0x184] ;  /* 0x00006100ff0d7624 */ /* 0x000fe200078e00ff */
[----:B------:R-:W-:Y:S02]  /*11c0*/  BSSY B1, `(.L_x_28) ;  /* 0x000001e000017945 */ /* 0x000fe40003800000 */
[----:B------:R-:W-:Y:S01]  /*11d0*/  IADD3 R6, -R2, R9, R6 ;  /* 0x0000000902067210 */ /* 0x000fe20007ffe106 */
[----:B------:R-:W-:-:S03]  /*11e0*/  IMAD.SHL.U32 R13, R13, 0x200, RZ ;  /* 0x000002000d0d7824 */ /* 0x000fc600078e00ff */
[C---:B------:R-:W-:Y:S02]  /*11f0*/  LEA.HI R8, R6.reuse, 0x1, RZ, 0x17 ;  /* 0x0000000106087811 */ /* 0x040fe400078fb8ff */
[----:B------:R-:W-:Y:S02]  /*1200*/  ISETP.GE.U32.AND P1, PT, R6, 0x600, PT ;  /* 0x000006000600780c */ /* 0x000fe40003f26070 */
[----:B------:R-:W-:-:S13]  /*1210*/  LOP3.LUT P0, R12, R8, 0x3, RZ, 0xc0, !PT ;  /* 0x00000003080c7812 */ /* 0x000fda000780c0ff */
[----:B------:R-:W-:Y:S05]  /*1220*/  @!P0 BRA `(.L_x_29) ;  /* 0x0000017000008947 */ /* 0x000fea0003800000 */
[----:B------:R-:W-:Y:S02]  /*1230*/  IMAD R10, R4, c[0x0][0x184], RZ ;  /* 0x00006100040a7a24 */ /* 0x000fe400078e02ff */
[----:B------:R-:W-:-:S03]  /*1240*/  IMAD.MOV.U32 R6, RZ, RZ, R12 ;  /* 0x000000ffff067224 */ /* 0x000fc600078e000c */
[----:B------:R-:W-:-:S05]  /*1250*/  SHF.R.S32.HI R11, RZ, 0x1f, R10 ;  /* 0x0000001fff0b7819 */ /* 0x000fca000001140a */
[----:B------:R-:W-:-:S05]  /*1260*/  IMAD.WIDE R10, R5, c[0x0][0x180], R10 ;  /* 0x00006000050a7a25 */ /* 0x000fca00078e020a */
[----:B------:R-:W-:-:S04]  /*1270*/  LEA R8, P0, R10, c[0x0][0x160], 0x2 ;  /* 0x000058000a087a11 */ /* 0x000fc800078010ff */
[----:B------:R-:W-:Y:S02]  /*1280*/  LEA.HI.X R11, R10, c[0x0][0x164], R11, 0x2, P0 ;  /* 0x000059000a0b7a11 */ /* 0x000fe400000f140b */
.L_x_30:
[----:B------:R-:W-:-:S05]  /*1290*/  IMAD.MOV.U32 R10, RZ, RZ, R8 ;  /* 0x000000ffff0a7224 */ /* 0x000fca00078e0008 */
[----:B0-----:R0:W2:Y:S01]  /*12a0*/  LDG.E R8, [R10.64] ;  /* 0x000000060a087981 */ /* 0x0010a2000c1e1900 */
[----:B------:R-:W-:Y:S01]  /*12b0*/  IADD3 R6, R6, -0x1, RZ ;  /* 0xffffffff06067810 */ /* 0x000fe20007ffe0ff */
[----:B------:R-:W-:Y:S01]  /*12c0*/  YIELD ;  /* 0x0000000000007946 */ /* 0x000fe20003800000 */
[----:B------:R-:W-:Y:S01]  /*12d0*/  IADD3 R4, R4, 0x200, RZ ;  /* 0x0000020004047810 */ /* 0x000fe20007ffe0ff */
[----:B0-----:R-:W-:Y:S01]  /*12e0*/  IMAD.WIDE R10, R13, 0x4, R10 ;  /* 0x000000040d0a7825 */ /* 0x001fe200078e020a */
[----:B--2---:R0:W1:Y:S03]  /*12f0*/  F2F.F16.F32 R12, R8 ;  /* 0x00000008000c7304 */ /* 0x0040660000200800 */
[----:B0-----:R-:W-:Y:S01]  /*1300*/  IMAD.MOV.U32 R8, RZ, RZ, R10 ;  /* 0x000000ffff087224 */ /* 0x001fe200078e000a */
[----:B-1----:R-:W-:-:S04]  /*1310*/  PRMT R14, R12, 0x9910, RZ ;  /* 0x000099100c0e7816 */ /* 0x002fc800000000ff */
[----:B------:R-:W-:-:S13]  /*1320*/  ISETP.GE.AND P0, PT, R14, RZ, PT ;  /* 0x000000ff0e00720c */ /* 0x000fda0003f06270 */
[----:B------:R-:W-:Y:S02]  /*1330*/  @P0 LOP3.LUT R12, R12, 0x7fe0, RZ, 0xc, !PT ;  /* 0x00007fe00c0c0812 */ /* 0x000fe400078e0cff */
[----:B------:R-:W-:Y:S02]  /*1340*/  ISETP.NE.AND P0, PT, R6, RZ, PT ;  /* 0x000000ff0600720c */ /* 0x000fe40003f05270 */
[----:B------:R-:W-:-:S04]  /*1350*/  LOP3.LUT R12, R12, 0xffff, RZ, 0xc0, !PT ;  /* 0x0000ffff0c0c7812 */ /* 0x000fc800078ec0ff */
[----:B------:R-:W-:-:S04]  /*1360*/  SHF.R.U32.HI R12, RZ, 0x5, R12 ;  /* 0x00000005ff0c7819 */ /* 0x000fc8000001160c */
[----:B------:R-:W-:-:S05]  /*1370*/  LOP3.LUT R12, R12, 0xffff, RZ, 0xc0, !PT ;  /* 0x0000ffff0c0c7812 */ /* 0x000fca00078ec0ff */
[----:B------:R0:W-:Y:S01]  /*1380*/  ATOMS.POPC.INC.32 RZ, [R12.X4+URZ+0x8a0] ;  /* 0x0008a0000cff7f8c */ /* 0x0001e2000d00403f */
[----:B------:R-:W-:Y:S05]  /*1390*/  @P0 BRA `(.L_x_30) ;  /* 0xfffffef000000947 */ /* 0x000fea000383ffff */
.L_x_29:
[----:B------:R-:W-:Y:S05]  /*13a0*/  BSYNC B1 ;  /* 0x0000000000017941 */ /* 0x000fea0003800000 */
.L_x_28:
[----:B------:R-:W-:Y:S05]  /*13b0*/  @!P1 BRA `(.L_x_27) ;  /* 0x0000033000009947 */ /* 0x000fea0003800000 */
[----:B------:R-:W-:-:S05]  /*13c0*/  IMAD R10, R4, c[0x0][0x184], RZ ;  /* 0x00006100040a7a24 */ /* 0x000fca00078e02ff */
[----:B------:R-:W-:-:S05]  /*13d0*/  SHF.R.S32.HI R11, RZ, 0x1f, R10 ;  /* 0x0000001fff0b7819 */ /* 0x000fca000001140a */
[----:B------:R-:W-:-:S05]  /*13e0*/  IMAD.WIDE R10, R5, c[0x0][0x180], R10 ;  /* 0x00006000050a7a25 */ /* 0x000fca00078e020a */
[----:B------:R-:W-:-:S04]  /*13f0*/  LEA R18, P0, R10, c[0x0][0x160], 0x2 ;  /* 0x000058000a127a11 */ /* 0x000fc800078010ff */
[----:B------:R-:W-:-:S05]  /*1400*/  LEA.HI.X R19, R10, c[0x0][0x164], R11, 0x2, P0 ;  /* 0x000059000a137a11 */ /* 0x000fca00000f140b */
.L_x_31:
[C---:B0-----:R-:W-:Y:S02]  /*1410*/  IMAD.WIDE R14, R13.reuse, 0x4, R18 ;  /* 0x000000040d0e7825 */ /* 0x041fe400078e0212 */
[----:B------:R-:W2:Y:S04]  /*1420*/  LDG.E R18, [R18.64] ;  /* 0x0000000612127981 */ /* 0x000ea8000c1e1900 */
[C---:B------:R-:W-:Y:S02]  /*1430*/  IMAD.WIDE R16, R13.reuse, 0x4, R14 ;  /* 0x000000040d107825 */ /* 0x040fe400078e020e */
[----:B------:R-:W3:Y:S04]  /*1440*/  LDG.E R14, [R14.64] ;  /* 0x000000060e0e7981 */ /* 0x000ee8000c1e1900 */
[----:B------:R-:W-:-:S02]  /*1450*/  IMAD.WIDE R10, R13, 0x4, R16 ;  /* 0x000000040d0a7825 */ /* 0x000fc400078e0210 */
[----:B------:R-:W4:Y:S04]  /*1460*/  LDG.E R16, [R16.64] ;  /* 0x0000000610107981 */ /* 0x000f28000c1e1900 */
[----:B------:R1:W5:Y:S01]  /*1470*/  LDG.E R20, [R10.64] ;  /* 0x000000060a147981 */ /* 0x000362000c1e1900 */
[----:B------:R-:W-:Y:S01]  /*1480*/  IADD3 R4, R4, 0x800, RZ ;  /* 0x0000080004047810 */ /* 0x000fe20007ffe0ff */
[----:B------:R-:W-:Y:S01]  /*1490*/  YIELD ;  /* 0x0000000000007946 */ /* 0x000fe20003800000 */
[----:B-1----:R-:W-:Y:S01]  /*14a0*/  IMAD.WIDE R10, R13, 0x4, R10 ;  /* 0x000000040d0a7825 */ /* 0x002fe200078e020a */
[----:B--2---:R-:W1:Y:S08]  /*14b0*/  F2F.F16.F32 R6, R18 ;  /* 0x0000001200067304 */ /* 0x004e700000200800 */
[----:B---3--:R-:W2:Y:S08]  /*14c0*/  F2F.F16.F32 R8, R14 ;  /* 0x0000000e00087304 */ /* 0x008eb00000200800 */
[----:B0---4-:R-:W0:Y:S08]  /*14d0*/  F2F.F16.F32 R12, R16 ;  /* 0x00000010000c7304 */ /* 0x011e300000200800 */
[----:B-----5:R-:W3:Y:S01]  /*14e0*/  F2F.F16.F32 R20, R20 ;  /* 0x0000001400147304 */ /* 0x020ee20000200800 */
[----:B-1----:R-:W-:-:S02]  /*14f0*/  PRMT R15, R6, 0x9910, RZ ;  /* 0x00009910060f7816 */ /* 0x002fc400000000ff */
[----:B--2---:R-:W-:Y:S02]  /*1500*/  PRMT R17, R8, 0x9910, RZ ;  /* 0x0000991008117816 */ /* 0x004fe400000000ff */
[----:B------:R-:W-:Y:S02]  /*1510*/  ISETP.GE.AND P0, PT, R15, RZ, PT ;  /* 0x000000ff0f00720c */ /* 0x000fe40003f06270 */
[----:B0-----:R-:W-:Y:S02]  /*1520*/  PRMT R19, R12, 0x9910, RZ ;  /* 0x000099100c137816 */ /* 0x001fe400000000ff */
[----:B------:R-:W-:Y:S02]  /*1530*/  ISETP.GE.AND P1, PT, R17, RZ, PT ;  /* 0x000000ff1100720c */ /* 0x000fe40003f26270 */
[----:B------:R-:W-:Y:S02]  /*1540*/  ISETP.GE.AND P2, PT, R19, RZ, PT ;  /* 0x000000ff1300720c */ /* 0x000fe40003f46270 */
[----:B---3--:R-:W-:-:S04]  /*1550*/  PRMT R18, R20, 0x9910, RZ ;  /* 0x0000991014127816 */ /* 0x008fc800000000ff */
[----:B------:R-:W-:Y:S02]  /*1560*/  ISETP.GE.AND P3, PT, R18, RZ, PT ;  /* 0x000000ff1200720c */ /* 0x000fe40003f66270 */
[----:B------:R-:W-:-:S03]  /*1570*/  @P0 LOP3.LUT R6, R6, 0x7fe0, RZ, 0xc, !PT ;  /* 0x00007fe006060812 */ /* 0x000fc600078e0cff */
[----:B------:R-:W-:Y:S02]  /*1580*/  @P1 LOP3.LUT R8, R8, 0x7fe0, RZ, 0xc, !PT ;  /* 0x00007fe008081812 */ /* 0x000fe400078e0cff */
[----:B------:R-:W-:Y:S02]  /*1590*/  @P2 LOP3.LUT R12, R12, 0x7fe0, RZ, 0xc, !PT ;  /* 0x00007fe00c0c2812 */ /* 0x000fe400078e0cff */
[----:B------:R-:W-:Y:S02]  /*15a0*/  LOP3.LUT R6, R6, 0xffff, RZ, 0xc0, !PT ;  /* 0x0000ffff06067812 */ /* 0x000fe400078ec0ff */
[----:B------:R-:W-:Y:S02]  /*15b0*/  LOP3.LUT R8, R8, 0xffff, RZ, 0xc0, !PT ;  /* 0x0000ffff08087812 */ /* 0x000fe400078ec0ff */
[----:B------:R-:W-:Y:S02]  /*15c0*/  @P3 LOP3.LUT R20, R20, 0x7fe0, RZ, 0xc, !PT ;  /* 0x00007fe014143812 */ /* 0x000fe400078e0cff */
[----:B------:R-:W-:-:S02]  /*15d0*/  LOP3.LUT R12, R12, 0xffff, RZ, 0xc0, !PT ;  /* 0x0000ffff0c0c7812 */ /* 0x000fc400078ec0ff */
[----:B------:R-:W-:Y:S02]  /*15e0*/  LOP3.LUT R14, R20, 0xffff, RZ, 0xc0, !PT ;  /* 0x0000ffff140e7812 */ /* 0x000fe400078ec0ff */
[----:B------:R-:W-:Y:S02]  /*15f0*/  SHF.R.U32.HI R6, RZ, 0x5, R6 ;  /* 0x00000005ff067819 */ /* 0x000fe40000011606 */
[----:B------:R-:W-:Y:S02]  /*1600*/  ISETP.GE.AND P0, PT, R4, R9, PT ;  /* 0x000000090400720c */ /* 0x000fe40003f06270 */
[----:B------:R-:W-:Y:S02]  /*1610*/  SHF.R.U32.HI R8, RZ, 0x5, R8 ;  /* 0x00000005ff087819 */ /* 0x000fe40000011608 */
[----:B------:R-:W-:Y:S02]  /*1620*/  SHF.R.U32.HI R12, RZ, 0x5, R12 ;  /* 0x00000005ff0c7819 */ /* 0x000fe4000001160c */
[----:B------:R-:W-:-:S02]  /*1630*/  SHF.R.U32.HI R14, RZ, 0x5, R14 ;  /* 0x00000005ff0e7819 */ /* 0x000fc4000001160e */
[----:B------:R-:W-:Y:S02]  /*1640*/  LOP3.LUT R6, R6, 0xffff, RZ, 0xc0, !PT ;  /* 0x0000ffff06067812 */ /* 0x000fe400078ec0ff */
[----:B------:R-:W-:Y:S02]  /*1650*/  LOP3.LUT R8, R8, 0xffff, RZ, 0xc0, !PT ;  /* 0x0000ffff08087812 */ /* 0x000fe400078ec0ff */
[----:B------:R-:W-:Y:S01]  /*1660*/  LOP3.LUT R12, R12, 0xffff, RZ, 0xc0, !PT ;  /* 0x0000ffff0c0c7812 */ /* 0x000fe200078ec0ff */
[----:B------:R0:W-:Y:S01]  /*1670*/  ATOMS.POPC.INC.32 RZ, [R6.X4+URZ+0x8a0] ;  /* 0x0008a00006ff7f8c */ /* 0x0001e2000d00403f */
[----:B------:R-:W-:-:S03]  /*1680*/  LOP3.LUT R14, R14, 0xffff, RZ, 0xc0, !PT ;  /* 0x0000ffff0e0e7812 */ /* 0x000fc600078ec0ff */
[----:B------:R0:W-:Y:S04]  /*1690*/  ATOMS.POPC.INC.32 RZ, [R8.X4+URZ+0x8a0] ;  /* 0x0008a00008ff7f8c */ /* 0x0001e8000d00403f */
[----:B------:R0:W-:Y:S01]  /*16a0*/  ATOMS.POPC.INC.32 RZ, [R12.X4+URZ+0x8a0] ;  /* 0x0008a0000cff7f8c */ /* 0x0001e2000d00403f */
[----:B------:R-:W-:-:S03]  /*16b0*/  IMAD.MOV.U32 R18, RZ, RZ, R10 ;  /* 0x000000ffff127224 */ /* 0x000fc600078e000a */
[----:B------:R0:W-:Y:S01]  /*16c0*/  ATOMS.POPC.INC.32 RZ, [R14.X4+URZ+0x8a0] ;  /* 0x0008a0000eff7f8c */ /* 0x0001e2000d00403f */
[----:B------:R-:W-:Y:S01]  /*16d0*/  IMAD.MOV.U32 R19, RZ, RZ, R11 ;  /* 0x000000ffff137224 */ /* 0x000fe200078e000b */
[----:B------:R-:W-:Y:S05]  /*16e0*/  @!P0 BRA `(.L_x_31) ;  /* 0xfffffd2000008947 */ /* 0x000fea000383ffff */
.L_x_27:
[----:B------:R-:W-:Y:S05]  /*16f0*/  BSYNC B0 ;  /* 0x0000000000007941 */ /* 0x000fea0003800000 */
.L_x_26:
[----:B------:R-:W-:Y:S05]  /*1700*/  BRA `(.L_x_32) ;  /* 0x0000065000007947 */ /* 0x000fea0003800000 */
.L_x_25:
[----:B------:R-:W-:Y:S01]  /*1710*/  IMAD.WIDE R10, R5, c[0x0][0x180], R2 ;  /* 0x00006000050a7a25 */ /* 0x000fe200078e0202 */
[----:B------:R-:W-:Y:S04]  /*1720*/  BSSY B0, `(.L_x_33) ;  /* 0x0000045000007945 */ /* 0x000fe80003800000 */
[----:B------:R-:W-:-:S04]  /*1730*/  LEA R4, R10, c[0x0][0x160], 0x2 ;  /* 0x000058000a047a11 */ /* 0x000fc800078e10ff */
[----:B------:R-:W-:-:S04]  /*1740*/  LOP3.LUT R4, R4, 0xf, RZ, 0xc0, !PT ;  /* 0x0000000f04047812 */ /* 0x000fc800078ec0ff */
[C---:B------:R-:W-:Y:S02]  /*1750*/  IADD3 R13, P1, -R4.reuse, 0x10, RZ ;  /* 0x00000010040d7810 */ /* 0x040fe40007f3e1ff */
[----:B------:R-:W-:-:S03]  /*1760*/  ISETP.NE.U32.AND P0, PT, R4, RZ, PT ;  /* 0x000000ff0400720c */ /* 0x000fc60003f05070 */
[----:B------:R-:W-:Y:S01]  /*1770*/  IMAD.X R4, RZ, RZ, -0x1, P1 ;  /* 0xffffffffff047424 */ /* 0x000fe200008e06ff */
[----:B------:R-:W-:-:S04]  /*1780*/  ISETP.NE.AND.EX P0, PT, RZ, RZ, PT, P0 ;  /* 0x000000ffff00720c */ /* 0x000fc80003f05300 */
[----:B------:R-:W-:-:S04]  /*1790*/  SHF.R.U64 R13, R13, 0x2, R4 ;  /* 0x000000020d0d7819 */ /* 0x000fc80000001204 */
[----:B------:R-:W-:-:S04]  /*17a0*/  SEL R13, R13, RZ, P0 ;  /* 0x000000ff0d0d7207 */ /* 0x000fc80000000000 */
[----:B------:R-:W-:-:S04]  /*17b0*/  IMNMX R13, R0, R13, PT ;  /* 0x0000000d000d7217 */ /* 0x000fc80003800200 */
[C---:B------:R-:W-:Y:S01]  /*17c0*/  ISETP.GT.U32.AND P0, PT, R13.reuse, R7, PT ;  /* 0x000000070d00720c */ /* 0x040fe20003f04070 */
[----:B------:R-:W-:Y:S02]  /*17d0*/  IMAD.IADD R4, R0, 0x1, -R13 ;  /* 0x0000000100047824 */ /* 0x000fe400078e0a0d */
[----:B------:R-:W-:-:S03]  /*17e0*/  IMAD.IADD R17, R13, 0x1, R7 ;  /* 0x000000010d117824 */ /* 0x000fc600078e0207 */
[----:B------:R-:W-:-:S04]  /*17f0*/  SHF.R.S32.HI R15, RZ, 0x1f, R4 ;  /* 0x0000001fff0f7819 */ /* 0x000fc80000011404 */
[----:B------:R-:W-:-:S04]  /*1800*/  LEA.HI R15, R15, R4, RZ, 0x2 ;  /* 0x000000040f0f7211 */ /* 0x000fc800078f10ff */
[----:B------:R-:W-:Y:S02]  /*1810*/  SHF.R.S32.HI R4, RZ, 0x2, R15 ;  /* 0x00000002ff047819 */ /* 0x000fe4000001140f */
[----:B------:R-:W-:Y:S02]  /*1820*/  SHF.R.S32.HI R15, RZ, 0x1f, R13 ;  /* 0x0000001fff0f7819 */ /* 0x000fe4000001140d */
[C---:B------:R-:W-:Y:S01]  /*1830*/  ISETP.GT.AND P2, PT, R4.reuse, R7, PT ;  /* 0x000000070400720c */ /* 0x040fe20003f44270 */
[----:B------:R-:W-:Y:S01]  /*1840*/  IMAD R17, R4, 0x4, R17 ;  /* 0x0000000404117824 */ /* 0x000fe200078e0211 */
[----:B------:R-:W-:-:S04]  /*1850*/  ISETP.GT.U32.AND.EX P0, PT, R15, RZ, PT, P0 ;  /* 0x000000ff0f00720c */ /* 0x000fc80003f04100 */
[----:B------:R-:W-:-:S07]  /*1860*/  ISETP.GE.AND P1, PT, R17, R0, PT ;  /* 0x000000001100720c */ /* 0x000fce0003f26270 */
[----:B------:R-:W-:Y:S05]  /*1870*/  @!P2 BRA `(.L_x_34) ;  /* 0x000002f00000a947 */ /* 0x000fea0003800000 */
[----:B------:R-:W-:Y:S01]  /*1880*/  IADD3 R13, P2, R10, R13, RZ ;  /* 0x0000000d0a0d7210 */ /* 0x000fe20007f5e0ff */
[----:B------:R-:W-:-:S03]  /*1890*/  IMAD.MOV.U32 R19, RZ, RZ, R7 ;  /* 0x000000ffff137224 */ /* 0x000fc600078e0007 */
[----:B------:R-:W-:Y:S01]  /*18a0*/  LEA R21, P3, R13, c[0x0][0x160], 0x2 ;  /* 0x000058000d157a11 */ /* 0x000fe200078610ff */
[----:B------:R-:W-:-:S05]  /*18b0*/  IMAD.X R18, R11, 0x1, R15, P2 ;  /* 0x000000010b127824 */ /* 0x000fca00010e060f */
[----:B------:R-:W-:Y:S02]  /*18c0*/  LEA.HI.X R18, R13, c[0x0][0x164], R18, 0x2, P3 ;  /* 0x000059000d127a11 */ /* 0x000fe400018f1412 */
.L_x_35:
[----:B0-----:R-:W-:-:S04]  /*18d0*/  SHF.R.S64 R12, RZ, 0x1c, R19 ;  /* 0x0000001cff0c7819 */ /* 0x001fc80000001013 */
[----:B------:R-:W-:-:S04]  /*18e0*/  IADD3 R12, P2, R12, R21, RZ ;  /* 0x000000150c0c7210 */ /* 0x000fc80007f5e0ff */
[----:B------:R-:W-:-:S06]  /*18f0*/  LEA.HI.X.SX32 R13, R19, R18, 0x4, P2 ;  /* 0x00000012130d7211 */ /* 0x000fcc00010f26ff */
[----:B------:R-:W2:Y:S01]  /*1900*/  LDG.E.128 R12, [R12.64] ;  /* 0x000000060c0c7981 */ /* 0x000ea2000c1e1d00 */
[----:B------:R-:W-:Y:S01]  /*1910*/  IADD3 R19, R19, 0x200, RZ ;  /* 0x0000020013137810 */ /* 0x000fe20007ffe0ff */
[----:B------:R-:W-:Y:S01]  /*1920*/  YIELD ;  /* 0x0000000000007946 */ /* 0x000fe20003800000 */
[----:B--2---:R-:W0:Y:S08]  /*1930*/  F2F.F16.F32 R6, R12 ;  /* 0x0000000c00067304 */ /* 0x004e300000200800 */
[----:B------:R-:W1:Y:S08]  /*1940*/  F2F.F16.F32 R14, R14 ;  /* 0x0000000e000e7304 */ /* 0x000e700000200800 */
[----:B------:R-:W2:Y:S01]  /*1950*/  F2F.F16.F32 R15, R15 ;  /* 0x0000000f000f7304 */ /* 0x000ea20000200800 */
[----:B0-----:R-:W-:-:S04]  /*1960*/  PRMT R16, R6, 0x9910, RZ ;  /* 0x0000991006107816 */ /* 0x001fc800000000ff */
[----:B------:R-:W-:-:S03]  /*1970*/  ISETP.GE.AND P4, PT, R16, RZ, PT ;  /* 0x000000ff1000720c */ /* 0x000fc60003f86270 */
[----:B------:R0:W3:Y:S01]  /*1980*/  F2F.F16.F32 R8, R13 ;  /* 0x0000000d00087304 */ /* 0x0000e20000200800 */
[----:B-1----:R-:W-:-:S05]  /*1990*/  PRMT R20, R14, 0x9910, RZ ;  /* 0x000099100e147816 */ /* 0x002fca00000000ff */
[----:B------:R-:W-:Y:S01]  /*19a0*/  IMAD.MOV.U32 R12, RZ, RZ, R20 ;  /* 0x000000ffff0c7224 */ /* 0x000fe200078e0014 */
[----:B--2---:R-:W-:-:S03]  /*19b0*/  PRMT R22, R15, 0x9910, RZ ;  /* 0x000099100f167816 */ /* 0x004fc600000000ff */
[----:B------:R-:W-:Y:S02]  /*19c0*/  @P4 LOP3.LUT R6, R6, 0x7fe0, RZ, 0xc, !PT ;  /* 0x00007fe006064812 */ /* 0x000fe400078e0cff */
[----:B------:R-:W-:Y:S01]  /*19d0*/  ISETP.GE.AND P2, PT, R12, RZ, PT ;  /* 0x000000ff0c00720c */ /* 0x000fe20003f46270 */
[----:B0-----:R-:W-:Y:S01]  /*19e0*/  IMAD.MOV.U32 R13, RZ, RZ, R22 ;  /* 0x000000ffff0d7224 */ /* 0x001fe200078e0016 */
[----:B------:R-:W-:Y:S02]  /*19f0*/  LOP3.LUT R6, R6, 0xffff, RZ, 0xc0, !PT ;  /* 0x0000ffff06067812 */ /* 0x000fe400078ec0ff */
[----:B---3--:R-:W-:Y:S02]  /*1a00*/  PRMT R16, R8, 0x9910, RZ ;  /* 0x0000991008107816 */ /* 0x008fe400000000ff */
[----:B------:R-:W-:Y:S02]  /*1a10*/  ISETP.GE.AND P4, PT, R13, RZ, PT ;  /* 0x000000ff0d00720c */ /* 0x000fe40003f86270 */
[----:B------:R-:W-:-:S02]  /*1a20*/  ISETP.GE.AND P3, PT, R16, RZ, PT ;  /* 0x000000ff1000720c */ /* 0x000fc40003f66270 */
[----:B------:R-:W-:-:S03]  /*1a30*/  SHF.R.U32.HI R6, RZ, 0x5, R6 ;  /* 0x00000005ff067819 */ /* 0x000fc60000011606 */
[----:B------:R-:W-:Y:S02]  /*1a40*/  @P2 LOP3.LUT R14, R14, 0x7fe0, RZ, 0xc, !PT ;  /* 0x00007fe00e0e2812 */ /* 0x000fe400078e0cff */
[----:B------:R-:W-:Y:S02]  /*1a50*/  ISETP.GT.AND P2, PT, R4, R19, PT ;  /* 0x000000130400720c */ /* 0x000fe40003f44270 */
[----:B------:R-:W-:Y:S02]  /*1a60*/  LOP3.LUT R12, R14, 0xffff, RZ, 0xc0, !PT ;  /* 0x0000ffff0e0c7812 */ /* 0x000fe400078ec0ff */
[----:B------:R-:W-:Y:S02]  /*1a70*/  @P4 LOP3.LUT R15, R15, 0x7fe0, RZ, 0xc, !PT ;  /* 0x00007fe00f0f4812 */ /* 0x000fe400078e0cff */
[----:B------:R-:W-:Y:S02]  /*1a80*/  @P3 LOP3.LUT R8, R8, 0x7fe0, RZ, 0xc, !PT ;  /* 0x00007fe008083812 */ /* 0x000fe400078e0cff */
[----:B------:R-:W-:-:S02]  /*1a90*/  LOP3.LUT R13, R15, 0xffff, RZ, 0xc0, !PT ;  /* 0x0000ffff0f0d7812 */ /* 0x000fc400078ec0ff */
[----:B------:R-:W-:Y:S02]  /*1aa0*/  LOP3.LUT R8, R8, 0xffff, RZ, 0xc0, !PT ;  /* 0x0000ffff08087812 */ /* 0x000fe400078ec0ff */
[----:B------:R-:W-:Y:S02]  /*1ab0*/  SHF.R.U32.HI R12, RZ, 0x5, R12 ;  /* 0x00000005ff0c7819 */ /* 0x000fe4000001160c */
[----:B------:R-:W-:Y:S02]  /*1ac0*/  SHF.R.U32.HI R8, RZ, 0x5, R8 ;  /* 0x00000005ff087819 */ /* 0x000fe40000011608 */
[----:B------:R-:W-:Y:S02]  /*1ad0*/  SHF.R.U32.HI R13, RZ, 0x5, R13 ;  /* 0x00000005ff0d7819 */ /* 0x000fe4000001160d */
[----:B------:R-:W-:Y:S02]  /*1ae0*/  LOP3.LUT R6, R6, 0xffff, RZ, 0xc0, !PT ;  /* 0x0000ffff06067812 */ /* 0x000fe400078ec0ff */
[----:B------:R-:W-:-:S02]  /*1af0*/  LOP3.LUT R8, R8, 0xffff, RZ, 0xc0, !PT ;  /* 0x0000ffff08087812 */ /* 0x000fc400078ec0ff */
[----:B------:R-:W-:Y:S01]  /*1b00*/  LOP3.LUT R12, R12, 0xffff, RZ, 0xc0, !PT ;  /* 0x0000ffff0c0c7812 */ /* 0x000fe200078ec0ff */
[----:B------:R0:W-:Y:S01]  /*1b10*/  ATOMS.POPC.INC.32 RZ, [R6.X4+URZ+0x8a0] ;  /* 0x0008a00006ff7f8c */ /* 0x0001e2000d00403f */
[----:B------:R-:W-:-:S03]  /*1b20*/  LOP3.LUT R13, R13, 0xffff, RZ, 0xc0, !PT ;  /* 0x0000ffff0d0d7812 */ /* 0x000fc600078ec0ff */
[----:B------:R0:W-:Y:S04]  /*1b30*/  ATOMS.POPC.INC.32 RZ, [R8.X4+URZ+0x8a0] ;  /* 0x0008a00008ff7f8c */ /* 0x0001e8000d00403f */
[----:B------:R0:W-:Y:S04]  /*1b40*/  ATOMS.POPC.INC.32 RZ, [R12.X4+URZ+0x8a0] ;  /* 0x0008a0000cff7f8c */ /* 0x0001e8000d00403f */
[----:B------:R0:W-:Y:S01]  /*1b50*/  ATOMS.POPC.INC.32 RZ, [R13.X4+URZ+0x8a0] ;  /* 0x0008a0000dff7f8c */ /* 0x0001e2000d00403f */
[----:B------:R-:W-:Y:S05]  /*1b60*/  @P2 BRA `(.L_x_35) ;  /* 0xfffffd6000002947 */ /* 0x000fea000383ffff */
.L_x_34:
[----:B------:R-:W-:Y:S05]  /*1b70*/  BSYNC B0 ;  /* 0x0000000000007941 */ /* 0x000fea0003800000 */
.L_x_33:
[----:B------:R-:W-:Y:S01]  /*1b80*/  BSSY B0, `(.L_x_36) ;  /* 0x000000f000007945 */ /* 0x000fe20003800000 */
[----:B------:R-:W-:Y:S05]  /*1b90*/  @!P0 BRA `(.L_x_37) ;  /* 0x000000d000008947 */ /* 0x000fea0003800000 */
[----:B------:R-:W-:-:S05]  /*1ba0*/  IADD3 R4, P0, R10, R7, RZ ;  /* 0x000000070a047210 */ /* 0x000fca0007f1e0ff */
[----:B0-----:R-:W-:Y:S01]  /*1bb0*/  IMAD.X R13, RZ, RZ, R11, P0 ;  /* 0x000000ffff0d7224 */ /* 0x001fe200000e060b */
[----:B------:R-:W-:-:S04]  /*1bc0*/  LEA R12, P0, R4, c[0x0][0x160], 0x2 ;  /* 0x00005800040c7a11 */ /* 0x000fc800078010ff */
[----:B------:R-:W-:-:S05]  /*1bd0*/  LEA.HI.X R13, R4, c[0x0][0x164], R13, 0x2, P0 ;  /* 0x00005900040d7a11 */ /* 0x000fca00000f140d */
[----:B------:R-:W2:Y:S02]  /*1be0*/  LDG.E R12, [R12.64] ;  /* 0x000000060c0c7981 */ /* 0x000ea4000c1e1900 */
[----:B--2---:R-:W0:Y:S02]  /*1bf0*/  F2F.F16.F32 R4, R12 ;  /* 0x0000000c00047304 */ /* 0x004e240000200800 */
[----:B0-----:R-:W-:-:S04]  /*1c00*/  PRMT R6, R4, 0x9910, RZ ;  /* 0x0000991004067816 */ /* 0x001fc800000000ff */
[----:B------:R-:W-:-:S13]  /*1c10*/  ISETP.GE.AND P0, PT, R6, RZ, PT ;  /* 0x000000ff0600720c */ /* 0x000fda0003f06270 */
[----:B------:R-:W-:-:S04]  /*1c20*/  @P0 LOP3.LUT R4, R4, 0x7fe0, RZ, 0xc, !PT ;  /* 0x00007fe004040812 */ /* 0x000fc800078e0cff */
[----:B------:R-:W-:-:S04]  /*1c30*/  LOP3.LUT R4, R4, 0xffff, RZ, 0xc0, !PT ;  /* 0x0000ffff04047812 */ /* 0x000fc800078ec0ff */
[----:B------:R-:W-:-:S04]  /*1c40*/  SHF.R.U32.HI R4, RZ, 0x5, R4 ;  /* 0x00000005ff047819 */ /* 0x000fc80000011604 */
[----:B------:R-:W-:-:S05]  /*1c50*/  LOP3.LUT R4, R4, 0xffff, RZ, 0xc0, !PT ;  /* 0x0000ffff04047812 */ /* 0x000fca00078ec0ff */
[----:B------:R0:W-:Y:S02]  /*1c60*/  ATOMS.POPC.INC.32 RZ, [R4.X4+URZ+0x8a0] ;  /* 0x0008a00004ff7f8c */ /* 0x0001e4000d00403f */
.L_x_37:
[----:B------:R-:W-:Y:S05]  /*1c70*/  BSYNC B0 ;  /* 0x0000000000007941 */ /* 0x000fea0003800000 */
.L_x_36:
[----:B------:R-:W-:Y:S05]  /*1c80*/  @P1 BRA `(.L_x_32) ;  /* 0x000000d000001947 */ /* 0x000fea0003800000 */
[----:B0-----:R-:W-:-:S04]  /*1c90*/  IADD3 R4, P0, R10, R17, RZ ;  /* 0x000000110a047210 */ /* 0x001fc80007f1e0ff */
[----:B------:R-:W-:Y:S02]  /*1ca0*/  LEA.HI.X.SX32 R11, R17, R11, 0x1, P0 ;  /* 0x0000000b110b7211 */ /* 0x000fe400000f0eff */
        /* <DEDUP_REMOVED lines=11> */
.L_x_32:
[----:B------:R-:W-:Y:S02]  /*1d60*/  WARPSYNC 0xffffffff ;  /* 0xffffffff00007948 */ /* 0x000fe40003800000 */
[----:B------:R-:W-:Y:S01]  /*1d70*/  BAR.SYNC.DEFER_BLOCKING 0x0 ;  /* 0x0000000000007b1d */ /* 0x000fe20000010000 */
[C---:B0-----:R-:W-:Y:S01]  /*1d80*/  LEA.HI R4, R7.reuse, R7, RZ, 0x1c ;  /* 0x0000000707047211 */ /* 0x041fe200078fe0ff */
[----:B------:R-:W-:Y:S02]  /*1d90*/  IMAD R6, R7, 0x44, RZ ;  /* 0x0000004407067824 */ /* 0x000fe400078e02ff */
[----:B------:R-:W-:Y:S02]  /*1da0*/  IMAD.MOV.U32 R10, RZ, RZ, RZ ;  /* 0x000000ffff0a7224 */ /* 0x000fe400078e00ff */
[----:B------:R-:W0:Y:S04]  /*1db0*/  LDS R8, [0x4868] ;  /* 0x00486800ff087984 */ /* 0x000e280000000800 */
.L_x_43:
[----:B------:R-:W-:Y:S01]  /*1dc0*/  IMAD R28, R10, 0x200, R7 ;  /* 0x000002000a1c7824 */ /* 0x000fe200078e0207 */
[----:B------:R-:W-:Y:S01]  /*1dd0*/  WARPSYNC 0xffffffff ;  /* 0xffffffff00007948 */ /* 0x000fe20003800000 */
[----:B------:R-:W-:Y:S02]  /*1de0*/  ISETP.GT.U32.AND P0, PT, R7, 0x1f, PT ;  /* 0x0000001f0700780c */ /* 0x000fe40003f04070 */
[----:B------:R-:W-:-:S05]  /*1df0*/  IMAD.SHL.U32 R11, R28, 0x4, RZ ;  /* 0x000000041c0b7824 */ /* 0x000fca00078e00ff */
[----:B------:R-:W1:Y:S04]  /*1e00*/  LDS R13, [R11+0x8a0] ;  /* 0x0008a0000b0d7984 */ /* 0x000e680000000800 */
[----:B------:R-:W-:Y:S06]  /*1e10*/  BAR.SYNC.DEFER_BLOCKING 0x0 ;  /* 0x0000000000007b1d */ /* 0x000fec0000010000 */
[----:B-1----:R1:W-:Y:S04]  /*1e20*/  STS [R4.X4+0x10], R13 ;  /* 0x0000100d04007388 */ /* 0x0023e80000004800 */
[----:B------:R-:W-:Y:S06]  /*1e30*/  BAR.SYNC.DEFER_BLOCKING 0x0 ;  /* 0x0000000000007b1d */ /* 0x000fec0000010000 */
[----:B------:R-:W-:Y:S05]  /*1e40*/  @P0 BRA `(.L_x_38) ;  /* 0x0000058000000947 */ /* 0x000fea0003800000 */
[----:B-1----:R-:W-:Y:S04]  /*1e50*/  LDS R12, [R6+0x14] ;  /* 0x00001400060c7984 */ /* 0x002fe80000000800 */
[----:B------:R-:W-:Y:S04]  /*1e60*/  LDS R13, [R6+0x10] ;  /* 0x00001000060d7984 */ /* 0x000fe80000000800 */
[----:B------:R-:W1:Y:S04]  /*1e70*/  LDS R14, [R6+0x18] ;  /* 0x00001800060e7984 */ /* 0x000e680000000800 */
[----:B------:R-:W-:Y:S04]  /*1e80*/  LDS R15, [R6+0x1c] ;  /* 0x00001c00060f7984 */ /* 0x000fe80000000800 */
[----:B------:R-:W2:Y:S04]  /*1e90*/  LDS R16, [R6+0x20] ;  /* 0x0000200006107984 */ /* 0x000ea80000000800 */
[----:B------:R-:W-:Y:S04]  /*1ea0*/  LDS R17, [R6+0x24] ;  /* 0x0000240006117984 */ /* 0x000fe80000000800 */
[----:B------:R-:W3:Y:S04]  /*1eb0*/  LDS R18, [R6+0x28] ;  /* 0x0000280006127984 */ /* 0x000ee80000000800 */
[----:B------:R-:W-:Y:S04]  /*1ec0*/  LDS R19, [R6+0x2c] ;  /* 0x00002c0006137984 */ /* 0x000fe80000000800 */
[----:B------:R-:W4:Y:S04]  /*1ed0*/  LDS R20, [R6+0x30] ;  /* 0x0000300006147984 */ /* 0x000f280000000800 */
[----:B------:R-:W-:Y:S04]  /*1ee0*/  LDS R21, [R6+0x34] ;  /* 0x0000340006157984 */ /* 0x000fe80000000800 */
[----:B------:R-:W5:Y:S04]  /*1ef0*/  LDS R22, [R6+0x38] ;  /* 0x0000380006167984 */ /* 0x000f680000000800 */
[----:B------:R-:W-:Y:S04]  /*1f00*/  LDS R23, [R6+0x3c] ;  /* 0x00003c0006177984 */ /* 0x000fe80000000800 */
[----:B------:R-:W0:Y:S01]  /*1f10*/  LDS R24, [R6+0x40] ;  /* 0x0000400006187984 */ /* 0x000e220000000800 */
[----:B-1----:R-:W-:-:S03]  /*1f20*/  IADD3 R12, R14, R12, R13 ;  /* 0x0000000c0e0c7210 */ /* 0x002fc60007ffe00d */
[----:B------:R-:W-:Y:S04]  /*1f30*/  LDS R25, [R6+0x44] ;  /* 0x0000440006197984 */ /* 0x000fe80000000800 */
[----:B------:R-:W1:Y:S01]  /*1f40*/  LDS R26, [R6+0x48] ;  /* 0x00004800061a7984 */ /* 0x000e620000000800 */
[----:B--2---:R-:W-:-:S03]  /*1f50*/  IADD3 R12, R16, R12, R15 ;  /* 0x0000000c100c7210 */ /* 0x004fc60007ffe00f */
[----:B------:R-:W2:Y:S01]  /*1f60*/  LDS R27, [R6+0x4c] ;  /* 0x00004c00061b7984 */ /* 0x000ea20000000800 */
[----:B---3--:R-:W-:-:S04]  /*1f70*/  IADD3 R12, R18, R12, R17 ;  /* 0x0000000c120c7210 */ /* 0x008fc80007ffe011 */
[----:B----4-:R-:W-:-:S04]  /*1f80*/  IADD3 R12, R20, R12, R19 ;  /* 0x0000000c140c7210 */ /* 0x010fc80007ffe013 */
[----:B-----5:R-:W-:-:S04]  /*1f90*/  IADD3 R12, R22, R12, R21 ;  /* 0x0000000c160c7210 */ /* 0x020fc80007ffe015 */
[----:B0-----:R-:W-:-:S04]  /*1fa0*/  IADD3 R12, R24, R12, R23 ;  /* 0x0000000c180c7210 */ /* 0x001fc80007ffe017 */
[----:B-1----:R-:W-:-:S05]  /*1fb0*/  IADD3 R12, R26, R12, R25 ;  /* 0x0000000c1a0c7210 */ /* 0x002fca0007ffe019 */
[----:B--2---:R-:W-:Y:S01]  /*1fc0*/  IMAD.IADD R27, R12, 0x1, R27 ;  /* 0x000000010c1b7824 */ /* 0x004fe200078e021b */
[----:B------:R-:W-:Y:S05]  /*1fd0*/  BRA.DIV ~URZ, `(.L_x_39) ;  /* 0x0000ffd27f007947 */ /* 0x000fea000b800000 */
[----:B------:R0:W1:Y:S02]  /*1fe0*/  SHFL.UP P1, R14, R27, 0x1, RZ ;  /* 0x042000001b0e7989 */ /* 0x00006400000200ff */
.L_x_391:
[----:B-1----:R-:W-:-:S04]  /*1ff0*/  IMAD.MOV.U32 R19, RZ, RZ, R14 ;  /* 0x000000ffff137224 */ /* 0x002fc800078e000e */
[----:B------:R-:W-:Y:S01]  /*2000*/  @P1 IMAD.IADD R19, R27, 0x1, R19 ;  /* 0x000000011b131824 */ /* 0x000fe200078e0213 */
[----:B------:R-:W-:Y:S05]  /*2010*/  BRA.DIV ~URZ, `(.L_x_40) ;  /* 0x000100127f007947 */ /* 0x000fea000b800000 */
[----:B------:R-:W1:Y:S02]  /*2020*/  SHFL.UP P1, R12, R19, 0x2, RZ ;  /* 0x04400000130c7989 */ /* 0x000e6400000200ff */
[----:B-1----:R-:W-:-:S05]  /*2030*/  @P1 IMAD.IADD R12, R19, 0x1, R12 ;  /* 0x00000001130c1824 */ /* 0x002fca00078e020c */
[----:B------:R-:W1:Y:S02]  /*2040*/  SHFL.UP P1, R13, R12, 0x4, RZ ;  /* 0x048000000c0d7989 */ /* 0x000e6400000200ff */
[----:B-1----:R-:W-:-:S05]  /*2050*/  @P1 IMAD.IADD R13, R12, 0x1, R13 ;  /* 0x000000010c0d1824 */ /* 0x002fca00078e020d */
[----:B------:R-:W1:Y:S02]  /*2060*/  SHFL.UP P1, R14, R13, 0x8, RZ ;  /* 0x050000000d0e7989 */ /* 0x000e6400000200ff */
[----:B-1----:R-:W-:-:S05]  /*2070*/  @P1 IMAD.IADD R14, R13, 0x1, R14 ;  /* 0x000000010d0e1824 */ /* 0x002fca00078e020e */
[----:B------:R-:W1:Y:S02]  /*2080*/  SHFL.UP P1, R15, R14, 0x10, RZ ;  /* 0x060000000e0f7989 */ /* 0x000e6400000200ff */
[----:B-1----:R-:W-:-:S04]  /*2090*/  @P1 IMAD.IADD R15, R14, 0x1, R15 ;  /* 0x000000010e0f1824 */ /* 0x002fc800078e020f */
[----:B------:R-:W-:Y:S01]  /*20a0*/  IMAD.MOV.U32 R16, RZ, RZ, R15 ;  /* 0x000000ffff107224 */ /* 0x000fe200078e000f */
[----:B------:R1:W2:Y:S04]  /*20b0*/  SHFL.IDX PT, R17, R15, 0x1f, 0x1f ;  /* 0x03e01f000f117f89 */ /* 0x0002a800000e0000 */
.L_x_392:
[----:B------:R-:W3:Y:S01]  /*20c0*/  LDS R12, [R6+0x10] ;  /* 0x00001000060c7984 */ /* 0x000ee20000000800 */
[----:B0-----:R-:W-:Y:S01]  /*20d0*/  IMAD.IADD R27, R16, 0x1, -R27 ;  /* 0x00000001101b7824 */ /* 0x001fe200078e0a1b */
[----:B------:R-:W-:Y:S02]  /*20e0*/  ISETP.NE.AND P1, PT, R7, RZ, PT ;  /* 0x000000ff0700720c */ /* 0x000fe40003f25270 */
[----:B------:R-:W0:Y:S04]  /*20f0*/  LDS R14, [R6+0x14] ;  /* 0x00001400060e7984 */ /* 0x000e280000000800 */
[----:B------:R-:W4:Y:S04]  /*2100*/  LDS R18, [R6+0x18] ;  /* 0x0000180006127984 */ /* 0x000f280000000800 */
[----:B------:R-:W5:Y:S04]  /*2110*/  LDS R20, [R6+0x1c] ;  /* 0x00001c0006147984 */ /* 0x000f680000000800 */
[----:B------:R-:W1:Y:S04]  /*2120*/  LDS R22, [R6+0x20] ;  /* 0x0000200006167984 */ /* 0x000e680000000800 */
[----:B------:R-:W2:Y:S04]  /*2130*/  LDS R24, [R6+0x24] ;  /* 0x0000240006187984 */ /* 0x000ea80000000800 */
[----:B------:R-:W2:Y:S04]  /*2140*/  LDS R26, [R6+0x28] ;  /* 0x00002800061a7984 */ /* 0x000ea80000000800 */
[----:B------:R-:W2:Y:S04]  /*2150*/  LDS R30, [R6+0x2c] ;  /* 0x00002c00061e7984 */ /* 0x000ea80000000800 */
[----:B------:R-:W2:Y:S04]  /*2160*/  LDS R32, [R6+0x30] ;  /* 0x0000300006207984 */ /* 0x000ea80000000800 */
[----:B------:R-:W2:Y:S04]  /*2170*/  LDS R16, [R6+0x34] ;  /* 0x0000340006107984 */ /* 0x000ea80000000800 */
[----:B------:R-:W2:Y:S01]  /*2180*/  LDS R34, [R6+0x38] ;  /* 0x0000380006227984 */ /* 0x000ea20000000800 */
[----:B---3--:R-:W-:-:S03]  /*2190*/  IMAD.IADD R13, R27, 0x1, R12 ;  /* 0x000000011b0d7824 */ /* 0x008fc600078e020c */
[----:B------:R-:W3:Y:S01]  /*21a0*/  LDS R12, [R6+0x3c] ;  /* 0x00003c00060c7984 */ /* 0x000ee20000000800 */
[----:B01----:R-:W-:-:S03]  /*21b0*/  IMAD.IADD R15, R13, 0x1, R14 ;  /* 0x000000010d0f7824 */ /* 0x003fc600078e020e */
[----:B------:R-:W0:Y:S01]  /*21c0*/  LDS R14, [R6+0x40] ;  /* 0x00004000060e7984 */ /* 0x000e220000000800 */
[----:B----4-:R-:W-:-:S03]  /*21d0*/  IMAD.IADD R19, R15, 0x1, R18 ;  /* 0x000000010f137824 */ /* 0x010fc600078e0212 */
[----:B------:R-:W1:Y:S01]  /*21e0*/  LDS R18, [R6+0x44] ;  /* 0x0000440006127984 */ /* 0x000e620000000800 */
[----:B-----5:R-:W-:-:S03]  /*21f0*/  IMAD.IADD R21, R19, 0x1, R20 ;  /* 0x0000000113157824 */ /* 0x020fc600078e0214 */
[----:B------:R-:W4:Y:S01]  /*2200*/  LDS R20, [R6+0x48] ;  /* 0x0000480006147984 */ /* 0x000f220000000800 */
[----:B------:R-:W-:-:S03]  /*2210*/  IMAD.IADD R23, R21, 0x1, R22 ;  /* 0x0000000115177824 */ /* 0x000fc600078e0216 */
[----:B------:R4:W-:Y:S01]  /*2220*/  STS [R6+0x14], R13 ;  /* 0x0000140d06007388 */ /* 0x0009e20000000800 */
[----:B--2---:R-:W-:-:S03]  /*2230*/  IMAD.IADD R25, R23, 0x1, R24 ;  /* 0x0000000117197824 */ /* 0x004fc600078e0218 */
[----:B------:R2:W-:Y:S01]  /*2240*/  STS [R6+0x10], R27 ;  /* 0x0000101b06007388 */ /* 0x0005e20000000800 */
[----:B------:R-:W-:-:S03]  /*2250*/  IMAD.IADD R29, R25, 0x1, R26 ;  /* 0x00000001191d7824 */ /* 0x000fc600078e021a */
        /* <DEDUP_REMOVED lines=9> */
[----:B---3--:R-:W-:-:S03]  /*22f0*/  IMAD.IADD R39, R37, 0x1, R12 ;  /* 0x0000000125277824 */ /* 0x008fc600078e020c */
[----:B------:R2:W-:Y:S01]  /*2300*/  STS [R6+0x2c], R29 ;  /* 0x00002c1d06007388 */ /* 0x0005e20000000800 */
[----:B0-----:R-:W-:-:S03]  /*2310*/  IMAD.IADD R41, R39, 0x1, R14 ;  /* 0x0000000127297824 */ /* 0x001fc600078e020e */
[----:B------:R2:W-:Y:S01]  /*2320*/  STS [R6+0x30], R31 ;  /* 0x0000301f06007388 */ /* 0x0005e20000000800 */
[----:B-1----:R-:W-:-:S03]  /*2330*/  IMAD.IADD R43, R41, 0x1, R18 ;  /* 0x00000001292b7824 */ /* 0x002fc600078e0212 */
[----:B------:R2:W-:Y:S01]  /*2340*/  STS [R6+0x34], R33 ;  /* 0x0000342106007388 */ /* 0x0005e20000000800 */
[----:B----4-:R-:W-:-:S03]  /*2350*/  IMAD.IADD R13, R43, 0x1, R20 ;  /* 0x000000012b0d7824 */ /* 0x010fc600078e0214 */
[----:B------:R2:W-:Y:S04]  /*2360*/  STS [R6+0x38], R35 ;  /* 0x0000382306007388 */ /* 0x0005e80000000800 */
[----:B------:R2:W-:Y:S04]  /*2370*/  STS [R6+0x3c], R37 ;  /* 0x00003c2506007388 */ /* 0x0005e80000000800 */
[----:B------:R2:W-:Y:S04]  /*2380*/  STS [R6+0x40], R39 ;  /* 0x0000402706007388 */ /* 0x0005e80000000800 */
[----:B------:R2:W-:Y:S04]  /*2390*/  STS [R6+0x44], R41 ;  /* 0x0000442906007388 */ /* 0x0005e80000000800 */
[----:B------:R2:W-:Y:S04]  /*23a0*/  STS [R6+0x48], R43 ;  /* 0x0000482b06007388 */ /* 0x0005e80000000800 */
[----:B------:R2:W-:Y:S04]  /*23b0*/  STS [R6+0x4c], R13 ;  /* 0x00004c0d06007388 */ /* 0x0005e80000000800 */
[----:B------:R2:W-:Y:S02]  /*23c0*/  @!P1 STS [0x890], R17 ;  /* 0x00089011ff009388 */ /* 0x0005e40000000800 */
.L_x_38:
[----:B-1----:R-:W-:Y:S01]  /*23d0*/  WARPSYNC 0xffffffff ;  /* 0xffffffff00007948 */ /* 0x002fe20003800000 */
[----:B------:R-:W-:Y:S01]  /*23e0*/  BAR.SYNC.DEFER_BLOCKING 0x0 ;  /* 0x0000000000007b1d */ /* 0x000fe20000010000 */
[----:B------:R-:W-:-:S05]  /*23f0*/  PLOP3.LUT P1, PT, PT, PT, PT, 0x8, 0x0 ;  /* 0x000000000000781c */ /* 0x000fca0003f2e170 */
[----:B------:R-:W-:Y:S01]  /*2400*/  BSSY B0, `(.L_x_41) ;  /* 0x0000011000007945 */ /* 0x000fe20003800000 */
[----:B--2---:R-:W1:Y:S04]  /*2410*/  LDS R13, [R4.X4+0x10] ;  /* 0x00001000040d7984 */ /* 0x004e680000004800 */
[----:B------:R-:W2:Y:S01]  /*2420*/  LDS R15, [0x890] ;  /* 0x00089000ff0f7984 */ /* 0x000ea20000000800 */
[--C-:B01----:R-:W-:Y:S02]  /*2430*/  IMAD.IADD R13, R13, 0x1, R8.reuse ;  /* 0x000000010d0d7824 */ /* 0x103fe400078e0208 */
[----:B--2---:R-:W-:-:S03]  /*2440*/  IMAD.IADD R8, R15, 0x1, R8 ;  /* 0x000000010f087824 */ /* 0x004fc600078e0208 */
[----:B------:R-:W-:Y:S01]  /*2450*/  ISETP.GE.AND P2, PT, R13, c[0x0][0x188], PT ;  /* 0x000062000d007a0c */ /* 0x000fe20003f46270 */
[----:B------:R0:W-:Y:S04]  /*2460*/  STS [R11+0x8a0], R13 ;  /* 0x0008a00d0b007388 */ /* 0x0001e80000000800 */
[----:B------:R-:W-:Y:S08]  /*2470*/  BAR.SYNC.DEFER_BLOCKING 0x0 ;  /* 0x0000000000007b1d */ /* 0x000ff00000010000 */
[----:B------:R-:W-:Y:S05]  /*2480*/  @P2 BRA `(.L_x_42) ;  /* 0x0000008000002947 */ /* 0x000fea0003800000 */
[----:B0-----:R-:W-:Y:S01]  /*2490*/  ISETP.NE.AND P2, PT, R7, 0x1ff, PT ;  /* 0x000001ff0700780c */ /* 0x001fe20003f45270 */
[----:B------:R-:W-:-:S12]  /*24a0*/  IMAD.MOV.U32 R12, RZ, RZ, R8 ;  /* 0x000000ffff0c7224 */ /* 0x000fd800078e0008 */
[----:B------:R-:W0:Y:S02]  /*24b0*/  @P2 LDS R12, [R11+0x8a4] ;  /* 0x0008a4000b0c2984 */ /* 0x000e240000000800 */
[----:B0-----:R-:W-:-:S13]  /*24c0*/  ISETP.GE.AND P2, PT, R12, c[0x0][0x188], PT ;  /* 0x000062000c007a0c */ /* 0x001fda0003f46270 */
[----:B------:R-:W-:Y:S01]  /*24d0*/  @P2 IMAD.IADD R12, R12, 0x1, -R13 ;  /* 0x000000010c0c2824 */ /* 0x000fe200078e0a0d */
[----:B------:R0:W-:Y:S01]  /*24e0*/  @P2 STS [0x486c], R28 ;  /* 0x00486c1cff002388 */ /* 0x0001e20000000800 */
[----:B------:R-:W-:-:S03]  /*24f0*/  @P2 PLOP3.LUT P1, PT, PT, PT, PT, 0x80, 0x0 ;  /* 0x000000000000281c */ /* 0x000fc60003f2f070 */
[----:B------:R0:W-:Y:S05]  /*2500*/  @P2 STS [0x4864], R12 ;  /* 0x0048640cff002388 */ /* 0x0001ea0000000800 */
.L_x_42:
[----:B0-----:R-:W-:Y:S05]  /*2510*/  BSYNC B0 ;  /* 0x0000000000007941 */ /* 0x001fea0003800000 */
.L_x_41:
[----:B------:R-:W-:Y:S01]  /*2520*/  BAR.RED.OR.DEFER_BLOCKING 0x0, P1 ;  /* 0x0000000000007b1d */ /* 0x000fe20000814800 */
[----:B------:R-:W-:-:S04]  /*2530*/  IADD3 R10, R10, 0x1, RZ ;  /* 0x000000010a0a7810 */ /* 0x000fc80007ffe0ff */
[----:B------:R-:W-:Y:S01]  /*2540*/  ISETP.LT.U32.AND P2, PT, R10, 0x4, PT ;  /* 0x000000040a00780c */ /* 0x000fe20003f41070 */
[----:B------:R-:W0:-:S12]  /*2550*/  B2R.RESULT RZ, P1 ;  /* 0x0000000000ff731c */ /* 0x000e180000024000 */
[----:B0-----:R-:W-:Y:S05]  /*2560*/  @!P1 BRA P2, `(.L_x_43) ;  /* 0xfffff85000009947 */ /* 0x001fea000103ffff */
[----:B------:R-:W-:Y:S02]  /*2570*/  WARPSYNC 0xffffffff ;  /* 0xffffffff00007948 */ /* 0x000fe40003800000 */
[----:B------:R-:W-:Y:S01]  /*2580*/  BAR.SYNC.DEFER_BLOCKING 0x0 ;  /* 0x0000000000007b1d */ /* 0x000fe20000010000 */
[----:B------:R-:W-:-:S05]  /*2590*/  PLOP3.LUT P1, PT, PT, PT, UP0, 0x40, 0x0 ;  /* 0x000000000000781c */ /* 0x000fca0003f2e808 */
[----:B------:R-:W0:Y:S08]  /*25a0*/  LDS R8, [0x486c] ;  /* 0x00486c00ff087984 */ /* 0x000e300000000800 */
[----:B------:R-:W-:Y:S05]  /*25b0*/  @P1 BRA `(.L_x_44) ;  /* 0x0000107000001947 */ /* 0x000fea0003800000 */
[----:B------:R-:W-:Y:S01]  /*25c0*/  IMAD.IADD R12, R2, 0x1, R7 ;  /* 0x00000001020c7824 */ /* 0x000fe200078e0207 */
[----:B------:R-:W-:Y:S04]  /*25d0*/  BSSY B0, `(.L_x_45) ;  /* 0x0000104000007945 */ /* 0x000fe80003800000 */
[----:B------:R-:W-:-:S13]  /*25e0*/  ISETP.GE.AND P1, PT, R12, R9, PT ;  /* 0x000000090c00720c */ /* 0x000fda0003f26270 */
[----:B------:R-:W-:Y:S05]  /*25f0*/  @P1 BRA `(.L_x_46) ;  /* 0x0000101000001947 */ /* 0x000fea0003800000 */
[----:B------:R-:W-:Y:S01]  /*2600*/  LOP3.LUT R10, RZ, R7, RZ, 0x33, !PT ;  /* 0x00000007ff0a7212 */ /* 0x000fe200078e33ff */
[----:B------:R-:W-:Y:S03]  /*2610*/  BSSY B1, `(.L_x_47) ;  /* 0x000003f000017945 */ /* 0x000fe60003800000 */
[----:B------:R-:W-:-:S04]  /*2620*/  IADD3 R19, -R2, R9, R10 ;  /* 0x0000000902137210 */ /* 0x000fc80007ffe10a */
[----:B------:R-:W-:-:S04]  /*2630*/  LEA.HI R10, R19, 0x1, RZ, 0x17 ;  /* 0x00000001130a7811 */ /* 0x000fc800078fb8ff */
[----:B------:R-:W-:-:S13]  /*2640*/  LOP3.LUT P1, R13, R10, 0x3, RZ, 0xc0, !PT ;  /* 0x000000030a0d7812 */ /* 0x000fda000782c0ff */
[----:B------:R-:W-:Y:S05]  /*2650*/  @!P1 BRA `(.L_x_48) ;  /* 0x000003a000009947 */ /* 0x000fea0003800000 */
[----:B------:R-:W1:Y:S01]  /*2660*/  LDS R14, [0x4864] ;  /* 0x00486400ff0e7984 */ /* 0x000e620000000800 */
[----:B------:R-:W-:Y:S02]  /*2670*/  IMAD R10, R12, c[0x0][0x184], RZ ;  /* 0x000061000c0a7a24 */ /* 0x000fe400078e02ff */
[----:B------:R-:W-:-:S03]  /*2680*/  IMAD.MOV.U32 R15, RZ, RZ, c[0x0][0x184] ;  /* 0x00006100ff0f7624 */ /* 0x000fc600078e00ff */
[----:B------:R-:W-:Y:S01]  /*2690*/  SHF.R.S32.HI R11, RZ, 0x1f, R10 ;  /* 0x0000001fff0b7819 */ /* 0x000fe2000001140a */
[----:B------:R-:W-:-:S04]  /*26a0*/  IMAD.SHL.U32 R21, R15, 0x200, RZ ;  /* 0x000002000f157824 */ /* 0x000fc800078e00ff */
[----:B------:R-:W-:Y:S01]  /*26b0*/  IMAD.WIDE R10, R5, c[0x0][0x180], R10 ;  /* 0x00006000050a7a25 */ /* 0x000fe200078e020a */
[----:B-1----:R-:W-:-:S04]  /*26c0*/  ISETP.GT.AND P1, PT, R14, 0x800, PT ;  /* 0x000008000e00780c */ /* 0x002fc80003f24270 */
[----:B------:R-:W-:-:S04]  /*26d0*/  LEA R14, P2, R10, c[0x0][0x160], 0x2 ;  /* 0x000058000a0e7a11 */ /* 0x000fc800078410ff */
[----:B------:R-:W-:Y:S02]  /*26e0*/  LEA.HI.X R11, R10, c[0x0][0x164], R11, 0x2, P2 ;  /* 0x000059000a0b7a11 */ /* 0x000fe400010f140b */
.L_x_53:
[----:B------:R-:W-:-:S05]  /*26f0*/  IMAD.MOV.U32 R10, RZ, RZ, R14 ;  /* 0x000000ffff0a7224 */ /* 0x000fca00078e000e */
[----:B------:R-:W2:Y:S01]  /*2700*/  LDG.E R20, [R10.64] ;  /* 0x000000060a147981 */ /* 0x000ea2000c1e1900 */
[----:B------:R-:W-:Y:S01]  /*2710*/  IADD3 R13, R13, -0x1, RZ ;  /* 0xffffffff0d0d7810 */ /* 0x000fe20007ffe0ff */
[----:B------:R-:W-:Y:S01]  /*2720*/  YIELD ;  /* 0x0000000000007946 */ /* 0x000fe20003800000 */
[----:B------:R-:W-:Y:S01]  /*2730*/  BSSY B2, `(.L_x_49) ;  /* 0x0000018000027945 */ /* 0x000fe20003800000 */
[----:B--2---:R-:W1:Y:S02]  /*2740*/  F2F.F16.F32 R14, R20 ;  /* 0x00000014000e7304 */ /* 0x004e640000200800 */
[----:B-1----:R-:W-:-:S04]  /*2750*/  PRMT R15, R14, 0x9910, RZ ;  /* 0x000099100e0f7816 */ /* 0x002fc800000000ff */
[----:B------:R-:W-:-:S13]  /*2760*/  ISETP.GE.AND P2, PT, R15, RZ, PT ;  /* 0x000000ff0f00720c */ /* 0x000fda0003f46270 */
[----:B------:R-:W-:Y:S02]  /*2770*/  @P2 LOP3.LUT R14, R14, 0x7fe0, RZ, 0xc, !PT ;  /* 0x00007fe00e0e2812 */ /* 0x000fe400078e0cff */
[----:B------:R-:W-:Y:S02]  /*2780*/  ISETP.NE.AND P2, PT, R13, RZ, PT ;  /* 0x000000ff0d00720c */ /* 0x000fe40003f45270 */
[----:B------:R-:W-:-:S04]  /*2790*/  LOP3.LUT R14, R14, 0xffff, RZ, 0xc0, !PT ;  /* 0x0000ffff0e0e7812 */ /* 0x000fc800078ec0ff */
[----:B------:R-:W-:-:S04]  /*27a0*/  SHF.R.U32.HI R14, RZ, 0x5, R14 ;  /* 0x00000005ff0e7819 */ /* 0x000fc8000001160e */
[----:B------:R-:W-:-:S04]  /*27b0*/  LOP3.LUT R15, R14, 0xffff, RZ, 0xc0, !PT ;  /* 0x0000ffff0e0f7812 */ /* 0x000fc800078ec0ff */
[CC--:B0-----:R-:W-:Y:S02]  /*27c0*/  ISETP.GT.U32.AND P4, PT, R8.reuse, R15.reuse, PT ;  /* 0x0000000f0800720c */ /* 0x0c1fe40003f84070 */
[----:B------:R-:W-:-:S11]  /*27d0*/  ISETP.NE.OR P3, PT, R8, R15, P1 ;  /* 0x0000000f0800720c */ /* 0x000fd60000f65670 */
[----:B------:R-:W-:Y:S05]  /*27e0*/  @!P4 BRA `(.L_x_50) ;  /* 0x000000c00000c947 */ /* 0x000fea0003800000 */
[----:B------:R-:W0:Y:S01]  /*27f0*/  S2R R15, SR_LANEID ;  /* 0x00000000000f7919 */ /* 0x000e220000000000 */
[----:B------:R-:W-:Y:S02]  /*2800*/  VOTEU.ANY UR4, UPT, PT ;  /* 0x0000000000047886 */ /* 0x000fe400038e0100 */
[----:B------:R-:W0:Y:S01]  /*2810*/  FLO.U32 R16, UR4 ;  /* 0x0000000400107d00 */ /* 0x000e2200080e0000 */
[----:B------:R-:W1:Y:S07]  /*2820*/  S2R R18, SR_LTMASK ;  /* 0x0000000000127919 */ /* 0x000e6e0000003900 */
[----:B------:R-:W2:Y:S01]  /*2830*/  POPC R14, UR4 ;  /* 0x00000004000e7d09 */ /* 0x000ea20008000000 */
[----:B0-----:R-:W-:-:S02]  /*2840*/  ISETP.EQ.U32.AND P4, PT, R16, R15, PT ;  /* 0x0000000f1000720c */ /* 0x001fc40003f82070 */
[----:B-1----:R-:W-:-:S06]  /*2850*/  LOP3.LUT R18, R18, UR4, RZ, 0xc0, !PT ;  /* 0x0000000412127c12 */ /* 0x002fcc000f8ec0ff */
[----:B------:R-:W0:Y:S05]  /*2860*/  POPC R18, R18 ;  /* 0x0000001200127309 */ /* 0x000e2a0000000000 */
[----:B--2---:R-:W1:Y:S04]  /*2870*/  @P4 ATOMS.ADD R17, [0x4868], R14 ;  /* 0x0048680eff11438c */ /* 0x004e680000000000 */
[----:B-1----:R-:W0:Y:S02]  /*2880*/  SHFL.IDX PT, R15, R17, R16, 0x1f ;  /* 0x00001f10110f7589 */ /* 0x002e2400000e0000 */
[----:B0-----:R-:W-:-:S05]  /*2890*/  IMAD.IADD R15, R15, 0x1, R18 ;  /* 0x000000010f0f7824 */ /* 0x001fca00078e0212 */
[----:B------:R0:W-:Y:S02]  /*28a0*/  STS [R15.X4+0x4870], R12 ;  /* 0x0048700c0f007388 */ /* 0x0001e40000004800 */
.L_x_50:
[----:B------:R-:W-:Y:S05]  /*28b0*/  BSYNC B2 ;  /* 0x0000000000027941 */ /* 0x000fea0003800000 */
.L_x_49:
[----:B------:R-:W-:Y:S01]  /*28c0*/  BSSY B2, `(.L_x_51) ;  /* 0x000000f000027945 */ /* 0x000fe20003800000 */
[----:B------:R-:W-:Y:S05]  /*28d0*/  @P3 BRA `(.L_x_52) ;  /* 0x000000d000003947 */ /* 0x000fea0003800000 */
[----:B0-----:R-:W0:Y:S01]  /*28e0*/  S2R R15, SR_LANEID ;  /* 0x00000000000f7919 */ /* 0x001e220000000000 */
        /* <DEDUP_REMOVED lines=10> */
[----:B------:R0:W-:Y:S04]  /*2990*/  STS [R15.X4+0x2000], R20 ;  /* 0x002000140f007388 */ /* 0x0001e80000004800 */
[----:B------:R0:W-:Y:S02]  /*29a0*/  STS [R15.X4], R12 ;  /* 0x0000000c0f007388 */ /* 0x0001e40000004800 */
.L_x_52:
[----:B------:R-:W-:Y:S05]  /*29b0*/  BSYNC B2 ;  /* 0x0000000000027941 */ /* 0x000fea0003800000 */
.L_x_51:
[----:B------:R-:W-:Y:S01]  /*29c0*/  IMAD.WIDE R10, R21, 0x4, R10 ;  /* 0x00000004150a7825 */ /* 0x000fe200078e020a */
[----:B0-----:R-:W-:-:S03]  /*29d0*/  IADD3 R12, R12, 0x200, RZ ;  /* 0x000002000c0c7810 */ /* 0x001fc60007ffe0ff */
[----:B------:R-:W-:Y:S01]  /*29e0*/  IMAD.MOV.U32 R14, RZ, RZ, R10 ;  /* 0x000000ffff0e7224 */ /* 0x000fe200078e000a */
[----:B------:R-:W-:Y:S05]  /*29f0*/  @P2 BRA `(.L_x_53) ;  /* 0xfffffcf000002947 */ /* 0x000fea000383ffff */
.L_x_48:
[----:B------:R-:W-:Y:S05]  /*2a00*/  BSYNC B1 ;  /* 0x0000000000017941 */ /* 0x000fea0003800000 */
.L_x_47:
[----:B------:R-:W-:-:S13]  /*2a10*/  ISETP.GE.U32.AND P1, PT, R19, 0x600, PT ;  /* 0x000006001300780c */ /* 0x000fda0003f26070 */
[----:B------:R-:W-:Y:S05]  /*2a20*/  @!P1 BRA `(.L_x_46) ;  /* 0x00000be000009947 */ /* 0x000fea0003800000 */
[----:B------:R-:W1:Y:S01]  /*2a30*/  LDS R13, [0x4864] ;  /* 0x00486400ff0d7984 */ /* 0x000e620000000800 */
[----:B------:R-:W-:-:S05]  /*2a40*/  IMAD R10, R12, c[0x0][0x184], RZ ;  /* 0x000061000c0a7a24 */ /* 0x000fca00078e02ff */
[----:B------:R-:W-:-:S05]  /*2a50*/  SHF.R.S32.HI R11, RZ, 0x1f, R10 ;  /* 0x0000001fff0b7819 */ /* 0x000fca000001140a */
[----:B------:R-:W-:-:S05]  /*2a60*/  IMAD.WIDE R10, R5, c[0x0][0x180], R10 ;  /* 0x00006000050a7a25 */ /* 0x000fca00078e020a */
[----:B------:R-:W-:-:S04]  /*2a70*/  LEA R18, P2, R10, c[0x0][0x160], 0x2 ;  /* 0x000058000a127a11 */ /* 0x000fc800078410ff */
[----:B------:R-:W-:Y:S02]  /*2a80*/  LEA.HI.X R19, R10, c[0x0][0x164], R11, 0x2, P2 ;  /* 0x000059000a137a11 */ /* 0x000fe400010f140b */
[----:B-1----:R-:W-:Y:S01]  /*2a90*/  ISETP.GT.AND P1, PT, R13, 0x800, PT ;  /* 0x000008000d00780c */ /* 0x002fe20003f24270 */
[----:B------:R-:W-:-:S04]  /*2aa0*/  IMAD.MOV.U32 R13, RZ, RZ, c[0x0][0x184] ;  /* 0x00006100ff0d7624 */ /* 0x000fc800078e00ff */
[----:B------:R-:W-:-:S04]  /*2ab0*/  IMAD.SHL.U32 R13, R13, 0x200, RZ ;  /* 0x000002000d0d7824 */ /* 0x000fc800078e00ff */
.L_x_70:
[C---:B------:R-:W-:Y:S01]  /*2ac0*/  IMAD.WIDE R16, R13.reuse, 0x4, R18 ;  /* 0x000000040d107825 */ /* 0x040fe200078e0212 */
[----:B------:R-:W2:Y:S05]  /*2ad0*/  LDG.E R26, [R18.64] ;  /* 0x00000006121a7981 */ /* 0x000eaa000c1e1900 */
[C---:B------:R-:W-:Y:S02]  /*2ae0*/  IMAD.WIDE R20, R13.reuse, 0x4, R16 ;  /* 0x000000040d147825 */ /* 0x040fe400078e0210 */
[----:B------:R-:W3:Y:S04]  /*2af0*/  LDG.E R16, [R16.64] ;  /* 0x0000000610107981 */ /* 0x000ee8000c1e1900 */
[----:B------:R-:W4:Y:S01]  /*2b00*/  LDG.E R15, [R20.64] ;  /* 0x00000006140f7981 */ /* 0x000f22000c1e1900 */
[----:B------:R-:W-:-:S05]  /*2b10*/  IMAD.WIDE R10, R13, 0x4, R20 ;  /* 0x000000040d0a7825 */ /* 0x000fca00078e0214 */
[----:B------:R-:W5:Y:S01]  /*2b20*/  LDG.E R14, [R10.64] ;  /* 0x000000060a0e7981 */ /* 0x000f62000c1e1900 */
[----:B------:R-:W-:Y:S01]  /*2b30*/  YIELD ;  /* 0x0000000000007946 */ /* 0x000fe20003800000 */
[----:B------:R-:W-:Y:S01]  /*2b40*/  BSSY B1, `(.L_x_54) ;  /* 0x0000029000017945 */ /* 0x000fe20003800000 */
[----:B--2---:R-:W1:Y:S08]  /*2b50*/  F2F.F16.F32 R22, R26 ;  /* 0x0000001a00167304 */ /* 0x004e700000200800 */
[----:B---3--:R-:W2:Y:S08]  /*2b60*/  F2F.F16.F32 R23, R16 ;  /* 0x0000001000177304 */ /* 0x008eb00000200800 */
[----:B----4-:R-:W3:Y:S01]  /*2b70*/  F2F.F16.F32 R24, R15 ;  /* 0x0000000f00187304 */ /* 0x010ee20000200800 */
[----:B-1----:R-:W-:-:S04]  /*2b80*/  PRMT R18, R22, 0x9910, RZ ;  /* 0x0000991016127816 */ /* 0x002fc800000000ff */
[----:B------:R-:W-:Y:S02]  /*2b90*/  ISETP.GE.AND P2, PT, R18, RZ, PT ;  /* 0x000000ff1200720c */ /* 0x000fe40003f46270 */
[----:B--2---:R-:W-:Y:S01]  /*2ba0*/  PRMT R17, R23, 0x9910, RZ ;  /* 0x0000991017117816 */ /* 0x004fe200000000ff */
[----:B-----5:R-:W1:Y:S03]  /*2bb0*/  F2F.F16.F32 R19, R14 ;  /* 0x0000000e00137304 */ /* 0x020e660000200800 */
[----:B------:R-:W-:Y:S02]  /*2bc0*/  ISETP.GE.AND P3, PT, R17, RZ, PT ;  /* 0x000000ff1100720c */ /* 0x000fe40003f66270 */
[----:B---3--:R-:W-:-:S05]  /*2bd0*/  PRMT R18, R24, 0x9910, RZ ;  /* 0x0000991018127816 */ /* 0x008fca00000000ff */
[----:B------:R-:W-:Y:S01]  /*2be0*/  @P2 LOP3.LUT R22, R22, 0x7fe0, RZ, 0xc, !PT ;  /* 0x00007fe016162812 */ /* 0x000fe200078e0cff */
[----:B------:R-:W-:Y:S01]  /*2bf0*/  IMAD.MOV.U32 R17, RZ, RZ, R18 ;  /* 0x000000ffff117224 */ /* 0x000fe200078e0012 */
[----:B-1----:R-:W-:-:S04]  /*2c00*/  PRMT R18, R19, 0x9910, RZ ;  /* 0x0000991013127816 */ /* 0x002fc800000000ff */
[----:B------:R-:W-:Y:S02]  /*2c10*/  ISETP.GE.AND P4, PT, R17, RZ, PT ;  /* 0x000000ff1100720c */ /* 0x000fe40003f86270 */
[----:B------:R-:W-:Y:S02]  /*2c20*/  LOP3.LUT R17, R22, 0xffff, RZ, 0xc0, !PT ;  /* 0x0000ffff16117812 */ /* 0x000fe400078ec0ff */
[----:B------:R-:W-:Y:S02]  /*2c30*/  ISETP.GE.AND P2, PT, R18, RZ, PT ;  /* 0x000000ff1200720c */ /* 0x000fe40003f46270 */
[----:B------:R-:W-:Y:S02]  /*2c40*/  SHF.R.U32.HI R17, RZ, 0x5, R17 ;  /* 0x00000005ff117819 */ /* 0x000fe40000011611 */
[----:B------:R-:W-:Y:S02]  /*2c50*/  @P3 LOP3.LUT R23, R23, 0x7fe0, RZ, 0xc, !PT ;  /* 0x00007fe017173812 */ /* 0x000fe400078e0cff */
[----:B------:R-:W-:-:S02]  /*2c60*/  LOP3.LUT R21, R17, 0xffff, RZ, 0xc0, !PT ;  /* 0x0000ffff11157812 */ /* 0x000fc400078ec0ff */
[----:B------:R-:W-:Y:S02]  /*2c70*/  LOP3.LUT R17, R23, 0xffff, RZ, 0xc0, !PT ;  /* 0x0000ffff17117812 */ /* 0x000fe400078ec0ff */
[----:B------:R-:W-:Y:S02]  /*2c80*/  @P4 LOP3.LUT R24, R24, 0x7fe0, RZ, 0xc, !PT ;  /* 0x00007fe018184812 */ /* 0x000fe400078e0cff */
[-C--:B0-----:R-:W-:Y:S02]  /*2c90*/  ISETP.GT.U32.AND P4, PT, R8, R21.reuse, PT ;  /* 0x000000150800720c */ /* 0x081fe40003f84070 */
[----:B------:R-:W-:Y:S02]  /*2ca0*/  SHF.R.U32.HI R17, RZ, 0x5, R17 ;  /* 0x00000005ff117819 */ /* 0x000fe40000011611 */
[----:B------:R-:W-:Y:S02]  /*2cb0*/  LOP3.LUT R18, R24, 0xffff, RZ, 0xc0, !PT ;  /* 0x0000ffff18127812 */ /* 0x000fe400078ec0ff */
[----:B------:R-:W-:-:S02]  /*2cc0*/  ISETP.NE.OR P3, PT, R8, R21, P1 ;  /* 0x000000150800720c */ /* 0x000fc40000f65670 */
[----:B------:R-:W-:Y:S02]  /*2cd0*/  @P2 LOP3.LUT R19, R19, 0x7fe0, RZ, 0xc, !PT ;  /* 0x00007fe013132812 */ /* 0x000fe400078e0cff */
[----:B------:R-:W-:Y:S02]  /*2ce0*/  LOP3.LUT R23, R17, 0xffff, RZ, 0xc0, !PT ;  /* 0x0000ffff11177812 */ /* 0x000fe400078ec0ff */
[----:B------:R-:W-:Y:S01]  /*2cf0*/  SHF.R.U32.HI R18, RZ, 0x5, R18 ;  /* 0x00000005ff127819 */ /* 0x000fe20000011612 */
[----:B------:R-:W-:Y:S05]  /*2d00*/  @!P4 BRA `(.L_x_55) ;  /* 0x000000c00000c947 */ /* 0x000fea0003800000 */
[----:B------:R-:W0:Y:S01]  /*2d10*/  S2R R22, SR_LANEID ;  /* 0x0000000000167919 */ /* 0x000e220000000000 */
[----:B------:R-:W-:Y:S02]  /*2d20*/  VOTEU.ANY UR4, UPT, PT ;  /* 0x0000000000047886 */ /* 0x000fe400038e0100 */
[----:B------:R-:W0:Y:S08]  /*2d30*/  FLO.U32 R21, UR4 ;  /* 0x0000000400157d00 */ /* 0x000e3000080e0000 */
[----:B------:R-:W1:Y:S01]  /*2d40*/  POPC R20, UR4 ;  /* 0x0000000400147d09 */ /* 0x000e620008000000 */
[----:B0-----:R-:W-:-:S02]  /*2d50*/  ISETP.EQ.U32.AND P2, PT, R21, R22, PT ;  /* 0x000000161500720c */ /* 0x001fc40003f42070 */
[----:B------:R-:W0:Y:S11]  /*2d60*/  S2R R22, SR_LTMASK ;  /* 0x0000000000167919 */ /* 0x000e360000003900 */
[----:B-1----:R-:W1:Y:S01]  /*2d70*/  @P2 ATOMS.ADD R20, [0x4868], R20 ;  /* 0x00486814ff14238c */ /* 0x002e620000000000 */
[----:B0-----:R-:W-:-:S06]  /*2d80*/  LOP3.LUT R22, R22, UR4, RZ, 0xc0, !PT ;  /* 0x0000000416167c12 */ /* 0x001fcc000f8ec0ff */
[----:B------:R-:W0:Y:S01]  /*2d90*/  POPC R22, R22 ;  /* 0x0000001600167309 */ /* 0x000e220000000000 */
[----:B-1----:R-:W0:Y:S02]  /*2da0*/  SHFL.IDX PT, R17, R20, R21, 0x1f ;  /* 0x00001f1514117589 */ /* 0x002e2400000e0000 */
[----:B0-----:R-:W-:-:S05]  /*2db0*/  IMAD.IADD R17, R17, 0x1, R22 ;  /* 0x0000000111117824 */ /* 0x001fca00078e0216 */
[----:B------:R0:W-:Y:S02]  /*2dc0*/  STS [R17.X4+0x4870], R12 ;  /* 0x0048700c11007388 */ /* 0x0001e40000004800 */
.L_x_55:
[----:B------:R-:W-:Y:S05]  /*2dd0*/  BSYNC B1 ;  /* 0x0000000000017941 */ /* 0x000fea0003800000 */
.L_x_54:
[----:B------:R-:W-:Y:S01]  /*2de0*/  BSSY B1, `(.L_x_56) ;  /* 0x000000f000017945 */ /* 0x000fe20003800000 */
[----:B------:R-:W-:Y:S05]  /*2df0*/  @P3 BRA `(.L_x_57) ;  /* 0x000000d000003947 */ /* 0x000fea0003800000 */
[----:B------:R-:W1:Y:S01]  /*2e00*/  S2R R22, SR_LANEID ;  /* 0x0000000000167919 */ /* 0x000e620000000000 */
[----:B------:R-:W-:Y:S02]  /*2e10*/  VOTEU.ANY UR4, UPT, PT ;  /* 0x0000000000047886 */ /* 0x000fe400038e0100 */
[----:B------:R-:W1:Y:S08]  /*2e20*/  FLO.U32 R21, UR4 ;  /* 0x0000000400157d00 */ /* 0x000e7000080e0000 */
[----:B------:R-:W2:Y:S01]  /*2e30*/  POPC R20, UR4 ;  /* 0x0000000400147d09 */ /* 0x000ea20008000000 */
[----:B-1----:R-:W-:-:S02]  /*2e40*/  ISETP.EQ.U32.AND P2, PT, R21, R22, PT ;  /* 0x000000161500720c */ /* 0x002fc40003f42070 */
[----:B------:R-:W1:Y:S11]  /*2e50*/  S2R R22, SR_LTMASK ;  /* 0x0000000000167919 */ /* 0x000e760000003900 */
[----:B--2---:R-:W2:Y:S01]  /*2e60*/  @P2 ATOMS.ADD R20, [0x4860], R20 ;  /* 0x00486014ff14238c */ /* 0x004ea20000000000 */
[----:B-1----:R-:W-:-:S06]  /*2e70*/  LOP3.LUT R22, R22, UR4, RZ, 0xc0, !PT ;  /* 0x0000000416167c12 */ /* 0x002fcc000f8ec0ff */
[----:B------:R-:W1:Y:S01]  /*2e80*/  POPC R22, R22 ;  /* 0x0000001600167309 */ /* 0x000e620000000000 */
[----:B0-2---:R-:W1:Y:S02]  /*2e90*/  SHFL.IDX PT, R17, R20, R21, 0x1f ;  /* 0x00001f1514117589 */ /* 0x005e6400000e0000 */
[----:B-1----:R-:W-:-:S05]  /*2ea0*/  IMAD.IADD R17, R17, 0x1, R22 ;  /* 0x0000000111117824 */ /* 0x002fca00078e0216 */
[----:B------:R0:W-:Y:S04]  /*2eb0*/  STS [R17.X4+0x2000], R26 ;  /* 0x0020001a11007388 */ /* 0x0001e80000004800 */
[----:B------:R0:W-:Y:S02]  /*2ec0*/  STS [R17.X4], R12 ;  /* 0x0000000c11007388 */ /* 0x0001e40000004800 */
.L_x_57:
[----:B------:R-:W-:Y:S05]  /*2ed0*/  BSYNC B1 ;  /* 0x0000000000017941 */ /* 0x000fea0003800000 */
.L_x_56:
[----:B------:R-:W-:Y:S01]  /*2ee0*/  ISETP.GT.U32.AND P4, PT, R8, R23, PT ;  /* 0x000000170800720c */ /* 0x000fe20003f84070 */
[----:B------:R-:W-:Y:S01]  /*2ef0*/  BSSY B1, `(.L_x_58) ;  /* 0x0000015000017945 */ /* 0x000fe20003800000 */
[----:B0-----:R-:W-:Y:S02]  /*2f00*/  LOP3.LUT R17, R19, 0xffff, RZ, 0xc0, !PT ;  /* 0x0000ffff13117812 */ /* 0x001fe400078ec0ff */
[----:B------:R-:W-:Y:S02]  /*2f10*/  LOP3.LUT R25, R18, 0xffff, RZ, 0xc0, !PT ;  /* 0x0000ffff12197812 */ /* 0x000fe400078ec0ff */
[----:B------:R-:W-:-:S02]  /*2f20*/  SHF.R.U32.HI R17, RZ, 0x5, R17 ;  /* 0x00000005ff117819 */ /* 0x000fc40000011611 */
[C---:B------:R-:W-:Y:S02]  /*2f30*/  ISETP.NE.OR P3, PT, R8.reuse, R23, P1 ;  /* 0x000000170800720c */ /* 0x040fe40000f65670 */
[----:B------:R-:W-:Y:S02]  /*2f40*/  ISETP.GT.U32.AND P2, PT, R8, R25, PT ;  /* 0x000000190800720c */ /* 0x000fe40003f44070 */
[----:B------:R-:W-:Y:S01]  /*2f50*/  LOP3.LUT R23, R17, 0xffff, RZ, 0xc0, !PT ;  /* 0x0000ffff11177812 */ /* 0x000fe200078ec0ff */
[----:B------:R-:W-:Y:S05]  /*2f60*/  @!P4 BRA `(.L_x_59) ;  /* 0x000000d00000c947 */ /* 0x000fea0003800000 */
[----:B------:R-:W0:Y:S01]  /*2f70*/  S2R R17, SR_LANEID ;  /* 0x0000000000117919 */ /* 0x000e220000000000 */
[----:B------:R-:W-:Y:S01]  /*2f80*/  VOTEU.ANY UR4, UPT, PT ;  /* 0x0000000000047886 */ /* 0x000fe200038e0100 */
[----:B------:R-:W-:Y:S01]  /*2f90*/  IADD3 R18, R12, 0x200, RZ ;  /* 0x000002000c127810 */ /* 0x000fe20007ffe0ff */
[----:B------:R-:W0:Y:S01]  /*2fa0*/  FLO.U32 R20, UR4 ;  /* 0x0000000400147d00 */ /* 0x000e2200080e0000 */
[----:B------:R-:W1:Y:S07]  /*2fb0*/  S2R R21, SR_LTMASK ;  /* 0x0000000000157919 */ /* 0x000e6e0000003900 */
[----:B------:R-:W2:Y:S01]  /*2fc0*/  POPC R19, UR4 ;  /* 0x0000000400137d09 */ /* 0x000ea20008000000 */
[----:B0-----:R-:W-:-:S02]  /*2fd0*/  ISETP.EQ.U32.AND P4, PT, R20, R17, PT ;  /* 0x000000111400720c */ /* 0x001fc40003f82070 */
[----:B-1----:R-:W-:-:S05]  /*2fe0*/  LOP3.LUT R21, R21, UR4, RZ, 0xc0, !PT ;  /* 0x0000000415157c12 */ /* 0x002fca000f8ec0ff */
[----:B------:R-:W0:Y:S06]  /*2ff0*/  POPC R22, R21 ;  /* 0x0000001500167309 */ /* 0x000e2c0000000000 */
[----:B--2---:R-:W1:Y:S04]  /*3000*/  @P4 ATOMS.ADD R19, [0x4868], R19 ;  /* 0x00486813ff13438c */ /* 0x004e680000000000 */
[----:B-1----:R-:W0:Y:S02]  /*3010*/  SHFL.IDX PT, R17, R19, R20, 0x1f ;  /* 0x00001f1413117589 */ /* 0x002e2400000e0000 */
[----:B0-----:R-:W-:-:S05]  /*3020*/  IMAD.IADD R17, R17, 0x1, R22 ;  /* 0x0000000111117824 */ /* 0x001fca00078e0216 */
[----:B------:R0:W-:Y:S02]  /*3030*/  STS [R17.X4+0x4870], R18 ;  /* 0x0048701211007388 */ /* 0x0001e40000004800 */
.L_x_59:
[----:B------:R-:W-:Y:S05]  /*3040*/  BSYNC B1 ;  /* 0x0000000000017941 */ /* 0x000fea0003800000 */
.L_x_58:
[----:B------:R-:W-:Y:S01]  /*3050*/  BSSY B1, `(.L_x_60) ;  /* 0x0000010000017945 */ /* 0x000fe20003800000 */
[----:B------:R-:W-:Y:S05]  /*3060*/  @P3 BRA `(.L_x_61) ;  /* 0x000000e000003947 */ /* 0x000fea0003800000 */
[----:B------:R-:W1:Y:S01]  /*3070*/  S2R R20, SR_LANEID ;  /* 0x0000000000147919 */ /* 0x000e620000000000 */
[----:B------:R-:W-:Y:S01]  /*3080*/  VOTEU.ANY UR4, UPT, PT ;  /* 0x0000000000047886 */ /* 0x000fe200038e0100 */
[----:B------:R-:W-:Y:S01]  /*3090*/  IADD3 R22, R12, 0x200, RZ ;  /* 0x000002000c167810 */ /* 0x000fe20007ffe0ff */
[----:B------:R-:W1:Y:S08]  /*30a0*/  FLO.U32 R19, UR4 ;  /* 0x0000000400137d00 */ /* 0x000e7000080e0000 */
[----:B0-----:R-:W0:Y:S01]  /*30b0*/  POPC R18, UR4 ;  /* 0x0000000400127d09 */ /* 0x001e220008000000 */
[----:B-1----:R-:W-:-:S02]  /*30c0*/  ISETP.EQ.U32.AND P3, PT, R19, R20, PT ;  /* 0x000000141300720c */ /* 0x002fc40003f62070 */
[----:B------:R-:W1:Y:S11]  /*30d0*/  S2R R20, SR_LTMASK ;  /* 0x0000000000147919 */ /* 0x000e760000003900 */
[----:B0-----:R-:W0:Y:S01]  /*30e0*/  @P3 ATOMS.ADD R18, [0x4860], R18 ;  /* 0x00486012ff12338c */ /* 0x001e220000000000 */
[----:B-1----:R-:W-:-:S06]  /*30f0*/  LOP3.LUT R20, R20, UR4, RZ, 0xc0, !PT ;  /* 0x0000000414147c12 */ /* 0x002fcc000f8ec0ff */
[----:B------:R-:W1:Y:S01]  /*3100*/  POPC R20, R20 ;  /* 0x0000001400147309 */ /* 0x000e620000000000 */
[----:B0-----:R-:W1:Y:S02]  /*3110*/  SHFL.IDX PT, R17, R18, R19, 0x1f ;  /* 0x00001f1312117589 */ /* 0x001e6400000e0000 */
[----:B-1----:R-:W-:-:S05]  /*3120*/  IMAD.IADD R17, R17, 0x1, R20 ;  /* 0x0000000111117824 */ /* 0x002fca00078e0214 */
[----:B------:R0:W-:Y:S04]  /*3130*/  STS [R17.X4+0x2000], R16 ;  /* 0x0020001011007388 */ /* 0x0001e80000004800 */
[----:B------:R0:W-:Y:S02]  /*3140*/  STS [R17.X4], R22 ;  /* 0x0000001611007388 */ /* 0x0001e40000004800 */
.L_x_61:
[----:B------:R-:W-:Y:S05]  /*3150*/  BSYNC B1 ;  /* 0x0000000000017941 */ /* 0x000fea0003800000 */
.L_x_60:
[----:B------:R-:W-:Y:S01]  /*3160*/  BSSY B1, `(.L_x_62) ;  /* 0x0000011000017945 */ /* 0x000fe20003800000 */
[C---:B------:R-:W-:Y:S02]  /*3170*/  ISETP.NE.OR P4, PT, R8.reuse, R25, P1 ;  /* 0x000000190800720c */ /* 0x040fe40000f85670 */
[----:B------:R-:W-:Y:S01]  /*3180*/  ISETP.GT.U32.AND P3, PT, R8, R23, PT ;  /* 0x000000170800720c */ /* 0x000fe20003f64070 */
[----:B------:R-:W-:Y:S07]  /*3190*/  @!P2 BRA `(.L_x_63) ;  /* 0x000000d00000a947 */ /* 0x000fee0003800000 */
[----:B0-----:R-:W0:Y:S01]  /*31a0*/  S2R R16, SR_LANEID ;  /* 0x0000000000107919 */ /* 0x001e220000000000 */
        /* <DEDUP_REMOVED lines=12> */
.L_x_63:
[----:B------:R-:W-:Y:S05]  /*3270*/  BSYNC B1 ;  /* 0x0000000000017941 */ /* 0x000fea0003800000 */
.L_x_62:
[----:B------:R-:W-:Y:S01]  /*3280*/  BSSY B1, `(.L_x_64) ;  /* 0x0000011000017945 */ /* 0x000fe20003800000 */
[----:B------:R-:W-:Y:S01]  /*3290*/  ISETP.NE.OR P2, PT, R8, R23, P1 ;  /* 0x000000170800720c */ /* 0x000fe20000f45670 */
[----:B------:R-:W-:Y:S07]  /*32a0*/  @P4 BRA `(.L_x_65) ;  /* 0x000000e000004947 */ /* 0x000fee0003800000 */
[----:B------:R-:W1:Y:S01]  /*32b0*/  S2R R19, SR_LANEID ;  /* 0x0000000000137919 */ /* 0x000e620000000000 */
[----:B------:R-:W-:Y:S01]  /*32c0*/  VOTEU.ANY UR4, UPT, PT ;  /* 0x0000000000047886 */ /* 0x000fe200038e0100 */
[----:B------:R-:W-:Y:S01]  /*32d0*/  IADD3 R21, R12, 0x400, RZ ;  /* 0x000004000c157810 */ /* 0x000fe20007ffe0ff */
[----:B0-----:R-:W1:Y:S08]  /*32e0*/  FLO.U32 R18, UR4 ;  /* 0x0000000400127d00 */ /* 0x001e7000080e0000 */
[----:B------:R-:W0:Y:S01]  /*32f0*/  POPC R17, UR4 ;  /* 0x0000000400117d09 */ /* 0x000e220008000000 */
        /* <DEDUP_REMOVED lines=9> */
.L_x_65:
[----:B------:R-:W-:Y:S05]  /*3390*/  BSYNC B1 ;  /* 0x0000000000017941 */ /* 0x000fea0003800000 */
.L_x_64:
[----:B------:R-:W-:Y:S01]  /*33a0*/  BSSY B1, `(.L_x_66) ;  /* 0x000000f000017945 */ /* 0x000fe20003800000 */
[----:B------:R-:W-:Y:S05]  /*33b0*/  @!P3 BRA `(.L_x_67) ;  /* 0x000000d00000b947 */ /* 0x000fea0003800000 */
        /* <DEDUP_REMOVED lines=13> */
.L_x_67:
[----:B------:R-:W-:Y:S05]  /*3490*/  BSYNC B1 ;  /* 0x0000000000017941 */ /* 0x000fea0003800000 */
.L_x_66:
[----:B------:R-:W-:Y:S01]  /*34a0*/  BSSY B1, `(.L_x_68) ;  /* 0x0000010000017945 */ /* 0x000fe20003800000 */
[----:B------:R-:W-:Y:S05]  /*34b0*/  @P2 BRA `(.L_x_69) ;  /* 0x000000e000002947 */ /* 0x000fea0003800000 */
[----:B0-----:R-:W0:Y:S01]  /*34c0*/  S2R R18, SR_LANEID ;  /* 0x0000000000127919 */ /* 0x001e220000000000 */
[----:B------:R-:W-:Y:S01]  /*34d0*/  VOTEU.ANY UR4, UPT, PT ;  /* 0x0000000000047886 */ /* 0x000fe200038e0100 */
[----:B------:R-:W-:Y:S01]  /*34e0*/  IADD3 R20, R12, 0x600, RZ ;  /* 0x000006000c147810 */ /* 0x000fe20007ffe0ff */
        /* <DEDUP_REMOVED lines=9> */
[----:B------:R0:W-:Y:S04]  /*3580*/  STS [R15.X4+0x2000], R14 ;  /* 0x0020000e0f007388 */ /* 0x0001e80000004800 */
[----:B------:R0:W-:Y:S02]  /*3590*/  STS [R15.X4], R20 ;  /* 0x000000140f007388 */ /* 0x0001e40000004800 */
.L_x_69:
[----:B------:R-:W-:Y:S05]  /*35a0*/  BSYNC B1 ;  /* 0x0000000000017941 */ /* 0x000fea0003800000 */
.L_x_68:
[----:B------:R-:W-:Y:S01]  /*35b0*/  IADD3 R12, R12, 0x800, RZ ;  /* 0x000008000c0c7810 */ /* 0x000fe20007ffe0ff */
[----:B------:R-:W-:-:S03]  /*35c0*/  IMAD.WIDE R10, R13, 0x4, R10 ;  /* 0x000000040d0a7825 */ /* 0x000fc600078e020a */
[----:B------:R-:W-:Y:S01]  /*35d0*/  ISETP.GE.AND P2, PT, R12, R9, PT ;  /* 0x000000090c00720c */ /* 0x000fe20003f46270 */
[----:B0-----:R-:W-:Y:S02]  /*35e0*/  IMAD.MOV.U32 R18, RZ, RZ, R10 ;  /* 0x000000ffff127224 */ /* 0x001fe400078e000a */
[----:B------:R-:W-:-:S10]  /*35f0*/  IMAD.MOV.U32 R19, RZ, RZ, R11 ;  /* 0x000000ffff137224 */ /* 0x000fd400078e000b */
[----:B------:R-:W-:Y:S05]  /*3600*/  @!P2 BRA `(.L_x_70) ;  /* 0xfffff4b00000a947 */ /* 0x000fea000383ffff */
.L_x_46:
[----:B------:R-:W-:Y:S05]  /*3610*/  BSYNC B0 ;  /* 0x0000000000007941 */ /* 0x000fea0003800000 */
.L_x_45:
[----:B------:R-:W-:Y:S05]  /*3620*/  BRA `(.L_x_71) ;  /* 0x000012e000007947 */ /* 0x000fea0003800000 */
.L_x_44:
        /* <DEDUP_REMOVED lines=11> */
[--C-:B------:R-:W-:Y:S01]  /*36e0*/  SHF.R.S32.HI R17, RZ, 0x1f, R16.reuse ;  /* 0x0000001fff117819 */ /* 0x100fe20000011410 */
[----:B------:R-:W-:-:S05]  /*36f0*/  IMAD.IADD R12, R0, 0x1, -R16 ;  /* 0x00000001000c7824 */ /* 0x000fca00078e0a10 */
[----:B------:R-:W-:-:S04]  /*3700*/  SHF.R.S32.HI R13, RZ, 0x1f, R12 ;  /* 0x0000001fff0d7819 */ /* 0x000fc8000001140c */
[----:B------:R-:W-:-:S04]  /*3710*/  LEA.HI R13, R13, R12, RZ, 0x2 ;  /* 0x0000000c0d0d7211 */ /* 0x000fc800078f10ff */
[----:B------:R-:W-:-:S04]  /*3720*/  SHF.R.S32.HI R18, RZ, 0x2, R13 ;  /* 0x00000002ff127819 */ /* 0x000fc8000001140d */
[----:B------:R-:W-:-:S13]  /*3730*/  ISETP.GT.AND P1, PT, R18, R7, PT ;  /* 0x000000071200720c */ /* 0x000fda0003f24270 */
[----:B------:R-:W-:Y:S05]  /*3740*/  @!P1 BRA `(.L_x_73) ;  /* 0x00000b8000009947 */ /* 0x000fea0003800000 */
[----:B------:R-:W1:Y:S01]  /*3750*/  LDS R12, [0x4864] ;  /* 0x00486400ff0c7984 */ /* 0x000e620000000800 */
[----:B------:R-:W-:Y:S01]  /*3760*/  IADD3 R20, P1, R10, R16, RZ ;  /* 0x000000100a147210 */ /* 0x000fe20007f3e0ff */
[--C-:B------:R-:W-:Y:S02]  /*3770*/  IMAD.MOV.U32 R23, RZ, RZ, R7.reuse ;  /* 0x000000ffff177224 */ /* 0x100fe400078e0007 */
[----:B------:R-:W-:Y:S01]  /*3780*/  IMAD.MOV.U32 R21, RZ, RZ, R7 ;  /* 0x000000ffff157224 */ /* 0x000fe200078e0007 */
[----:B------:R-:W-:Y:S01]  /*3790*/  LEA R19, P2, R20, c[0x0][0x160], 0x2 ;  /* 0x0000580014137a11 */ /* 0x000fe200078410ff */
[----:B------:R-:W-:-:S05]  /*37a0*/  IMAD.X R13, R11, 0x1, R17, P1 ;  /* 0x000000010b0d7824 */ /* 0x000fca00008e0611 */
[----:B------:R-:W-:Y:S02]  /*37b0*/  LEA.HI.X R20, R20, c[0x0][0x164], R13, 0x2, P2 ;  /* 0x0000590014147a11 */ /* 0x000fe400010f140d */
[----:B-1----:R-:W-:Y:S02]  /*37c0*/  ISETP.GT.AND P3, PT, R12, 0x800, PT ;  /* 0x000008000c00780c */ /* 0x002fe40003f64270 */
.L_x_90:
[----:B0-----:R-:W-:-:S04]  /*37d0*/  SHF.R.S64 R12, RZ, 0x1c, R21 ;  /* 0x0000001cff0c7819 */ /* 0x001fc80000001015 */
[----:B------:R-:W-:-:S04]  /*37e0*/  IADD3 R12, P1, R12, R19, RZ ;  /* 0x000000130c0c7210 */ /* 0x000fc80007f3e0ff */
[----:B------:R-:W-:-:S06]  /*37f0*/  LEA.HI.X.SX32 R13, R21, R20, 0x4, P1 ;  /* 0x00000014150d7211 */ /* 0x000fcc00008f26ff */
[----:B------:R-:W2:Y:S01]  /*3800*/  LDG.E.128 R12, [R12.64] ;  /* 0x000000060c0c7981 */ /* 0x000ea2000c1e1d00 */
[----:B------:R-:W-:Y:S01]  /*3810*/  YIELD ;  /* 0x0000000000007946 */ /* 0x000fe20003800000 */
[----:B------:R-:W-:Y:S01]  /*3820*/  BSSY B1, `(.L_x_74) ;  /* 0x0000028000017945 */ /* 0x000fe20003800000 */
[----:B--2---:R-:W1:Y:S08]  /*3830*/  F2F.F16.F32 R22, R12 ;  /* 0x0000000c00167304 */ /* 0x004e700000200800 */
[----:B------:R-:W2:Y:S01]  /*3840*/  F2F.F16.F32 R25, R14 ;  /* 0x0000000e00197304 */ /* 0x000ea20000200800 */
[----:B-1----:R-:W-:-:S07]  /*3850*/  PRMT R26, R22, 0x9910, RZ ;  /* 0x00009910161a7816 */ /* 0x002fce00000000ff */
[----:B------:R-:W1:Y:S01]  /*3860*/  F2F.F16.F32 R24, R13 ;  /* 0x0000000d00187304 */ /* 0x000e620000200800 */
[----:B------:R-:W-:Y:S02]  /*3870*/  ISETP.GE.AND P1, PT, R26, RZ, PT ;  /* 0x000000ff1a00720c */ /* 0x000fe40003f26270 */
[----:B--2---:R-:W-:-:S05]  /*3880*/  PRMT R28, R25, 0x9910, RZ ;  /* 0x00009910191c7816 */ /* 0x004fca00000000ff */
[----:B------:R-:W2:Y:S01]  /*3890*/  F2F.F16.F32 R26, R15 ;  /* 0x0000000f001a7304 */ /* 0x000ea20000200800 */
[----:B------:R-:W-:-:S05]  /*38a0*/  ISETP.GE.AND P4, PT, R28, RZ, PT ;  /* 0x000000ff1c00720c */ /* 0x000fca0003f86270 */
[----:B------:R-:W-:Y:S02]  /*38b0*/  @P1 LOP3.LUT R22, R22, 0x7fe0, RZ, 0xc, !PT ;  /* 0x00007fe016161812 */ /* 0x000fe400078e0cff */
[----:B-1----:R-:W-:Y:S02]  /*38c0*/  PRMT R27, R24, 0x9910, RZ ;  /* 0x00009910181b7816 */ /* 0x002fe400000000ff */
[----:B------:R-:W-:Y:S02]  /*38d0*/  LOP3.LUT R22, R22, 0xffff, RZ, 0xc0, !PT ;  /* 0x0000ffff16167812 */ /* 0x000fe400078ec0ff */
[----:B------:R-:W-:Y:S02]  /*38e0*/  ISETP.GE.AND P2, PT, R27, RZ, PT ;  /* 0x000000ff1b00720c */ /* 0x000fe40003f46270 */
[----:B------:R-:W-:Y:S02]  /*38f0*/  SHF.R.U32.HI R22, RZ, 0x5, R22 ;  /* 0x00000005ff167819 */ /* 0x000fe40000011616 */
[----:B------:R-:W-:-:S02]  /*3900*/  @P4 LOP3.LUT R25, R25, 0x7fe0, RZ, 0xc, !PT ;  /* 0x00007fe019194812 */ /* 0x000fc400078e0cff */
[----:B------:R-:W-:Y:S02]  /*3910*/  LOP3.LUT R29, R22, 0xffff, RZ, 0xc0, !PT ;  /* 0x0000ffff161d7812 */ /* 0x000fe400078ec0ff */
[----:B--2---:R-:W-:Y:S02]  /*3920*/  PRMT R27, R26, 0x9910, RZ ;  /* 0x000099101a1b7816 */ /* 0x004fe400000000ff */
[-C--:B0-----:R-:W-:Y:S02]  /*3930*/  ISETP.GT.U32.AND P4, PT, R8, R29.reuse, PT ;  /* 0x0000001d0800720c */ /* 0x081fe40003f84070 */
[----:B------:R-:W-:Y:S02]  /*3940*/  ISETP.GE.AND P1, PT, R27, RZ, PT ;  /* 0x000000ff1b00720c */ /* 0x000fe40003f26270 */
[----:B------:R-:W-:Y:S02]  /*3950*/  @P2 LOP3.LUT R24, R24, 0x7fe0, RZ, 0xc, !PT ;  /* 0x00007fe018182812 */ /* 0x000fe400078e0cff */
[----:B------:R-:W-:-:S02]  /*3960*/  ISETP.NE.OR P2, PT, R8, R29, P3 ;  /* 0x0000001d0800720c */ /* 0x000fc40001f45670 */
[----:B------:R-:W-:Y:S02]  /*3970*/  LOP3.LUT R22, R24, 0xffff, RZ, 0xc0, !PT ;  /* 0x0000ffff18167812 */ /* 0x000fe400078ec0ff */
[----:B------:R-:W-:Y:S02]  /*3980*/  LOP3.LUT R24, R25, 0xffff, RZ, 0xc0, !PT ;  /* 0x0000ffff19187812 */ /* 0x000fe400078ec0ff */
[----:B------:R-:W-:Y:S02]  /*3990*/  SHF.R.U32.HI R22, RZ, 0x5, R22 ;  /* 0x00000005ff167819 */ /* 0x000fe40000011616 */
[----:B------:R-:W-:Y:S02]  /*39a0*/  SHF.R.U32.HI R24, RZ, 0x5, R24 ;  /* 0x00000005ff187819 */ /* 0x000fe40000011618 */
[----:B------:R-:W-:Y:S01]  /*39b0*/  LOP3.LUT R31, R22, 0xffff, RZ, 0xc0, !PT ;  /* 0x0000ffff161f7812 */ /* 0x000fe200078ec0ff */
[----:B------:R-:W-:Y:S01]  /*39c0*/  IMAD R22, R23, 0x4, R16 ;  /* 0x0000000417167824 */ /* 0x000fe200078e0210 */
[----:B------:R-:W-:Y:S05]  /*39d0*/  @!P4 BRA `(.L_x_75) ;  /* 0x000000c00000c947 */ /* 0x000fea0003800000 */
[----:B------:R-:W0:Y:S01]  /*39e0*/  S2R R28, SR_LANEID ;  /* 0x00000000001c7919 */ /* 0x000e220000000000 */
[----:B------:R-:W-:-:S02]  /*39f0*/  VOTEU.ANY UR4, UPT, PT ;  /* 0x0000000000047886 */ /* 0x000fc400038e0100 */
[----:B------:R-:W0:Y:S01]  /*3a00*/  FLO.U32 R27, UR4 ;  /* 0x00000004001b7d00 */ /* 0x000e2200080e0000 */
[----:B------:R-:W1:Y:S07]  /*3a10*/  S2R R29, SR_LTMASK ;  /* 0x00000000001d7919 */ /* 0x000e6e0000003900 */
[----:B------:R-:W2:Y:S01]  /*3a20*/  POPC R25, UR4 ;  /* 0x0000000400197d09 */ /* 0x000ea20008000000 */
[----:B0-----:R-:W-:Y:S02]  /*3a30*/  ISETP.EQ.U32.AND P4, PT, R27, R28, PT ;  /* 0x0000001c1b00720c */ /* 0x001fe40003f82070 */
[----:B-1----:R-:W-:-:S05]  /*3a40*/  LOP3.LUT R29, R29, UR4, RZ, 0xc0, !PT ;  /* 0x000000041d1d7c12 */ /* 0x002fca000f8ec0ff */
[----:B------:R-:W0:Y:S06]  /*3a50*/  POPC R30, R29 ;  /* 0x0000001d001e7309 */ /* 0x000e2c0000000000 */
[----:B--2---:R-:W1:Y:S04]  /*3a60*/  @P4 ATOMS.ADD R28, [0x4868], R25 ;  /* 0x00486819ff1c438c */ /* 0x004e680000000000 */
[----:B-1----:R-:W0:Y:S02]  /*3a70*/  SHFL.IDX PT, R23, R28, R27, 0x1f ;  /* 0x00001f1b1c177589 */ /* 0x002e2400000e0000 */
[----:B0-----:R-:W-:-:S05]  /*3a80*/  IMAD.IADD R23, R23, 0x1, R30 ;  /* 0x0000000117177824 */ /* 0x001fca00078e021e */
[----:B------:R0:W-:Y:S02]  /*3a90*/  STS [R23.X4+0x4870], R22 ;  /* 0x0048701617007388 */ /* 0x0001e40000004800 */
.L_x_75:
[----:B------:R-:W-:Y:S05]  /*3aa0*/  BSYNC B1 ;  /* 0x0000000000017941 */ /* 0x000fea0003800000 */
.L_x_74:
[----:B------:R-:W-:Y:S01]  /*3ab0*/  BSSY B1, `(.L_x_76) ;  /* 0x000000f000017945 */ /* 0x000fe20003800000 */
[----:B------:R-:W-:Y:S05]  /*3ac0*/  @P2 BRA `(.L_x_77) ;  /* 0x000000d000002947 */ /* 0x000fea0003800000 */
[----:B------:R-:W1:Y:S01]  /*3ad0*/  S2R R28, SR_LANEID ;  /* 0x00000000001c7919 */ /* 0x000e620000000000 */
[----:B------:R-:W-:Y:S02]  /*3ae0*/  VOTEU.ANY UR4, UPT, PT ;  /* 0x0000000000047886 */ /* 0x000fe400038e0100 */
[----:B------:R-:W1:Y:S01]  /*3af0*/  FLO.U32 R27, UR4 ;  /* 0x00000004001b7d00 */ /* 0x000e6200080e0000 */
[----:B------:R-:W2:Y:S07]  /*3b00*/  S2R R29, SR_LTMASK ;  /* 0x00000000001d7919 */ /* 0x000eae0000003900 */
[----:B------:R-:W3:Y:S01]  /*3b10*/  POPC R25, UR4 ;  /* 0x0000000400197d09 */ /* 0x000ee20008000000 */
[----:B-1----:R-:W-:-:S02]  /*3b20*/  ISETP.EQ.U32.AND P2, PT, R27, R28, PT ;  /* 0x0000001c1b00720c */ /* 0x002fc40003f42070 */
[----:B--2---:R-:W-:-:S05]  /*3b30*/  LOP3.LUT R29, R29, UR4, RZ, 0xc0, !PT ;  /* 0x000000041d1d7c12 */ /* 0x004fca000f8ec0ff */
[----:B------:R-:W1:Y:S06]  /*3b40*/  POPC R30, R29 ;  /* 0x0000001d001e7309 */ /* 0x000e6c0000000000 */
[----:B---3--:R-:W2:Y:S04]  /*3b50*/  @P2 ATOMS.ADD R28, [0x4860], R25 ;  /* 0x00486019ff1c238c */ /* 0x008ea80000000000 */
[----:B0-2---:R-:W1:Y:S02]  /*3b60*/  SHFL.IDX PT, R23, R28, R27, 0x1f ;  /* 0x00001f1b1c177589 */ /* 0x005e6400000e0000 */
[----:B-1----:R-:W-:-:S05]  /*3b70*/  IMAD.IADD R23, R23, 0x1, R30 ;  /* 0x0000000117177824 */ /* 0x002fca00078e021e */
[----:B------:R0:W-:Y:S04]  /*3b80*/  STS [R23.X4+0x2000], R12 ;  /* 0x0020000c17007388 */ /* 0x0001e80000004800 */
[----:B------:R0:W-:Y:S02]  /*3b90*/  STS [R23.X4], R22 ;  /* 0x0000001617007388 */ /* 0x0001e40000004800 */
.L_x_77:
[----:B------:R-:W-:Y:S05]  /*3ba0*/  BSYNC B1 ;  /* 0x0000000000017941 */ /* 0x000fea0003800000 */
.L_x_76:
[-C--:B------:R-:W-:Y:S01]  /*3bb0*/  ISETP.GT.U32.AND P4, PT, R8, R31.reuse, PT ;  /* 0x0000001f0800720c */ /* 0x080fe20003f84070 */
[----:B------:R-:W-:Y:S01]  /*3bc0*/  BSSY B1, `(.L_x_78) ;  /* 0x0000014000017945 */ /* 0x000fe20003800000 */
[----:B------:R-:W-:Y:S02]  /*3bd0*/  LOP3.LUT R29, R24, 0xffff, RZ, 0xc0, !PT ;  /* 0x0000ffff181d7812 */ /* 0x000fe400078ec0ff */
[----:B------:R-:W-:Y:S02]  /*3be0*/  @P1 LOP3.LUT R26, R26, 0x7fe0, RZ, 0xc, !PT ;  /* 0x00007fe01a1a1812 */ /* 0x000fe400078e0cff */
[----:B------:R-:W-:-:S02]  /*3bf0*/  ISETP.NE.OR P2, PT, R8, R31, P3 ;  /* 0x0000001f0800720c */ /* 0x000fc40001f45670 */
[----:B------:R-:W-:Y:S02]  /*3c00*/  ISETP.GT.U32.AND P1, PT, R8, R29, PT ;  /* 0x0000001d0800720c */ /* 0x000fe40003f24070 */
[----:B------:R-:W-:-:S03]  /*3c10*/  LOP3.LUT R26, R26, 0xffff, RZ, 0xc0, !PT ;  /* 0x0000ffff1a1a7812 */ /* 0x000fc600078ec0ff */
        /* <DEDUP_REMOVED lines=14> */
.L_x_79:
[----:B------:R-:W-:Y:S05]  /*3d00*/  BSYNC B1 ;  /* 0x0000000000017941 */ /* 0x000fea0003800000 */
.L_x_78:
[----:B0-----:R-:W-:Y:S01]  /*3d10*/  SHF.R.U32.HI R12, RZ, 0x5, R26 ;  /* 0x00000005ff0c7819 */ /* 0x001fe2000001161a */
[----:B------:R-:W-:Y:S01]  /*3d20*/  BSSY B1, `(.L_x_80) ;  /* 0x0000012000017945 */ /* 0x000fe20003800000 */
[----:B------:R-:W-:Y:S02]  /*3d30*/  ISETP.NE.OR P4, PT, R8, R29, P3 ;  /* 0x0000001d0800720c */ /* 0x000fe40001f85670 */
[----:B------:R-:W-:Y:S01]  /*3d40*/  LOP3.LUT R27, R12, 0xffff, RZ, 0xc0, !PT ;  /* 0x0000ffff0c1b7812 */ /* 0x000fe200078ec0ff */
[----:B------:R-:W-:Y:S05]  /*3d50*/  @P2 BRA `(.L_x_81) ;  /* 0x000000e000002947 */ /* 0x000fea0003800000 */
[----:B------:R-:W0:Y:S01]  /*3d60*/  S2R R25, SR_LANEID ;  /* 0x0000000000197919 */ /* 0x000e220000000000 */
        /* <DEDUP_REMOVED lines=13> */
.L_x_81:
[----:B------:R-:W-:Y:S05]  /*3e40*/  BSYNC B1 ;  /* 0x0000000000017941 */ /* 0x000fea0003800000 */
.L_x_80:
[----:B------:R-:W-:Y:S01]  /*3e50*/  BSSY B1, `(.L_x_82) ;  /* 0x0000010000017945 */ /* 0x000fe20003800000 */
[----:B------:R-:W-:Y:S01]  /*3e60*/  ISETP.GT.U32.AND P2, PT, R8, R27, PT ;  /* 0x0000001b0800720c */ /* 0x000fe20003f44070 */
[----:B------:R-:W-:Y:S07]  /*3e70*/  @!P1 BRA `(.L_x_83) ;  /* 0x000000d000009947 */ /* 0x000fee0003800000 */
[----:B0-----:R-:W0:Y:S01]  /*3e80*/  S2R R13, SR_LANEID ;  /* 0x00000000000d7919 */ /* 0x001e220000000000 */
[----:B------:R-:W-:Y:S02]  /*3e90*/  VOTEU.ANY UR4, UPT, PT ;  /* 0x0000000000047886 */ /* 0x000fe400038e0100 */
[----:B------:R-:W0:Y:S01]  /*3ea0*/  FLO.U32 R24, UR4 ;  /* 0x0000000400187d00 */ /* 0x000e2200080e0000 */
[----:B------:R-:W1:Y:S07]  /*3eb0*/  S2R R25, SR_LTMASK ;  /* 0x0000000000197919 */ /* 0x000e6e0000003900 */
[----:B------:R-:W2:Y:S01]  /*3ec0*/  POPC R23, UR4 ;  /* 0x0000000400177d09 */ /* 0x000ea20008000000 */
[----:B0-----:R-:W-:-:S02]  /*3ed0*/  ISETP.EQ.U32.AND P1, PT, R24, R13, PT ;  /* 0x0000000d1800720c */ /* 0x001fc40003f22070 */
[----:B------:R-:W-:Y:S02]  /*3ee0*/  IADD3 R13, R22, 0x2, RZ ;  /* 0x00000002160d7810 */ /* 0x000fe40007ffe0ff */
[----:B-1----:R-:W-:-:S06]  /*3ef0*/  LOP3.LUT R25, R25, UR4, RZ, 0xc0, !PT ;  /* 0x0000000419197c12 */ /* 0x002fcc000f8ec0ff */
[----:B------:R-:W0:Y:S03]  /*3f00*/  POPC R25, R25 ;  /* 0x0000001900197309 */ /* 0x000e260000000000 */
[----:B--2---:R-:W1:Y:S04]  /*3f10*/  @P1 ATOMS.ADD R23, [0x4868], R23 ;  /* 0x00486817ff17138c */ /* 0x004e680000000000 */
[----:B-1----:R-:W0:Y:S02]  /*3f20*/  SHFL.IDX PT, R12, R23, R24, 0x1f ;  /* 0x00001f18170c7589 */ /* 0x002e2400000e0000 */
[----:B0-----:R-:W-:-:S05]  /*3f30*/  IMAD.IADD R12, R12, 0x1, R25 ;  /* 0x000000010c0c7824 */ /* 0x001fca00078e0219 */
[----:B------:R0:W-:Y:S02]  /*3f40*/  STS [R12.X4+0x4870], R13 ;  /* 0x0048700d0c007388 */ /* 0x0001e40000004800 */
.L_x_83:
[----:B------:R-:W-:Y:S05]  /*3f50*/  BSYNC B1 ;  /* 0x0000000000017941 */ /* 0x000fea0003800000 */
.L_x_82:
[----:B------:R-:W-:Y:S01]  /*3f60*/  BSSY B1, `(.L_x_84) ;  /* 0x0000011000017945 */ /* 0x000fe20003800000 */
[----:B------:R-:W-:Y:S01]  /*3f70*/  ISETP.NE.OR P1, PT, R8, R27, P3 ;  /* 0x0000001b0800720c */ /* 0x000fe20001f25670 */
[----:B------:R-:W-:Y:S07]  /*3f80*/  @P4 BRA `(.L_x_85) ;  /* 0x000000e000004947 */ /* 0x000fee0003800000 */
        /* <DEDUP_REMOVED lines=14> */
.L_x_85:
[----:B------:R-:W-:Y:S05]  /*4070*/  BSYNC B1 ;  /* 0x0000000000017941 */ /* 0x000fea0003800000 */
.L_x_84:
        /* <DEDUP_REMOVED lines=15> */
.L_x_87:
[----:B------:R-:W-:Y:S05]  /*4170*/  BSYNC B1 ;  /* 0x0000000000017941 */ /* 0x000fea0003800000 */
.L_x_86:
[----:B------:R-:W-:Y:S01]  /*4180*/  BSSY B1, `(.L_x_88) ;  /* 0x0000010000017945 */ /* 0x000fe20003800000 */
[----:B------:R-:W-:Y:S05]  /*4190*/  @P1 BRA `(.L_x_89) ;  /* 0x000000e000001947 */ /* 0x000fea0003800000 */
        /* <DEDUP_REMOVED lines=14> */
.L_x_89:
[----:B------:R-:W-:Y:S05]  /*4280*/  BSYNC B1 ;  /* 0x0000000000017941 */ /* 0x000fea0003800000 */
.L_x_88:
[----:B------:R-:W-:-:S04]  /*4290*/  IADD3 R23, R21, 0x200, RZ ;  /* 0x0000020015177810 */ /* 0x000fc80007ffe0ff */
[----:B------:R-:W-:Y:S01]  /*42a0*/  ISETP.GT.AND P1, PT, R18, R23, PT ;  /* 0x000000171200720c */ /* 0x000fe20003f24270 */
[----:B------:R-:W-:-:S12]  /*42b0*/  IMAD.MOV.U32 R21, RZ, RZ, R23 ;  /* 0x000000ffff157224 */ /* 0x000fd800078e0017 */
[----:B------:R-:W-:Y:S05]  /*42c0*/  @P1 BRA `(.L_x_90) ;  /* 0xfffff50000001947 */ /* 0x000fea000383ffff */
.L_x_73:
[----:B------:R-:W-:Y:S05]  /*42d0*/  BSYNC B0 ;  /* 0x0000000000007941 */ /* 0x000fea0003800000 */
.L_x_72:
[----:B------:R-:W-:Y:S01]  /*42e0*/  ISETP.GT.U32.AND P1, PT, R16, R7, PT ;  /* 0x000000071000720c */ /* 0x000fe20003f24070 */
[----:B------:R-:W-:Y:S03]  /*42f0*/  BSSY B0, `(.L_x_91) ;  /* 0x0000030000007945 */ /* 0x000fe60003800000 */
[----:B------:R-:W-:-:S13]  /*4300*/  ISETP.GT.U32.AND.EX P1, PT, R17, RZ, PT, P1 ;  /* 0x000000ff1100720c */ /* 0x000fda0003f24110 */
[----:B------:R-:W-:Y:S05]  /*4310*/  @!P1 BRA `(.L_x_92) ;  /* 0x000002d000009947 */ /* 0x000fea0003800000 */
[----:B0-----:R-:W-:-:S05]  /*4320*/  IADD3 R13, P1, R10, R7, RZ ;  /* 0x000000070a0d7210 */ /* 0x001fca0007f3e0ff */
[----:B------:R-:W-:Y:S01]  /*4330*/  IMAD.X R14, RZ, RZ, R11, P1 ;  /* 0x000000ffff0e7224 */ /* 0x000fe200008e060b */
[----:B------:R-:W-:-:S04]  /*4340*/  LEA R12, P1, R13, c[0x0][0x160], 0x2 ;  /* 0x000058000d0c7a11 */ /* 0x000fc800078210ff */
[----:B------:R-:W-:-:S05]  /*4350*/  LEA.HI.X R13, R13, c[0x0][0x164], R14, 0x2, P1 ;  /* 0x000059000d0d7a11 */ /* 0x000fca00008f140e */
[----:B------:R-:W2:Y:S01]  /*4360*/  LDG.E R12, [R12.64] ;  /* 0x000000060c0c7981 */ /* 0x000ea2000c1e1900 */
[----:B------:R-:W-:Y:S01]  /*4370*/  BSSY B1, `(.L_x_93) ;  /* 0x0000016000017945 */ /* 0x000fe20003800000 */
[----:B--2---:R-:W0:Y:S02]  /*4380*/  F2F.F16.F32 R14, R12 ;  /* 0x0000000c000e7304 */ /* 0x004e240000200800 */
[----:B0-----:R-:W-:-:S04]  /*4390*/  PRMT R15, R14, 0x9910, RZ ;  /* 0x000099100e0f7816 */ /* 0x001fc800000000ff */
[----:B------:R-:W-:-:S13]  /*43a0*/  ISETP.GE.AND P1, PT, R15, RZ, PT ;  /* 0x000000ff0f00720c */ /* 0x000fda0003f26270 */
[----:B------:R-:W-:-:S04]  /*43b0*/  @P1 LOP3.LUT R14, R14, 0x7fe0, RZ, 0xc, !PT ;  /* 0x00007fe00e0e1812 */ /* 0x000fc800078e0cff */
[----:B------:R-:W-:-:S04]  /*43c0*/  LOP3.LUT R14, R14, 0xffff, RZ, 0xc0, !PT ;  /* 0x0000ffff0e0e7812 */ /* 0x000fc800078ec0ff */
[----:B------:R-:W-:-:S04]  /*43d0*/  SHF.R.U32.HI R14, RZ, 0x5, R14 ;  /* 0x00000005ff0e7819 */ /* 0x000fc8000001160e */
[----:B------:R-:W-:-:S04]  /*43e0*/  LOP3.LUT R15, R14, 0xffff, RZ, 0xc0, !PT ;  /* 0x0000ffff0e0f7812 */ /* 0x000fc800078ec0ff */
[----:B------:R-:W-:-:S13]  /*43f0*/  ISETP.GT.U32.AND P1, PT, R8, R15, PT ;  /* 0x0000000f0800720c */ /* 0x000fda0003f24070 */
        /* <DEDUP_REMOVED lines=13> */
.L_x_94:
[----:B------:R-:W-:Y:S05]  /*44d0*/  BSYNC B1 ;  /* 0x0000000000017941 */ /* 0x000fea0003800000 */
.L_x_93:
[----:B------:R-:W1:Y:S02]  /*44e0*/  LDS R13, [0x4864] ;  /* 0x00486400ff0d7984 */ /* 0x000e640000000800 */
[----:B-1----:R-:W-:-:S04]  /*44f0*/  ISETP.GT.AND P1, PT, R13, 0x800, PT ;  /* 0x000008000d00780c */ /* 0x002fc80003f24270 */
[----:B------:R-:W-:-:S13]  /*4500*/  ISETP.NE.OR P1, PT, R8, R15, P1 ;  /* 0x0000000f0800720c */ /* 0x000fda0000f25670 */
[----:B------:R-:W-:Y:S05]  /*4510*/  @P1 BRA `(.L_x_92) ;  /* 0x000000d000001947 */ /* 0x000fea0003800000 */
[----:B------:R-:W1:Y:S01]  /*4520*/  S2R R20, SR_LANEID ;  /* 0x0000000000147919 */ /* 0x000e620000000000 */
[----:B------:R-:W-:Y:S02]  /*4530*/  VOTEU.ANY UR4, UPT, PT ;  /* 0x0000000000047886 */ /* 0x000fe400038e0100 */
[----:B------:R-:W1:Y:S01]  /*4540*/  FLO.U32 R15, UR4 ;  /* 0x00000004000f7d00 */ /* 0x000e6200080e0000 */
[----:B------:R-:W2:Y:S07]  /*4550*/  S2R R17, SR_LTMASK ;  /* 0x0000000000117919 */ /* 0x000eae0000003900 */
[----:B0-----:R-:W0:Y:S01]  /*4560*/  POPC R14, UR4 ;  /* 0x00000004000e7d09 */ /* 0x001e220008000000 */
[----:B-1----:R-:W-:-:S02]  /*4570*/  ISETP.EQ.U32.AND P1, PT, R15, R20, PT ;  /* 0x000000140f00720c */ /* 0x002fc40003f22070 */
[----:B--2---:R-:W-:-:S05]  /*4580*/  LOP3.LUT R17, R17, UR4, RZ, 0xc0, !PT ;  /* 0x0000000411117c12 */ /* 0x004fca000f8ec0ff */
[----:B------:R-:W1:Y:S06]  /*4590*/  POPC R20, R17 ;  /* 0x0000001100147309 */ /* 0x000e6c0000000000 */
[----:B0-----:R-:W0:Y:S04]  /*45a0*/  @P1 ATOMS.ADD R14, [0x4860], R14 ;  /* 0x0048600eff0e138c */ /* 0x001e280000000000 */
[----:B0-----:R-:W1:Y:S02]  /*45b0*/  SHFL.IDX PT, R13, R14, R15, 0x1f ;  /* 0x00001f0f0e0d7589 */ /* 0x001e6400000e0000 */
[----:B-1----:R-:W-:-:S05]  /*45c0*/  IMAD.IADD R13, R13, 0x1, R20 ;  /* 0x000000010d0d7824 */ /* 0x002fca00078e0214 */
[----:B------:R0:W-:Y:S04]  /*45d0*/  STS [R13.X4+0x2000], R12 ;  /* 0x0020000c0d007388 */ /* 0x0001e80000004800 */
[----:B------:R0:W-:Y:S02]  /*45e0*/  STS [R13.X4], R7 ;  /* 0x000000070d007388 */ /* 0x0001e40000004800 */
.L_x_92:
[----:B------:R-:W-:Y:S05]  /*45f0*/  BSYNC B0 ;  /* 0x0000000000007941 */ /* 0x000fea0003800000 */
.L_x_91:
[----:B0-----:R-:W-:-:S04]  /*4600*/  IMAD.IADD R13, R16, 0x1, R7 ;  /* 0x00000001100d7824 */ /* 0x001fc800078e0207 */
[----:B------:R-:W-:-:S05]  /*4610*/  IMAD R17, R18, 0x4, R13 ;  /* 0x0000000412117824 */ /* 0x000fca00078e020d */
[----:B------:R-:W-:-:S13]  /*4620*/  ISETP.GE.AND P1, PT, R17, R0, PT ;  /* 0x000000001100720c */ /* 0x000fda0003f26270 */
[----:B------:R-:W-:Y:S05]  /*4630*/  @P1 BRA `(.L_x_71) ;  /* 0x000002d000001947 */ /* 0x000fea0003800000 */
[----:B------:R-:W-:-:S04]  /*4640*/  IADD3 R12, P1, R10, R17, RZ ;  /* 0x000000110a0c7210 */ /* 0x000fc80007f3e0ff */
[----:B------:R-:W-:Y:S02]  /*4650*/  LEA.HI.X.SX32 R11, R17, R11, 0x1, P1 ;  /* 0x0000000b110b7211 */ /* 0x000fe400008f0eff */
        /* <DEDUP_REMOVED lines=25> */
.L_x_96:
[----:B------:R-:W-:Y:S05]  /*47f0*/  BSYNC B0 ;  /* 0x0000000000007941 */ /* 0x000fea0003800000 */
.L_x_95:
[----:B0-----:R-:W0:Y:S02]  /*4800*/  LDS R11, [0x4864] ;  /* 0x00486400ff0b7984 */ /* 0x001e240000000800 */
[----:B0-----:R-:W-:-:S04]  /*4810*/  ISETP.GT.AND P1, PT, R11, 0x800, PT ;  /* 0x000008000b00780c */ /* 0x001fc80003f24270 */
[----:B------:R-:W-:-:S13]  /*4820*/  ISETP.NE.OR P1, PT, R8, R13, P1 ;  /* 0x0000000d0800720c */ /* 0x000fda0000f25670 */
[----:B------:R-:W-:Y:S05]  /*4830*/  @P1 BRA `(.L_x_71) ;  /* 0x000000d000001947 */ /* 0x000fea0003800000 */
        /* <DEDUP_REMOVED lines=13> */
.L_x_71:
[----:B------:R-:W-:Y:S01]  /*4910*/  WARPSYNC 0xffffffff ;  /* 0xffffffff00007948 */ /* 0x000fe20003800000 */
[----:B------:R-:W-:Y:S06]  /*4920*/  BAR.SYNC.DEFER_BLOCKING 0x0 ;  /* 0x0000000000007b1d */ /* 0x000fec0000010000 */
[----:B0-----:R-:W0:Y:S02]  /*4930*/  LDS R8, [0x4864] ;  /* 0x00486400ff087984 */ /* 0x001e240000000800 */
[----:B0-----:R-:W-:-:S13]  /*4940*/  ISETP.GE.AND P1, PT, R8, 0x801, PT ;  /* 0x000008010800780c */ /* 0x001fda0003f26270 */
[----:B------:R-:W-:Y:S05]  /*4950*/  @!P1 BRA `(.L_x_97) ;  /* 0x0000756000009947 */ /* 0x000fea0003800000 */
[----:B------:R-:W-:Y:S01]  /*4960*/  BSSY B0, `(.L_x_98) ;  /* 0x000001f000007945 */ /* 0x000fe20003800000 */
[----:B------:R-:W-:Y:S05]  /*4970*/  @P6 BRA `(.L_x_99) ;  /* 0x000001d000006947 */ /* 0x000fea0003800000 */
[C---:B------:R-:W-:Y:S01]  /*4980*/  IMNMX R8, R7.reuse, 0x600, !PT ;  /* 0x0000060007087817 */ /* 0x040fe20007800200 */
[----:B------:R-:W-:Y:S03]  /*4990*/  BSSY B1, `(.L_x_100) ;  /* 0x0000010000017945 */ /* 0x000fe60003800000 */
[----:B------:R-:W-:-:S04]  /*49a0*/  IADD3 R8, -R7, 0x1ff, R8 ;  /* 0x000001ff07087810 */ /* 0x000fc80007ffe108 */
[C---:B------:R-:W-:Y:S02]  /*49b0*/  LEA.HI R10, R8.reuse, 0x1, RZ, 0x17 ;  /* 0x00000001080a7811 */ /* 0x040fe400078fb8ff */
[----:B------:R-:W-:Y:S02]  /*49c0*/  ISETP.GE.U32.AND P2, PT, R8, 0x600, PT ;  /* 0x000006000800780c */ /* 0x000fe40003f46070 */
[----:B------:R-:W-:Y:S01]  /*49d0*/  LOP3.LUT P1, R11, R10, 0x3, RZ, 0xc0, !PT ;  /* 0x000000030a0b7812 */ /* 0x000fe2000782c0ff */
[----:B------:R-:W-:-:S12]  /*49e0*/  IMAD.MOV.U32 R10, RZ, RZ, R7 ;  /* 0x000000ffff0a7224 */ /* 0x000fd800078e0007 */
[----:B------:R-:W-:Y:S05]  /*49f0*/  @!P1 BRA `(.L_x_101) ;  /* 0x0000009000009947 */ /* 0x000fea0003800000 */
[----:B------:R-:W-:Y:S01]  /*4a00*/  IMAD.MOV.U32 R8, RZ, RZ, R11 ;  /* 0x000000ffff087224 */ /* 0x000fe200078e000b */
[----:B------:R-:W-:Y:S01]  /*4a10*/  LEA R11, R7, 0x8a0, 0x2 ;  /* 0x000008a0070b7811 */ /* 0x000fe200078e10ff */
[----:B------:R-:W-:-:S03]  /*4a20*/  IMAD.MOV.U32 R10, RZ, RZ, R7 ;  /* 0x000000ffff0a7224 */ /* 0x000fc600078e0007 */
.L_x_102:
[----:B------:R-:W-:Y:S01]  /*4a30*/  IADD3 R8, R8, -0x1, RZ ;  /* 0xffffffff08087810 */ /* 0x000fe20007ffe0ff */
[----:B------:R0:W-:Y:S01]  /*4a40*/  STS [R11], RZ ;  /* 0x000000ff0b007388 */ /* 0x0001e20000000800 */
[----:B------:R-:W-:Y:S02]  /*4a50*/  IADD3 R10, R10, 0x200, RZ ;  /* 0x000002000a0a7810 */ /* 0x000fe40007ffe0ff */
[----:B------:R-:W-:Y:S02]  /*4a60*/  ISETP.NE.AND P1, PT, R8, RZ, PT ;  /* 0x000000ff0800720c */ /* 0x000fe40003f25270 */
[----:B0-----:R-:W-:-:S11]  /*4a70*/  IADD3 R11, R11, 0x800, RZ ;  /* 0x000008000b0b7810 */ /* 0x001fd60007ffe0ff */
[----:B------:R-:W-:Y:S05]  /*4a80*/  @P1 BRA `(.L_x_102) ;  /* 0xffffffa000001947 */ /* 0x000fea000383ffff */
.L_x_101:
[----:B------:R-:W-:Y:S05]  /*4a90*/  BSYNC B1 ;  /* 0x0000000000017941 */ /* 0x000fea0003800000 */
.L_x_100:
[----:B------:R-:W-:Y:S05]  /*4aa0*/  @!P2 BRA `(.L_x_99) ;  /* 0x000000a00000a947 */ /* 0x000fea0003800000 */
[C---:B------:R-:W-:Y:S02]  /*4ab0*/  IADD3 R8, R10.reuse, -0x800, RZ ;  /* 0xfffff8000a087810 */ /* 0x040fe40007ffe0ff */
[----:B------:R-:W-:-:S04]  /*4ac0*/  LEA R10, R10, 0x20a0, 0x2 ;  /* 0x000020a00a0a7811 */ /* 0x000fc800078e10ff */
.L_x_103:
        /* <DEDUP_REMOVED lines=8> */
.L_x_99:
[----:B------:R-:W-:Y:S05]  /*4b50*/  BSYNC B0 ;  /* 0x0000000000007941 */ /* 0x000fea0003800000 */
.L_x_98:
[----:B------:R-:W-:Y:S01]  /*4b60*/  BAR.SYNC.DEFER_BLOCKING 0x0 ;  /* 0x0000000000007b1d */ /* 0x000fe20000010000 */
[----:B------:R-:W-:-:S13]  /*4b70*/  PLOP3.LUT P1, PT, PT, PT, UP0, 0x40, 0x0 ;  /* 0x000000000000781c */ /* 0x000fda0003f2e808 */
        /* <DEDUP_REMOVED lines=8> */
[C---:B------:R-:W-:Y:S02]  /*4c00*/  LEA.HI R11, R10.reuse, 0x1, RZ, 0x17 ;  /* 0x000000010a0b7811 */ /* 0x040fe400078fb8ff */
[----:B------:R-:W-:Y:S01]  /*4c10*/  ISETP.GE.U32.AND P1, PT, R10, 0x600, PT ;  /* 0x000006000a00780c */ /* 0x000fe20003f26070 */
[----:B------:R-:W-:Y:S01]  /*4c20*/  IMAD.MOV.U32 R10, RZ, RZ, c[0x0][0x184] ;  /* 0x00006100ff0a7624 */ /* 0x000fe200078e00ff */
[----:B------:R-:W-:-:S03]  /*4c30*/  LOP3.LUT P2, R14, R11, 0x3, RZ, 0xc0, !PT ;  /* 0x000000030b0e7812 */ /* 0x000fc6000784c0ff */
[----:B------:R-:W-:-:S10]  /*4c40*/  IMAD.SHL.U32 R23, R10, 0x200, RZ ;  /* 0x000002000a177824 */ /* 0x000fd400078e00ff */
[----:B------:R-:W-:Y:S05]  /*4c50*/  @!P2 BRA `(.L_x_108) ;  /* 0x000001300000a947 */ /* 0x000fea0003800000 */
[----:B------:R-:W-:-:S05]  /*4c60*/  IMAD R10, R8, c[0x0][0x184], RZ ;  /* 0x00006100080a7a24 */ /* 0x000fca00078e02ff */
[----:B------:R-:W-:-:S05]  /*4c70*/  SHF.R.S32.HI R11, RZ, 0x1f, R10 ;  /* 0x0000001fff0b7819 */ /* 0x000fca000001140a */
[----:B------:R-:W-:-:S05]  /*4c80*/  IMAD.WIDE R10, R5, c[0x0][0x180], R10 ;  /* 0x00006000050a7a25 */ /* 0x000fca00078e020a */
[----:B------:R-:W-:-:S04]  /*4c90*/  LEA R12, P2, R10, c[0x0][0x160], 0x2 ;  /* 0x000058000a0c7a11 */ /* 0x000fc800078410ff */
[----:B------:R-:W-:-:S05]  /*4ca0*/  LEA.HI.X R13, R10, c[0x0][0x164], R11, 0x2, P2 ;  /* 0x000059000a0d7a11 */ /* 0x000fca00010f140b */
.L_x_109:
[----:B------:R-:W2:Y:S01]  /*4cb0*/  LDG.E R10, [R12.64] ;  /* 0x000000060c0a7981 */ /* 0x000ea2000c1e1900 */
[----:B------:R-:W-:Y:S01]  /*4cc0*/  IADD3 R14, R14, -0x1, RZ ;  /* 0xffffffff0e0e7810 */ /* 0x000fe20007ffe0ff */
[----:B------:R-:W-:Y:S01]  /*4cd0*/  YIELD ;  /* 0x0000000000007946 */ /* 0x000fe20003800000 */
[----:B------:R-:W-:Y:S02]  /*4ce0*/  IADD3 R8, R8, 0x200, RZ ;  /* 0x0000020008087810 */ /* 0x000fe40007ffe0ff */
[----:B--2---:R-:W-:-:S13]  /*4cf0*/  ISETP.GE.AND P2, PT, R10, RZ, PT ;  /* 0x000000ff0a00720c */ /* 0x004fda0003f46270 */
[----:B------:R-:W-:Y:S02]  /*4d00*/  @P2 LOP3.LUT R10, R10, 0x7fe00000, RZ, 0xc, !PT ;  /* 0x7fe000000a0a2812 */ /* 0x000fe400078e0cff */
[----:B------:R-:W-:Y:S02]  /*4d10*/  ISETP.NE.AND P2, PT, R14, RZ, PT ;  /* 0x000000ff0e00720c */ /* 0x000fe40003f45270 */
[----:B------:R-:W-:-:S04]  /*4d20*/  SHF.R.U32.HI R10, RZ, 0x13, R10 ;  /* 0x00000013ff0a7819 */ /* 0x000fc8000001160a */
[----:B0-----:R-:W-:Y:S01]  /*4d30*/  LOP3.LUT R15, R10, 0x1ffc, RZ, 0xc0, !PT ;  /* 0x00001ffc0a0f7812 */ /* 0x001fe200078ec0ff */
[----:B------:R-:W-:-:S04]  /*4d40*/  IMAD.WIDE R10, R23, 0x4, R12 ;  /* 0x00000004170a7825 */ /* 0x000fc800078e020c */
[----:B------:R0:W-:Y:S01]  /*4d50*/  ATOMS.POPC.INC.32 RZ, [R15+URZ+0x8a0] ;  /* 0x0008a0000fff7f8c */ /* 0x0001e2000d00003f */
[----:B------:R-:W-:Y:S02]  /*4d60*/  IMAD.MOV.U32 R12, RZ, RZ, R10 ;  /* 0x000000ffff0c7224 */ /* 0x000fe400078e000a */
[----:B------:R-:W-:Y:S01]  /*4d70*/  IMAD.MOV.U32 R13, RZ, RZ, R11 ;  /* 0x000000ffff0d7224 */ /* 0x000fe200078e000b */
[----:B------:R-:W-:Y:S05]  /*4d80*/  @P2 BRA `(.L_x_109) ;  /* 0xffffff2000002947 */ /* 0x000fea000383ffff */
.L_x_108:
[----:B------:R-:W-:Y:S05]  /*4d90*/  BSYNC B1 ;  /* 0x0000000000017941 */ /* 0x000fea0003800000 */
.L_x_107:
[----:B------:R-:W-:Y:S05]  /*4da0*/  @!P1 BRA `(.L_x_106) ;  /* 0x0000027000009947 */ /* 0x000fea0003800000 */
[----:B------:R-:W-:-:S05]  /*4db0*/  IMAD R10, R8, c[0x0][0x184], RZ ;  /* 0x00006100080a7a24 */ /* 0x000fca00078e02ff */
[----:B------:R-:W-:-:S05]  /*4dc0*/  SHF.R.S32.HI R11, RZ, 0x1f, R10 ;  /* 0x0000001fff0b7819 */ /* 0x000fca000001140a */
[----:B------:R-:W-:-:S05]  /*4dd0*/  IMAD.WIDE R10, R5, c[0x0][0x180], R10 ;  /* 0x00006000050a7a25 */ /* 0x000fca00078e020a */
[----:B------:R-:W-:-:S04]  /*4de0*/  LEA R16, P1, R10, c[0x0][0x160], 0x2 ;  /* 0x000058000a107a11 */ /* 0x000fc800078210ff */
[----:B------:R-:W-:-:S05]  /*4df0*/  LEA.HI.X R17, R10, c[0x0][0x164], R11, 0x2, P1 ;  /* 0x000059000a117a11 */ /* 0x000fca00008f140b */
.L_x_110:
[C---:B------:R-:W-:Y:S01]  /*4e00*/  IMAD.WIDE R10, R23.reuse, 0x4, R16 ;  /* 0x00000004170a7825 */ /* 0x040fe200078e0210 */
[----:B0-----:R1:W2:Y:S04]  /*4e10*/  LDG.E R18, [R16.64] ;  /* 0x0000000610127981 */ /* 0x0012a8000c1e1900 */
[----:B------:R-:W3:Y:S01]  /*4e20*/  LDG.E R19, [R10.64] ;  /* 0x000000060a137981 */ /* 0x000ee2000c1e1900 */
[----:B------:R-:W-:-:S05]  /*4e30*/  IMAD.WIDE R12, R23, 0x4, R10 ;  /* 0x00000004170c7825 */ /* 0x000fca00078e020a */
[----:B------:R-:W4:Y:S01]  /*4e40*/  LDG.E R20, [R12.64] ;  /* 0x000000060c147981 */ /* 0x000f22000c1e1900 */
[----:B0-----:R-:W-:-:S05]  /*4e50*/  IMAD.WIDE R14, R23, 0x4, R12 ;  /* 0x00000004170e7825 */ /* 0x001fca00078e020c */
[----:B------:R0:W5:Y:S01]  /*4e60*/  LDG.E R21, [R14.64] ;  /* 0x000000060e157981 */ /* 0x000162000c1e1900 */
[----:B------:R-:W-:Y:S01]  /*4e70*/  IADD3 R8, R8, 0x800, RZ ;  /* 0x0000080008087810 */ /* 0x000fe20007ffe0ff */
[----:B------:R-:W-:Y:S01]  /*4e80*/  YIELD ;  /* 0x0000000000007946 */ /* 0x000fe20003800000 */
[----:B0-----:R-:W-:-:S04]  /*4e90*/  IMAD.WIDE R14, R23, 0x4, R14 ;  /* 0x00000004170e7825 */ /* 0x001fc800078e020e */
[----:B-1----:R-:W-:Y:S02]  /*4ea0*/  IMAD.MOV.U32 R16, RZ, RZ, R14 ;  /* 0x000000ffff107224 */ /* 0x002fe400078e000e */
[----:B------:R-:W-:Y:S01]  /*4eb0*/  IMAD.MOV.U32 R17, RZ, RZ, R15 ;  /* 0x000000ffff117224 */ /* 0x000fe200078e000f */
[----:B--2---:R-:W-:Y:S02]  /*4ec0*/  ISETP.GE.AND P1, PT, R18, RZ, PT ;  /* 0x000000ff1200720c */ /* 0x004fe40003f26270 */
[----:B---3--:R-:W-:Y:S02]  /*4ed0*/  ISETP.GE.AND P2, PT, R19, RZ, PT ;  /* 0x000000ff1300720c */ /* 0x008fe40003f46270 */
[----:B----4-:R-:W-:Y:S02]  /*4ee0*/  ISETP.GE.AND P3, PT, R20, RZ, PT ;  /* 0x000000ff1400720c */ /* 0x010fe40003f66270 */
[----:B-----5:R-:W-:-:S07]  /*4ef0*/  ISETP.GE.AND P4, PT, R21, RZ, PT ;  /* 0x000000ff1500720c */ /* 0x020fce0003f86270 */
[----:B------:R-:W-:Y:S02]  /*4f00*/  @P1 LOP3.LUT R18, R18, 0x7fe00000, RZ, 0xc, !PT ;  /* 0x7fe0000012121812 */ /* 0x000fe400078e0cff */
[----:B------:R-:W-:Y:S02]  /*4f10*/  @P2 LOP3.LUT R19, R19, 0x7fe00000, RZ, 0xc, !PT ;  /* 0x7fe0000013132812 */ /* 0x000fe400078e0cff */
[----:B------:R-:W-:Y:S02]  /*4f20*/  @P3 LOP3.LUT R20, R20, 0x7fe00000, RZ, 0xc, !PT ;  /* 0x7fe0000014143812 */ /* 0x000fe400078e0cff */
[----:B------:R-:W-:Y:S02]  /*4f30*/  SHF.R.U32.HI R18, RZ, 0x13, R18 ;  /* 0x00000013ff127819 */ /* 0x000fe40000011612 */
[----:B------:R-:W-:Y:S02]  /*4f40*/  ISETP.GE.AND P1, PT, R8, R9, PT ;  /* 0x000000090800720c */ /* 0x000fe40003f26270 */
[----:B------:R-:W-:-:S02]  /*4f50*/  @P4 LOP3.LUT R21, R21, 0x7fe00000, RZ, 0xc, !PT ;  /* 0x7fe0000015154812 */ /* 0x000fc400078e0cff */
[----:B------:R-:W-:Y:S02]  /*4f60*/  SHF.R.U32.HI R19, RZ, 0x13, R19 ;  /* 0x00000013ff137819 */ /* 0x000fe40000011613 */
[----:B------:R-:W-:Y:S02]  /*4f70*/  SHF.R.U32.HI R20, RZ, 0x13, R20 ;  /* 0x00000013ff147819 */ /* 0x000fe40000011614 */
[----:B------:R-:W-:Y:S02]  /*4f80*/  SHF.R.U32.HI R21, RZ, 0x13, R21 ;  /* 0x00000013ff157819 */ /* 0x000fe40000011615 */
[----:B------:R-:W-:Y:S02]  /*4f90*/  LOP3.LUT R18, R18, 0x1ffc, RZ, 0xc0, !PT ;  /* 0x00001ffc12127812 */ /* 0x000fe400078ec0ff */
[----:B------:R-:W-:Y:S02]  /*4fa0*/  LOP3.LUT R19, R19, 0x1ffc, RZ, 0xc0, !PT ;  /* 0x00001ffc13137812 */ /* 0x000fe400078ec0ff */
[----:B------:R-:W-:Y:S01]  /*4fb0*/  LOP3.LUT R20, R20, 0x1ffc, RZ, 0xc0, !PT ;  /* 0x00001ffc14147812 */ /* 0x000fe200078ec0ff */
[----:B------:R0:W-:Y:S01]  /*4fc0*/  ATOMS.POPC.INC.32 RZ, [R18+URZ+0x8a0] ;  /* 0x0008a00012ff7f8c */ /* 0x0001e2000d00003f */
[----:B------:R-:W-:-:S03]  /*4fd0*/  LOP3.LUT R21, R21, 0x1ffc, RZ, 0xc0, !PT ;  /* 0x00001ffc15157812 */ /* 0x000fc600078ec0ff */
[----:B------:R0:W-:Y:S04]  /*4fe0*/  ATOMS.POPC.INC.32 RZ, [R19+URZ+0x8a0] ;  /* 0x0008a00013ff7f8c */ /* 0x0001e8000d00003f */
[----:B------:R0:W-:Y:S04]  /*4ff0*/  ATOMS.POPC.INC.32 RZ, [R20+URZ+0x8a0] ;  /* 0x0008a00014ff7f8c */ /* 0x0001e8000d00003f */
[----:B------:R0:W-:Y:S01]  /*5000*/  ATOMS.POPC.INC.32 RZ, [R21+URZ+0x8a0] ;  /* 0x0008a00015ff7f8c */ /* 0x0001e2000d00003f */
[----:B------:R-:W-:Y:S05]  /*5010*/  @!P1 BRA `(.L_x_110) ;  /* 0xfffffde000009947 */ /* 0x000fea000383ffff */
.L_x_106:
[----:B------:R-:W-:Y:S05]  /*5020*/  BSYNC B0 ;  /* 0x0000000000007941 */ /* 0x000fea0003800000 */
.L_x_105:
[----:B------:R-:W-:Y:S05]  /*5030*/  BRA `(.L_x_111) ;  /* 0x0000051000007947 */ /* 0x000fea0003800000 */
.L_x_104:
        /* <DEDUP_REMOVED lines=28> */
.L_x_114:
[----:B------:R-:W-:-:S04]  /*5200*/  SHF.R.S64 R16, RZ, 0x1c, R8 ;  /* 0x0000001cff107819 */ /* 0x000fc80000001008 */
[----:B------:R-:W-:-:S04]  /*5210*/  IADD3 R16, P3, R16, R19, RZ ;  /* 0x0000001310107210 */ /* 0x000fc80007f7e0ff */
[----:B------:R-:W-:-:S05]  /*5220*/  LEA.HI.X.SX32 R17, R8, R21, 0x4, P3 ;  /* 0x0000001508117211 */ /* 0x000fca00018f26ff */
[----:B0-----:R-:W2:Y:S01]  /*5230*/  LDG.E.128 R12, [R16.64] ;  /* 0x00000006100c7981 */ /* 0x001ea2000c1e1d00 */
[----:B------:R-:W-:Y:S01]  /*5240*/  IADD3 R8, R8, 0x200, RZ ;  /* 0x0000020008087810 */ /* 0x000fe20007ffe0ff */
[----:B------:R-:W-:Y:S01]  /*5250*/  YIELD ;  /* 0x0000000000007946 */ /* 0x000fe20003800000 */
[----:B--2---:R-:W-:Y:S02]  /*5260*/  ISETP.GE.AND P4, PT, R12, RZ, PT ;  /* 0x000000ff0c00720c */ /* 0x004fe40003f86270 */
[----:B------:R-:W-:-:S11]  /*5270*/  ISETP.GE.AND P3, PT, R13, RZ, PT ;  /* 0x000000ff0d00720c */ /* 0x000fd60003f66270 */
[----:B------:R-:W-:Y:S02]  /*5280*/  @P4 LOP3.LUT R12, R12, 0x7fe00000, RZ, 0xc, !PT ;  /* 0x7fe000000c0c4812 */ /* 0x000fe400078e0cff */
[----:B------:R-:W-:Y:S02]  /*5290*/  ISETP.GE.AND P4, PT, R14, RZ, PT ;  /* 0x000000ff0e00720c */ /* 0x000fe40003f86270 */
[----:B------:R-:W-:Y:S02]  /*52a0*/  @P3 LOP3.LUT R13, R13, 0x7fe00000, RZ, 0xc, !PT ;  /* 0x7fe000000d0d3812 */ /* 0x000fe400078e0cff */
[----:B------:R-:W-:Y:S02]  /*52b0*/  ISETP.GE.AND P3, PT, R15, RZ, PT ;  /* 0x000000ff0f00720c */ /* 0x000fe40003f66270 */
[----:B------:R-:W-:Y:S02]  /*52c0*/  SHF.R.U32.HI R12, RZ, 0x13, R12 ;  /* 0x00000013ff0c7819 */ /* 0x000fe4000001160c */
[----:B------:R-:W-:-:S02]  /*52d0*/  SHF.R.U32.HI R13, RZ, 0x13, R13 ;  /* 0x00000013ff0d7819 */ /* 0x000fc4000001160d */
[----:B------:R-:W-:Y:S02]  /*52e0*/  LOP3.LUT R12, R12, 0x1ffc, RZ, 0xc0, !PT ;  /* 0x00001ffc0c0c7812 */ /* 0x000fe400078ec0ff */
[----:B------:R-:W-:Y:S02]  /*52f0*/  LOP3.LUT R13, R13, 0x1ffc, RZ, 0xc0, !PT ;  /* 0x00001ffc0d0d7812 */ /* 0x000fe400078ec0ff */
[----:B------:R-:W-:Y:S01]  /*5300*/  @P4 LOP3.LUT R14, R14, 0x7fe00000, RZ, 0xc, !PT ;  /* 0x7fe000000e0e4812 */ /* 0x000fe200078e0cff */
[----:B------:R0:W-:Y:S02]  /*5310*/  ATOMS.POPC.INC.32 RZ, [R12+URZ+0x8a0] ;  /* 0x0008a0000cff7f8c */ /* 0x0001e4000d00003f */
[----:B------:R-:W-:Y:S02]  /*5320*/  @P3 LOP3.LUT R15, R15, 0x7fe00000, RZ, 0xc, !PT ;  /* 0x7fe000000f0f3812 */ /* 0x000fe400078e0cff */
[----:B------:R-:W-:Y:S01]  /*5330*/  ISETP.GT.AND P3, PT, R18, R8, PT ;  /* 0x000000081200720c */ /* 0x000fe20003f64270 */
[----:B------:R0:W-:Y:S01]  /*5340*/  ATOMS.POPC.INC.32 RZ, [R13+URZ+0x8a0] ;  /* 0x0008a0000dff7f8c */ /* 0x0001e2000d00003f */
[----:B------:R-:W-:-:S02]  /*5350*/  SHF.R.U32.HI R14, RZ, 0x13, R14 ;  /* 0x00000013ff0e7819 */ /* 0x000fc4000001160e */
[----:B------:R-:W-:Y:S02]  /*5360*/  SHF.R.U32.HI R15, RZ, 0x13, R15 ;  /* 0x00000013ff0f7819 */ /* 0x000fe4000001160f */
[----:B------:R-:W-:Y:S02]  /*5370*/  LOP3.LUT R14, R14, 0x1ffc, RZ, 0xc0, !PT ;  /* 0x00001ffc0e0e7812 */ /* 0x000fe400078ec0ff */
[----:B------:R-:W-:-:S03]  /*5380*/  LOP3.LUT R15, R15, 0x1ffc, RZ, 0xc0, !PT ;  /* 0x00001ffc0f0f7812 */ /* 0x000fc600078ec0ff */
[----:B------:R0:W-:Y:S04]  /*5390*/  ATOMS.POPC.INC.32 RZ, [R14+URZ+0x8a0] ;  /* 0x0008a0000eff7f8c */ /* 0x0001e8000d00003f */
[----:B------:R0:W-:Y:S01]  /*53a0*/  ATOMS.POPC.INC.32 RZ, [R15+URZ+0x8a0] ;  /* 0x0008a0000fff7f8c */ /* 0x0001e2000d00003f */
[----:B------:R-:W-:Y:S05]  /*53b0*/  @P3 BRA `(.L_x_114) ;  /* 0xfffffe4000003947 */ /* 0x000fea000383ffff */
.L_x_113:
[----:B------:R-:W-:Y:S05]  /*53c0*/  BSYNC B0 ;  /* 0x0000000000007941 */ /* 0x000fea0003800000 */
.L_x_112:
[----:B------:R-:W-:Y:S01]  /*53d0*/  BSSY B0, `(.L_x_115) ;  /* 0x000000c000007945 */ /* 0x000fe20003800000 */
[----:B------:R-:W-:Y:S05]  /*53e0*/  @!P1 BRA `(.L_x_116) ;  /* 0x000000a000009947 */ /* 0x000fea0003800000 */
[----:B------:R-:W-:-:S05]  /*53f0*/  IADD3 R8, P1, R10, R7, RZ ;  /* 0x000000070a087210 */ /* 0x000fca0007f3e0ff */
[----:B0-----:R-:W-:Y:S01]  /*5400*/  IMAD.X R13, RZ, RZ, R11, P1 ;  /* 0x000000ffff0d7224 */ /* 0x001fe200008e060b */
[----:B------:R-:W-:-:S04]  /*5410*/  LEA R12, P1, R8, c[0x0][0x160], 0x2 ;  /* 0x00005800080c7a11 */ /* 0x000fc800078210ff */
[----:B------:R-:W-:-:S05]  /*5420*/  LEA.HI.X R13, R8, c[0x0][0x164], R13, 0x2, P1 ;  /* 0x00005900080d7a11 */ /* 0x000fca00008f140d */
[----:B------:R-:W2:Y:S02]  /*5430*/  LDG.E R8, [R12.64] ;  /* 0x000000060c087981 */ /* 0x000ea4000c1e1900 */
[----:B--2---:R-:W-:-:S13]  /*5440*/  ISETP.GE.AND P1, PT, R8, RZ, PT ;  /* 0x000000ff0800720c */ /* 0x004fda0003f26270 */
[----:B------:R-:W-:-:S04]  /*5450*/  @P1 LOP3.LUT R8, R8, 0x7fe00000, RZ, 0xc, !PT ;  /* 0x7fe0000008081812 */ /* 0x000fc800078e0cff */
[----:B------:R-:W-:-:S04]  /*5460*/  SHF.R.U32.HI R8, RZ, 0x13, R8 ;  /* 0x00000013ff087819 */ /* 0x000fc80000011608 */
[----:B------:R-:W-:-:S05]  /*5470*/  LOP3.LUT R8, R8, 0x1ffc, RZ, 0xc0, !PT ;  /* 0x00001ffc08087812 */ /* 0x000fca00078ec0ff */
[----:B------:R0:W-:Y:S02]  /*5480*/  ATOMS.POPC.INC.32 RZ, [R8+URZ+0x8a0] ;  /* 0x0008a00008ff7f8c */ /* 0x0001e4000d00003f */
.L_x_116:
[----:B------:R-:W-:Y:S05]  /*5490*/  BSYNC B0 ;  /* 0x0000000000007941 */ /* 0x000fea0003800000 */
.L_x_115:
[----:B------:R-:W-:Y:S05]  /*54a0*/  @P2 BRA `(.L_x_111) ;  /* 0x000000a000002947 */ /* 0x000fea0003800000 */
[----:B0-----:R-:W-:-:S04]  /*54b0*/  IADD3 R8, P1, R10, R23, RZ ;  /* 0x000000170a087210 */ /* 0x001fc80007f3e0ff */
[----:B------:R-:W-:Y:S02]  /*54c0*/  LEA.HI.X.SX32 R11, R23, R11, 0x1, P1 ;  /* 0x0000000b170b7211 */ /* 0x000fe400008f0eff */
        /* <DEDUP_REMOVED lines=8> */
.L_x_111:
[----:B------:R-:W-:Y:S02]  /*5550*/  WARPSYNC 0xffffffff ;  /* 0xffffffff00007948 */ /* 0x000fe40003800000 */
[----:B------:R-:W-:Y:S01]  /*5560*/  BAR.SYNC.DEFER_BLOCKING 0x0 ;  /* 0x0000000000007b1d */ /* 0x000fe20000010000 */
[----:B------:R-:W-:-:S05]  /*5570*/  IMAD.MOV.U32 R10, RZ, RZ, RZ ;  /* 0x000000ffff0a7224 */ /* 0x000fca00078e00ff */
[----:B0-----:R-:W0:Y:S02]  /*5580*/  LDS R8, [0x4868] ;  /* 0x00486800ff087984 */ /* 0x001e240000000800 */
.L_x_122:
[----:B------:R-:W-:Y:S01]  /*5590*/  IMAD R28, R10, 0x200, R7 ;  /* 0x000002000a1c7824 */ /* 0x000fe200078e0207 */
[----:B------:R-:W-:Y:S03]  /*55a0*/  WARPSYNC 0xffffffff ;  /* 0xffffffff00007948 */ /* 0x000fe60003800000 */
        /* <DEDUP_REMOVED lines=32> */
.L_x_393:
        /* <DEDUP_REMOVED lines=13> */
.L_x_394:
        /* <DEDUP_REMOVED lines=49> */
.L_x_117:
        /* <DEDUP_REMOVED lines=20> */
.L_x_121:
[----:B0-----:R-:W-:Y:S05]  /*5cd0*/  BSYNC B0 ;  /* 0x0000000000007941 */ /* 0x001fea0003800000 */
.L_x_120:
        /* <DEDUP_REMOVED lines=8> */
[----:B------:R-:W0:Y:S02]  /*5d60*/  LDS R8, [0x486c] ;  /* 0x00486c00ff087984 */ /* 0x000e240000000800 */
[----:B0-----:R0:W1:Y:S06]  /*5d70*/  R2UR UR4, R8 ;  /* 0x00000000080473c2 */ /* 0x00106c00000e0000 */
[----:B------:R-:W-:Y:S05]  /*5d80*/  @P1 BRA `(.L_x_123) ;  /* 0x00000f7000001947 */ /* 0x000fea0003800000 */
[----:B0-----:R-:W-:Y:S01]  /*5d90*/  IMAD.IADD R8, R2, 0x1, R7 ;  /* 0x0000000102087824 */ /* 0x001fe200078e0207 */
        /* <DEDUP_REMOVED lines=9> */
[----:B------:R-:W0:Y:S01]  /*5e30*/  LDS R13, [0x4864] ;  /* 0x00486400ff0d7984 */ /* 0x000e220000000800 */
[----:B------:R-:W-:Y:S02]  /*5e40*/  IMAD R10, R8, c[0x0][0x184], RZ ;  /* 0x00006100080a7a24 */ /* 0x000fe400078e02ff */
[----:B------:R-:W-:-:S03]  /*5e50*/  IMAD.MOV.U32 R14, RZ, RZ, c[0x0][0x184] ;  /* 0x00006100ff0e7624 */ /* 0x000fc600078e00ff */
[----:B------:R-:W-:Y:S01]  /*5e60*/  SHF.R.S32.HI R11, RZ, 0x1f, R10 ;  /* 0x0000001fff0b7819 */ /* 0x000fe2000001140a */
[----:B------:R-:W-:-:S04]  /*5e70*/  IMAD.SHL.U32 R19, R14, 0x200, RZ ;  /* 0x000002000e137824 */ /* 0x000fc800078e00ff */
[----:B------:R-:W-:Y:S01]  /*5e80*/  IMAD.WIDE R10, R5, c[0x0][0x180], R10 ;  /* 0x00006000050a7a25 */ /* 0x000fe200078e020a */
[----:B0-----:R-:W-:-:S04]  /*5e90*/  ISETP.GT.AND P1, PT, R13, 0x800, PT ;  /* 0x000008000d00780c */ /* 0x001fc80003f24270 */
[----:B------:R-:W-:-:S04]  /*5ea0*/  LEA R13, P2, R10, c[0x0][0x160], 0x2 ;  /* 0x000058000a0d7a11 */ /* 0x000fc800078410ff */
[----:B------:R-:W-:Y:S02]  /*5eb0*/  LEA.HI.X R11, R10, c[0x0][0x164], R11, 0x2, P2 ;  /* 0x000059000a0b7a11 */ /* 0x000fe400010f140b */
.L_x_132:
[----:B------:R-:W-:-:S05]  /*5ec0*/  IMAD.MOV.U32 R10, RZ, RZ, R13 ;  /* 0x000000ffff0a7224 */ /* 0x000fca00078e000d */
[----:B------:R-:W2:Y:S01]  /*5ed0*/  LDG.E R18, [R10.64] ;  /* 0x000000060a127981 */ /* 0x000ea2000c1e1900 */
[----:B------:R-:W-:Y:S01]  /*5ee0*/  IADD3 R12, R12, -0x1, RZ ;  /* 0xffffffff0c0c7810 */ /* 0x000fe20007ffe0ff */
[----:B------:R-:W-:Y:S01]  /*5ef0*/  YIELD ;  /* 0x0000000000007946 */ /* 0x000fe20003800000 */
[----:B------:R-:W-:Y:S01]  /*5f00*/  BSSY B2, `(.L_x_128) ;  /* 0x0000015000027945 */ /* 0x000fe20003800000 */
[C---:B--2---:R-:W-:Y:S02]  /*5f10*/  ISETP.GE.AND P2, PT, R18.reuse, RZ, PT ;  /* 0x000000ff1200720c */ /* 0x044fe40003f46270 */
[----:B------:R-:W-:-:S04]  /*5f20*/  LOP3.LUT R13, R18, 0x7fe00000, RZ, 0xc, !PT ;  /* 0x7fe00000120d7812 */ /* 0x000fc800078e0cff */
[----:B------:R-:W-:Y:S02]  /*5f30*/  SEL R13, R18, R13, !P2 ;  /* 0x0000000d120d7207 */ /* 0x000fe40005000000 */
[----:B------:R-:W-:Y:S02]  /*5f40*/  ISETP.NE.AND P2, PT, R12, RZ, PT ;  /* 0x000000ff0c00720c */ /* 0x000fe40003f45270 */
[----:B------:R-:W-:-:S04]  /*5f50*/  SHF.R.U32.HI R13, RZ, 0x15, R13 ;  /* 0x00000015ff0d7819 */ /* 0x000fc8000001160d */
[C---:B-1----:R-:W-:Y:S02]  /*5f60*/  ISETP.GE.U32.AND P4, PT, R13.reuse, UR4, PT ;  /* 0x000000040d007c0c */ /* 0x042fe4000bf86070 */
[----:B------:R-:W-:-:S11]  /*5f70*/  ISETP.NE.OR P3, PT, R13, UR4, P1 ;  /* 0x000000040d007c0c */ /* 0x000fd60008f65670 */
[----:B------:R-:W-:Y:S05]  /*5f80*/  @P4 BRA `(.L_x_129) ;  /* 0x000000c000004947 */ /* 0x000fea0003800000 */
        /* <DEDUP_REMOVED lines=12> */
.L_x_129:
[----:B------:R-:W-:Y:S05]  /*6050*/  BSYNC B2 ;  /* 0x0000000000027941 */ /* 0x000fea0003800000 */
.L_x_128:
        /* <DEDUP_REMOVED lines=15> */
.L_x_131:
[----:B------:R-:W-:Y:S05]  /*6150*/  BSYNC B2 ;  /* 0x0000000000027941 */ /* 0x000fea0003800000 */
.L_x_130:
[----:B------:R-:W-:Y:S01]  /*6160*/  IMAD.WIDE R10, R19, 0x4, R10 ;  /* 0x00000004130a7825 */ /* 0x000fe200078e020a */
[----:B0-----:R-:W-:-:S03]  /*6170*/  IADD3 R8, R8, 0x200, RZ ;  /* 0x0000020008087810 */ /* 0x001fc60007ffe0ff */
[----:B------:R-:W-:Y:S01]  /*6180*/  IMAD.MOV.U32 R13, RZ, RZ, R10 ;  /* 0x000000ffff0d7224 */ /* 0x000fe200078e000a */
[----:B------:R-:W-:Y:S05]  /*6190*/  @P2 BRA `(.L_x_132) ;  /* 0xfffffd2000002947 */ /* 0x000fea000383ffff */
.L_x_127:
[----:B------:R-:W-:Y:S05]  /*61a0*/  BSYNC B1 ;  /* 0x0000000000017941 */ /* 0x000fea0003800000 */
.L_x_126:
[----:B------:R-:W-:-:S13]  /*61b0*/  ISETP.GE.U32.AND P1, PT, R17, 0x600, PT ;  /* 0x000006001100780c */ /* 0x000fda0003f26070 */
[----:B------:R-:W-:Y:S05]  /*61c0*/  @!P1 BRA `(.L_x_125) ;  /* 0x00000b1000009947 */ /* 0x000fea0003800000 */
[----:B------:R-:W0:Y:S01]  /*61d0*/  LDS R12, [0x4864] ;  /* 0x00486400ff0c7984 */ /* 0x000e220000000800 */
[----:B------:R-:W-:Y:S02]  /*61e0*/  IMAD R10, R8, c[0x0][0x184], RZ ;  /* 0x00006100080a7a24 */ /* 0x000fe400078e02ff */
[----:B------:R-:W-:-:S03]  /*61f0*/  IMAD.MOV.U32 R13, RZ, RZ, c[0x0][0x184] ;  /* 0x00006100ff0d7624 */ /* 0x000fc600078e00ff */
[----:B------:R-:W-:Y:S01]  /*6200*/  SHF.R.S32.HI R11, RZ, 0x1f, R10 ;  /* 0x0000001fff0b7819 */ /* 0x000fe2000001140a */
[----:B------:R-:W-:-:S04]  /*6210*/  IMAD.SHL.U32 R13, R13, 0x200, RZ ;  /* 0x000002000d0d7824 */ /* 0x000fc800078e00ff */
[----:B------:R-:W-:-:S05]  /*6220*/  IMAD.WIDE R10, R5, c[0x0][0x180], R10 ;  /* 0x00006000050a7a25 */ /* 0x000fca00078e020a */
[----:B------:R-:W-:-:S04]  /*6230*/  LEA R16, P2, R10, c[0x0][0x160], 0x2 ;  /* 0x000058000a107a11 */ /* 0x000fc800078410ff */
[----:B------:R-:W-:Y:S02]  /*6240*/  LEA.HI.X R17, R10, c[0x0][0x164], R11, 0x2, P2 ;  /* 0x000059000a117a11 */ /* 0x000fe400010f140b */
[----:B0-----:R-:W-:-:S03]  /*6250*/  ISETP.GT.AND P1, PT, R12, 0x800, PT ;  /* 0x000008000c00780c */ /* 0x001fc60003f24270 */
.L_x_149:
[----:B------:R-:W2:Y:S01]  /*6260*/  LDG.E R23, [R16.64] ;  /* 0x0000000610177981 */ /* 0x000ea2000c1e1900 */
[----:B------:R-:W-:-:S05]  /*6270*/  IMAD.WIDE R18, R13, 0x4, R16 ;  /* 0x000000040d127825 */ /* 0x000fca00078e0210 */
[----:B------:R-:W3:Y:S01]  /*6280*/  LDG.E R15, [R18.64] ;  /* 0x00000006120f7981 */ /* 0x000ee2000c1e1900 */
[----:B------:R-:W-:-:S05]  /*6290*/  IMAD.WIDE R20, R13, 0x4, R18 ;  /* 0x000000040d147825 */ /* 0x000fca00078e0212 */
[----:B------:R-:W4:Y:S01]  /*62a0*/  LDG.E R14, [R20.64] ;  /* 0x00000006140e7981 */ /* 0x000f22000c1e1900 */
[----:B------:R-:W-:-:S05]  /*62b0*/  IMAD.WIDE R10, R13, 0x4, R20 ;  /* 0x000000040d0a7825 */ /* 0x000fca00078e0214 */
[----:B------:R0:W5:Y:S01]  /*62c0*/  LDG.E R12, [R10.64] ;  /* 0x000000060a0c7981 */ /* 0x000162000c1e1900 */
[----:B------:R-:W-:Y:S01]  /*62d0*/  YIELD ;  /* 0x0000000000007946 */ /* 0x000fe20003800000 */
[----:B------:R-:W-:Y:S01]  /*62e0*/  BSSY B1, `(.L_x_133) ;  /* 0x0000019000017945 */ /* 0x000fe20003800000 */
[C---:B--2---:R-:W-:Y:S02]  /*62f0*/  ISETP.GE.AND P2, PT, R23.reuse, RZ, PT ;  /* 0x000000ff1700720c */ /* 0x044fe40003f46270 */
[----:B------:R-:W-:-:S04]  /*6300*/  LOP3.LUT R22, R23, 0x7fe00000, RZ, 0xc, !PT ;  /* 0x7fe0000017167812 */ /* 0x000fc800078e0cff */
[----:B------:R-:W-:Y:S02]  /*6310*/  SEL R22, R23, R22, !P2 ;  /* 0x0000001617167207 */ /* 0x000fe40005000000 */
[C---:B---3--:R-:W-:Y:S02]  /*6320*/  ISETP.GE.AND P4, PT, R15.reuse, RZ, PT ;  /* 0x000000ff0f00720c */ /* 0x048fe40003f86270 */
[----:B------:R-:W-:Y:S02]  /*6330*/  SHF.R.U32.HI R22, RZ, 0x15, R22 ;  /* 0x00000015ff167819 */ /* 0x000fe40000011616 */
[C---:B------:R-:W-:Y:S02]  /*6340*/  LOP3.LUT R16, R15.reuse, 0x7fe00000, RZ, 0xc, !PT ;  /* 0x7fe000000f107812 */ /* 0x040fe400078e0cff */
[----:B-1----:R-:W-:Y:S02]  /*6350*/  ISETP.GE.U32.AND P3, PT, R22, UR4, PT ;  /* 0x0000000416007c0c */ /* 0x002fe4000bf66070 */
[----:B------:R-:W-:-:S02]  /*6360*/  SEL R16, R15, R16, !P4 ;  /* 0x000000100f107207 */ /* 0x000fc40006000000 */
[----:B------:R-:W-:Y:S02]  /*6370*/  ISETP.NE.OR P2, PT, R22, UR4, P1 ;  /* 0x0000000416007c0c */ /* 0x000fe40008f45670 */
[C---:B----4-:R-:W-:Y:S02]  /*6380*/  ISETP.GE.AND P4, PT, R14.reuse, RZ, PT ;  /* 0x000000ff0e00720c */ /* 0x050fe40003f86270 */
[----:B------:R-:W-:-:S05]  /*6390*/  LOP3.LUT R19, R14, 0x7fe00000, RZ, 0xc, !PT ;  /* 0x7fe000000e137812 */ /* 0x000fca00078e0cff */
        /* <DEDUP_REMOVED lines=13> */
.L_x_134:
[----:B0-----:R-:W-:Y:S05]  /*6470*/  BSYNC B1 ;  /* 0x0000000000017941 */ /* 0x001fea0003800000 */
.L_x_133:
[----:B------:R-:W-:Y:S01]  /*6480*/  BSSY B1, `(.L_x_135) ;  /* 0x000000f000017945 */ /* 0x000fe20003800000 */
        /* <DEDUP_REMOVED lines=14> */
.L_x_136:
[----:B------:R-:W-:Y:S05]  /*6570*/  BSYNC B1 ;  /* 0x0000000000017941 */ /* 0x000fea0003800000 */
.L_x_135:
[----:B------:R-:W-:Y:S01]  /*6580*/  SHF.R.U32.HI R16, RZ, 0x15, R16 ;  /* 0x00000015ff107819 */ /* 0x000fe20000011610 */
[----:B------:R-:W-:Y:S01]  /*6590*/  BSSY B1, `(.L_x_137) ;  /* 0x0000018000017945 */ /* 0x000fe20003800000 */
[----:B------:R-:W-:Y:S02]  /*65a0*/  SEL R19, R14, R19, !P4 ;  /* 0x000000130e137207 */ /* 0x000fe40006000000 */
[----:B------:R-:W-:Y:S02]  /*65b0*/  ISETP.GE.U32.AND P4, PT, R16, UR4, PT ;  /* 0x0000000410007c0c */ /* 0x000fe4000bf86070 */
[----:B-----5:R-:W-:-:S02]  /*65c0*/  ISETP.GE.AND P2, PT, R12, RZ, PT ;  /* 0x000000ff0c00720c */ /* 0x020fc40003f46270 */
[C---:B0-----:R-:W-:Y:S02]  /*65d0*/  LOP3.LUT R17, R12.reuse, 0x7fe00000, RZ, 0xc, !PT ;  /* 0x7fe000000c117812 */ /* 0x041fe400078e0cff */
[----:B------:R-:W-:Y:S02]  /*65e0*/  SHF.R.U32.HI R22, RZ, 0x15, R19 ;  /* 0x00000015ff167819 */ /* 0x000fe40000011613 */
[----:B------:R-:W-:Y:S02]  /*65f0*/  SEL R17, R12, R17, !P2 ;  /* 0x000000110c117207 */ /* 0x000fe40005000000 */
[----:B------:R-:W-:Y:S02]  /*6600*/  ISETP.NE.OR P3, PT, R16, UR4, P1 ;  /* 0x0000000410007c0c */ /* 0x000fe40008f65670 */
[----:B------:R-:W-:Y:S02]  /*6610*/  ISETP.GE.U32.AND P2, PT, R22, UR4, PT ;  /* 0x0000000416007c0c */ /* 0x000fe4000bf46070 */
[----:B------:R-:W-:Y:S01]  /*6620*/  SHF.R.U32.HI R23, RZ, 0x15, R17 ;  /* 0x00000015ff177819 */ /* 0x000fe20000011611 */
[----:B------:R-:W-:Y:S05]  /*6630*/  @P4 BRA `(.L_x_138) ;  /* 0x000000d000004947 */ /* 0x000fea0003800000 */
        /* <DEDUP_REMOVED lines=13> */
.L_x_138:
[----:B------:R-:W-:Y:S05]  /*6710*/  BSYNC B1 ;  /* 0x0000000000017941 */ /* 0x000fea0003800000 */
.L_x_137:
        /* <DEDUP_REMOVED lines=16> */
.L_x_140:
[----:B------:R-:W-:Y:S05]  /*6820*/  BSYNC B1 ;  /* 0x0000000000017941 */ /* 0x000fea0003800000 */
.L_x_139:
[----:B------:R-:W-:Y:S01]  /*6830*/  BSSY B1, `(.L_x_141) ;  /* 0x0000011000017945 */ /* 0x000fe20003800000 */
[----:B------:R-:W-:Y:S02]  /*6840*/  ISETP.NE.OR P4, PT, R22, UR4, P1 ;  /* 0x0000000416007c0c */ /* 0x000fe40008f85670 */
[----:B------:R-:W-:Y:S01]  /*6850*/  ISETP.GE.U32.AND P3, PT, R23, UR4, PT ;  /* 0x0000000417007c0c */ /* 0x000fe2000bf66070 */
[----:B------:R-:W-:Y:S07]  /*6860*/  @P2 BRA `(.L_x_142) ;  /* 0x000000d000002947 */ /* 0x000fee0003800000 */
        /* <DEDUP_REMOVED lines=13> */
.L_x_142:
[----:B------:R-:W-:Y:S05]  /*6940*/  BSYNC B1 ;  /* 0x0000000000017941 */ /* 0x000fea0003800000 */
.L_x_141:
[----:B------:R-:W-:Y:S01]  /*6950*/  BSSY B1, `(.L_x_143) ;  /* 0x0000011000017945 */ /* 0x000fe20003800000 */
[----:B------:R-:W-:Y:S01]  /*6960*/  ISETP.NE.OR P2, PT, R23, UR4, P1 ;  /* 0x0000000417007c0c */ /* 0x000fe20008f45670 */
        /* <DEDUP_REMOVED lines=15> */
.L_x_144:
[----:B------:R-:W-:Y:S05]  /*6a60*/  BSYNC B1 ;  /* 0x0000000000017941 */ /* 0x000fea0003800000 */
.L_x_143:
[----:B------:R-:W-:Y:S01]  /*6a70*/  BSSY B1, `(.L_x_145) ;  /* 0x000000f000017945 */ /* 0x000fe20003800000 */
[----:B------:R-:W-:Y:S05]  /*6a80*/  @P3 BRA `(.L_x_146) ;  /* 0x000000d000003947 */ /* 0x000fea0003800000 */
        /* <DEDUP_REMOVED lines=13> */
.L_x_146:
[----:B------:R-:W-:Y:S05]  /*6b60*/  BSYNC B1 ;  /* 0x0000000000017941 */ /* 0x000fea0003800000 */
.L_x_145:
        /* <DEDUP_REMOVED lines=16> */
.L_x_148:
[----:B------:R-:W-:Y:S05]  /*6c70*/  BSYNC B1 ;  /* 0x0000000000017941 */ /* 0x000fea0003800000 */
.L_x_147:
[----:B------:R-:W-:Y:S01]  /*6c80*/  IADD3 R8, R8, 0x800, RZ ;  /* 0x0000080008087810 */ /* 0x000fe20007ffe0ff */
[----:B------:R-:W-:-:S03]  /*6c90*/  IMAD.WIDE R10, R13, 0x4, R10 ;  /* 0x000000040d0a7825 */ /* 0x000fc600078e020a */
[----:B------:R-:W-:Y:S01]  /*6ca0*/  ISETP.GE.AND P2, PT, R8, R9, PT ;  /* 0x000000090800720c */ /* 0x000fe20003f46270 */
[----:B0-----:R-:W-:Y:S02]  /*6cb0*/  IMAD.MOV.U32 R16, RZ, RZ, R10 ;  /* 0x000000ffff107224 */ /* 0x001fe400078e000a */
[----:B------:R-:W-:-:S10]  /*6cc0*/  IMAD.MOV.U32 R17, RZ, RZ, R11 ;  /* 0x000000ffff117224 */ /* 0x000fd400078e000b */
[----:B------:R-:W-:Y:S05]  /*6cd0*/  @!P2 BRA `(.L_x_149) ;  /* 0xfffff5800000a947 */ /* 0x000fea000383ffff */
.L_x_125:
[----:B------:R-:W-:Y:S05]  /*6ce0*/  BSYNC B0 ;  /* 0x0000000000007941 */ /* 0x000fea0003800000 */
.L_x_124:
[----:B------:R-:W-:Y:S05]  /*6cf0*/  BRA `(.L_x_150) ;  /* 0x000011c000007947 */ /* 0x000fea0003800000 */
.L_x_123:
[----:B------:R-:W-:Y:S01]  /*6d00*/  IMAD.WIDE R10, R5, c[0x0][0x180], R2 ;  /* 0x00006000050a7a25 */ /* 0x000fe200078e0202 */
[----:B------:R-:W-:Y:S04]  /*6d10*/  BSSY B0, `(.L_x_151) ;  /* 0x00000bd000007945 */ /* 0x000fe80003800000 */
[----:B0-----:R-:W-:-:S04]  /*6d20*/  LEA R8, R10, c[0x0][0x160], 0x2 ;  /* 0x000058000a087a11 */ /* 0x001fc800078e10ff */
        /* <DEDUP_REMOVED lines=15> */
[----:B------:R-:W0:Y:S01]  /*6e20*/  LDS R12, [0x4864] ;  /* 0x00486400ff0c7984 */ /* 0x000e220000000800 */
[----:B------:R-:W-:Y:S01]  /*6e30*/  IADD3 R19, P1, R10, R8, RZ ;  /* 0x000000080a137210 */ /* 0x000fe20007f3e0ff */
[--C-:B------:R-:W-:Y:S02]  /*6e40*/  IMAD.MOV.U32 R21, RZ, RZ, R7.reuse ;  /* 0x000000ffff157224 */ /* 0x100fe400078e0007 */
[----:B------:R-:W-:Y:S01]  /*6e50*/  IMAD.MOV.U32 R20, RZ, RZ, R7 ;  /* 0x000000ffff147224 */ /* 0x000fe200078e0007 */
[----:B------:R-:W-:Y:S02]  /*6e60*/  LEA R18, P2, R19, c[0x0][0x160], 0x2 ;  /* 0x0000580013127a11 */ /* 0x000fe400078410ff */
[----:B0-----:R-:W-:Y:S01]  /*6e70*/  ISETP.GT.AND P3, PT, R12, 0x800, PT ;  /* 0x000008000c00780c */ /* 0x001fe20003f64270 */
[----:B------:R-:W-:-:S05]  /*6e80*/  IMAD.X R12, R11, 0x1, R17, P1 ;  /* 0x000000010b0c7824 */ /* 0x000fca00008e0611 */
[----:B------:R-:W-:Y:S02]  /*6e90*/  LEA.HI.X R19, R19, c[0x0][0x164], R12, 0x2, P2 ;  /* 0x0000590013137a11 */ /* 0x000fe400010f140c */
.L_x_169:
[----:B------:R-:W-:-:S04]  /*6ea0*/  SHF.R.S64 R13, RZ, 0x1c, R20 ;  /* 0x0000001cff0d7819 */ /* 0x000fc80000001014 */
[----:B------:R-:W-:-:S04]  /*6eb0*/  IADD3 R12, P1, R13, R18, RZ ;  /* 0x000000120d0c7210 */ /* 0x000fc80007f3e0ff */
[----:B------:R-:W-:-:S06]  /*6ec0*/  LEA.HI.X.SX32 R13, R20, R19, 0x4, P1 ;  /* 0x00000013140d7211 */ /* 0x000fcc00008f26ff */
[----:B------:R-:W2:Y:S01]  /*6ed0*/  LDG.E.128 R12, [R12.64] ;  /* 0x000000060c0c7981 */ /* 0x000ea2000c1e1d00 */
[----:B------:R-:W-:Y:S01]  /*6ee0*/  YIELD ;  /* 0x0000000000007946 */ /* 0x000fe20003800000 */
[----:B------:R-:W-:Y:S01]  /*6ef0*/  BSSY B1, `(.L_x_153) ;  /* 0x000001c000017945 */ /* 0x000fe20003800000 */
[----:B------:R-:W-:Y:S01]  /*6f00*/  IMAD R21, R21, 0x4, R8 ;  /* 0x0000000415157824 */ /* 0x000fe200078e0208 */
[C---:B--2---:R-:W-:Y:S02]  /*6f10*/  ISETP.GE.AND P1, PT, R12.reuse, RZ, PT ;  /* 0x000000ff0c00720c */ /* 0x044fe40003f26270 */
[C---:B------:R-:W-:Y:S02]  /*6f20*/  LOP3.LUT R23, R12.reuse, 0x7fe00000, RZ, 0xc, !PT ;  /* 0x7fe000000c177812 */ /* 0x040fe400078e0cff */
[----:B------:R-:W-:Y:S02]  /*6f30*/  LOP3.LUT R22, R13, 0x7fe00000, RZ, 0xc, !PT ;  /* 0x7fe000000d167812 */ /* 0x000fe400078e0cff */
[----:B------:R-:W-:-:S02]  /*6f40*/  SEL R23, R12, R23, !P1 ;  /* 0x000000170c177207 */ /* 0x000fc40004800000 */
[C---:B------:R-:W-:Y:S02]  /*6f50*/  ISETP.GE.AND P1, PT, R13.reuse, RZ, PT ;  /* 0x000000ff0d00720c */ /* 0x040fe40003f26270 */
[----:B------:R-:W-:Y:S02]  /*6f60*/  SHF.R.U32.HI R23, RZ, 0x15, R23 ;  /* 0x00000015ff177819 */ /* 0x000fe40000011617 */
[----:B------:R-:W-:Y:S02]  /*6f70*/  SEL R22, R13, R22, !P1 ;  /* 0x000000160d167207 */ /* 0x000fe40004800000 */
[C---:B-1----:R-:W-:Y:S02]  /*6f80*/  ISETP.GE.U32.AND P2, PT, R23.reuse, UR4, PT ;  /* 0x0000000417007c0c */ /* 0x042fe4000bf46070 */
[----:B------:R-:W-:Y:S02]  /*6f90*/  ISETP.NE.OR P1, PT, R23, UR4, P3 ;  /* 0x0000000417007c0c */ /* 0x000fe40009f25670 */
[----:B------:R-:W-:-:S02]  /*6fa0*/  ISETP.GE.AND P4, PT, R14, RZ, PT ;  /* 0x000000ff0e00720c */ /* 0x000fc40003f86270 */
[C---:B------:R-:W-:Y:S02]  /*6fb0*/  LOP3.LUT R23, R14.reuse, 0x7fe00000, RZ, 0xc, !PT ;  /* 0x7fe000000e177812 */ /* 0x040fe400078e0cff */
[----:B------:R-:W-:Y:S02]  /*6fc0*/  SHF.R.U32.HI R28, RZ, 0x15, R22 ;  /* 0x00000015ff1c7819 */ /* 0x000fe40000011616 */
[----:B------:R-:W-:-:S03]  /*6fd0*/  SEL R23, R14, R23, !P4 ;  /* 0x000000170e177207 */ /* 0x000fc60006000000 */
[----:B------:R-:W-:Y:S05]  /*6fe0*/  @P2 BRA `(.L_x_154) ;  /* 0x000000c000002947 */ /* 0x000fea0003800000 */
[----:B------:R-:W0:Y:S01]  /*6ff0*/  S2R R22, SR_LANEID ;  /* 0x0000000000167919 */ /* 0x000e220000000000 */
[----:B------:R-:W-:Y:S02]  /*7000*/  VOTEU.ANY UR5, UPT, PT ;  /* 0x0000000000057886 */ /* 0x000fe400038e0100 */
        /* <DEDUP_REMOVED lines=10> */
.L_x_154:
[----:B------:R-:W-:Y:S05]  /*70b0*/  BSYNC B1 ;  /* 0x0000000000017941 */ /* 0x000fea0003800000 */
.L_x_153:
        /* <DEDUP_REMOVED lines=13> */
[----:B------:R0:W-:Y:S04]  /*7190*/  STS [R22.X4+0x2000], R12 ;  /* 0x0020000c16007388 */ /* 0x0001e80000004800 */
[----:B------:R0:W-:Y:S02]  /*71a0*/  STS [R22.X4], R21 ;  /* 0x0000001516007388 */ /* 0x0001e40000004800 */
.L_x_156:
[----:B------:R-:W-:Y:S05]  /*71b0*/  BSYNC B1 ;  /* 0x0000000000017941 */ /* 0x000fea0003800000 */
.L_x_155:
[----:B------:R-:W-:Y:S01]  /*71c0*/  ISETP.GE.U32.AND P1, PT, R28, UR4, PT ;  /* 0x000000041c007c0c */ /* 0x000fe2000bf26070 */
[----:B------:R-:W-:Y:S01]  /*71d0*/  BSSY B1, `(.L_x_157) ;  /* 0x0000015000017945 */ /* 0x000fe20003800000 */
[C---:B------:R-:W-:Y:S02]  /*71e0*/  ISETP.GE.AND P2, PT, R15.reuse, RZ, PT ;  /* 0x000000ff0f00720c */ /* 0x040fe40003f46270 */
[----:B0-----:R-:W-:Y:S02]  /*71f0*/  LOP3.LUT R12, R15, 0x7fe00000, RZ, 0xc, !PT ;  /* 0x7fe000000f0c7812 */ /* 0x001fe400078e0cff */
[----:B------:R-:W-:-:S02]  /*7200*/  SHF.R.U32.HI R29, RZ, 0x15, R23 ;  /* 0x00000015ff1d7819 */ /* 0x000fc40000011617 */
[----:B------:R-:W-:Y:S02]  /*7210*/  SEL R22, R15, R12, !P2 ;  /* 0x0000000c0f167207 */ /* 0x000fe40005000000 */
[----:B------:R-:W-:Y:S02]  /*7220*/  ISETP.NE.OR P4, PT, R28, UR4, P3 ;  /* 0x000000041c007c0c */ /* 0x000fe40009f85670 */
[----:B------:R-:W-:Y:S01]  /*7230*/  ISETP.GE.U32.AND P2, PT, R29, UR4, PT ;  /* 0x000000041d007c0c */ /* 0x000fe2000bf46070 */
[----:B------:R-:W-:Y:S07]  /*7240*/  @P1 BRA `(.L_x_158) ;  /* 0x000000d000001947 */ /* 0x000fee0003800000 */
        /* <DEDUP_REMOVED lines=13> */
.L_x_158:
[----:B------:R-:W-:Y:S05]  /*7320*/  BSYNC B1 ;  /* 0x0000000000017941 */ /* 0x000fea0003800000 */
.L_x_157:
[----:B------:R-:W-:Y:S01]  /*7330*/  BSSY B1, `(.L_x_159) ;  /* 0x0000012000017945 */ /* 0x000fe20003800000 */
[----:B------:R-:W-:Y:S02]  /*7340*/  ISETP.NE.OR P1, PT, R29, UR4, P3 ;  /* 0x000000041d007c0c */ /* 0x000fe40009f25670 */
[----:B------:R-:W-:Y:S01]  /*7350*/  SHF.R.U32.HI R26, RZ, 0x15, R22 ;  /* 0x00000015ff1a7819 */ /* 0x000fe20000011616 */
        /* <DEDUP_REMOVED lines=11> */
[----:B0-----:R-:W-:Y:S01]  /*7410*/  IMAD.IADD R12, R12, 0x1, R25 ;  /* 0x000000010c0c7824 */ /* 0x001fe200078e0219 */
[----:B------:R-:W-:-:S04]  /*7420*/  IADD3 R25, R21, 0x1, RZ ;  /* 0x0000000115197810 */ /* 0x000fc80007ffe0ff */
[----:B------:R0:W-:Y:S04]  /*7430*/  STS [R12.X4+0x2000], R13 ;  /* 0x0020000d0c007388 */ /* 0x0001e80000004800 */
[----:B------:R0:W-:Y:S02]  /*7440*/  STS [R12.X4], R25 ;  /* 0x000000190c007388 */ /* 0x0001e40000004800 */
.L_x_160:
[----:B------:R-:W-:Y:S05]  /*7450*/  BSYNC B1 ;  /* 0x0000000000017941 */ /* 0x000fea0003800000 */
.L_x_159:
[----:B------:R-:W-:Y:S01]  /*7460*/  BSSY B1, `(.L_x_161) ;  /* 0x0000010000017945 */ /* 0x000fe20003800000 */
        /* <DEDUP_REMOVED lines=15> */
.L_x_162:
[----:B------:R-:W-:Y:S05]  /*7560*/  BSYNC B1 ;  /* 0x0000000000017941 */ /* 0x000fea0003800000 */
.L_x_161:
[----:B------:R-:W-:Y:S01]  /*7570*/  BSSY B1, `(.L_x_163) ;  /* 0x0000011000017945 */ /* 0x000fe20003800000 */
[----:B------:R-:W-:Y:S01]  /*7580*/  ISETP.NE.OR P2, PT, R26, UR4, P3 ;  /* 0x000000041a007c0c */ /* 0x000fe20009f45670 */
        /* <DEDUP_REMOVED lines=15> */
.L_x_164:
[----:B------:R-:W-:Y:S05]  /*7680*/  BSYNC B1 ;  /* 0x0000000000017941 */ /* 0x000fea0003800000 */
.L_x_163:
        /* <DEDUP_REMOVED lines=8> */
[----:B------:R-:W-:Y:S02]  /*7710*/  IADD3 R13, R21, 0x3, RZ ;  /* 0x00000003150d7810 */ /* 0x000fe40007ffe0ff */
[----:B-1----:R-:W-:-:S04]  /*7720*/  LOP3.LUT R24, R24, UR5, RZ, 0xc0, !PT ;  /* 0x0000000518187c12 */ /* 0x002fc8000f8ec0ff */
[----:B------:R-:W0:Y:S05]  /*7730*/  POPC R25, R24 ;  /* 0x0000001800197309 */ /* 0x000e2a0000000000 */
[----:B--2---:R-:W1:Y:S04]  /*7740*/  @P1 ATOMS.ADD R23, [0x4868], R14 ;  /* 0x0048680eff17138c */ /* 0x004e680000000000 */
[----:B-1----:R-:W0:Y:S02]  /*7750*/  SHFL.IDX PT, R12, R23, R22, 0x1f ;  /* 0x00001f16170c7589 */ /* 0x002e2400000e0000 */
[----:B0-----:R-:W-:-:S05]  /*7760*/  IMAD.IADD R12, R12, 0x1, R25 ;  /* 0x000000010c0c7824 */ /* 0x001fca00078e0219 */
[----:B------:R0:W-:Y:S02]  /*7770*/  STS [R12.X4+0x4870], R13 ;  /* 0x0048700d0c007388 */ /* 0x0001e40000004800 */
.L_x_166:
[----:B------:R-:W-:Y:S05]  /*7780*/  BSYNC B1 ;  /* 0x0000000000017941 */ /* 0x000fea0003800000 */
.L_x_165:
        /* <DEDUP_REMOVED lines=16> */
.L_x_168:
[----:B------:R-:W-:Y:S05]  /*7890*/  BSYNC B1 ;  /* 0x0000000000017941 */ /* 0x000fea0003800000 */
.L_x_167:
[----:B0-----:R-:W-:-:S04]  /*78a0*/  IADD3 R21, R20, 0x200, RZ ;  /* 0x0000020014157810 */ /* 0x001fc80007ffe0ff */
[----:B------:R-:W-:Y:S01]  /*78b0*/  ISETP.GT.AND P1, PT, R16, R21, PT ;  /* 0x000000151000720c */ /* 0x000fe20003f24270 */
[----:B------:R-:W-:-:S12]  /*78c0*/  IMAD.MOV.U32 R20, RZ, RZ, R21 ;  /* 0x000000ffff147224 */ /* 0x000fd800078e0015 */
[----:B------:R-:W-:Y:S05]  /*78d0*/  @P1 BRA `(.L_x_169) ;  /* 0xfffff5c000001947 */ /* 0x000fea000383ffff */
.L_x_152:
[----:B------:R-:W-:Y:S05]  /*78e0*/  BSYNC B0 ;  /* 0x0000000000007941 */ /* 0x000fea0003800000 */
.L_x_151:
[----:B------:R-:W-:Y:S01]  /*78f0*/  ISETP.GT.U32.AND P1, PT, R8, R7, PT ;  /* 0x000000070800720c */ /* 0x000fe20003f24070 */
[----:B------:R-:W-:Y:S03]  /*7900*/  BSSY B0, `(.L_x_170) ;  /* 0x000002d000007945 */ /* 0x000fe60003800000 */
[----:B------:R-:W-:-:S13]  /*7910*/  ISETP.GT.U32.AND.EX P1, PT, R17, RZ, PT, P1 ;  /* 0x000000ff1100720c */ /* 0x000fda0003f24110 */
[----:B------:R-:W-:Y:S05]  /*7920*/  @!P1 BRA `(.L_x_171) ;  /* 0x000002a000009947 */ /* 0x000fea0003800000 */
[----:B------:R-:W-:-:S05]  /*7930*/  IADD3 R13, P1, R10, R7, RZ ;  /* 0x000000070a0d7210 */ /* 0x000fca0007f3e0ff */
[----:B------:R-:W-:Y:S01]  /*7940*/  IMAD.X R14, RZ, RZ, R11, P1 ;  /* 0x000000ffff0e7224 */ /* 0x000fe200008e060b */
[----:B------:R-:W-:-:S04]  /*7950*/  LEA R12, P1, R13, c[0x0][0x160], 0x2 ;  /* 0x000058000d0c7a11 */ /* 0x000fc800078210ff */
[----:B------:R-:W-:-:S05]  /*7960*/  LEA.HI.X R13, R13, c[0x0][0x164], R14, 0x2, P1 ;  /* 0x000059000d0d7a11 */ /* 0x000fca00008f140e */
[----:B------:R-:W2:Y:S01]  /*7970*/  LDG.E R12, [R12.64] ;  /* 0x000000060c0c7981 */ /* 0x000ea2000c1e1900 */
[----:B------:R-:W-:Y:S01]  /*7980*/  BSSY B1, `(.L_x_172) ;  /* 0x0000013000017945 */ /* 0x000fe20003800000 */
[C---:B--2---:R-:W-:Y:S02]  /*7990*/  ISETP.GE.AND P1, PT, R12.reuse, RZ, PT ;  /* 0x000000ff0c00720c */ /* 0x044fe40003f26270 */
[----:B------:R-:W-:-:S04]  /*79a0*/  LOP3.LUT R15, R12, 0x7fe00000, RZ, 0xc, !PT ;  /* 0x7fe000000c0f7812 */ /* 0x000fc800078e0cff */
[----:B------:R-:W-:-:S04]  /*79b0*/  SEL R15, R12, R15, !P1 ;  /* 0x0000000f0c0f7207 */ /* 0x000fc80004800000 */
[----:B------:R-:W-:-:S04]  /*79c0*/  SHF.R.U32.HI R15, RZ, 0x15, R15 ;  /* 0x00000015ff0f7819 */ /* 0x000fc8000001160f */
[----:B-1----:R-:W-:-:S13]  /*79d0*/  ISETP.GE.U32.AND P1, PT, R15, UR4, PT ;  /* 0x000000040f007c0c */ /* 0x002fda000bf26070 */
        /* <DEDUP_REMOVED lines=13> */
.L_x_173:
[----:B------:R-:W-:Y:S05]  /*7ab0*/  BSYNC B1 ;  /* 0x0000000000017941 */ /* 0x000fea0003800000 */
.L_x_172:
[----:B------:R-:W1:Y:S02]  /*7ac0*/  LDS R13, [0x4864] ;  /* 0x00486400ff0d7984 */ /* 0x000e640000000800 */
[----:B-1----:R-:W-:-:S04]  /*7ad0*/  ISETP.GT.AND P1, PT, R13, 0x800, PT ;  /* 0x000008000d00780c */ /* 0x002fc80003f24270 */
[----:B------:R-:W-:-:S13]  /*7ae0*/  ISETP.NE.OR P1, PT, R15, UR4, P1 ;  /* 0x000000040f007c0c */ /* 0x000fda0008f25670 */
        /* <DEDUP_REMOVED lines=14> */
.L_x_171:
[----:B------:R-:W-:Y:S05]  /*7bd0*/  BSYNC B0 ;  /* 0x0000000000007941 */ /* 0x000fea0003800000 */
.L_x_170:
        /* <DEDUP_REMOVED lines=28> */
.L_x_175:
[----:B------:R-:W-:Y:S05]  /*7da0*/  BSYNC B0 ;  /* 0x0000000000007941 */ /* 0x000fea0003800000 */
.L_x_174:
[----:B0-----:R-:W0:Y:S02]  /*7db0*/  LDS R8, [0x4864] ;  /* 0x00486400ff087984 */ /* 0x001e240000000800 */
[----:B0-----:R-:W-:-:S04]  /*7dc0*/  ISETP.GT.AND P1, PT, R8, 0x800, PT ;  /* 0x000008000800780c */ /* 0x001fc80003f24270 */
[----:B------:R-:W-:-:S13]  /*7dd0*/  ISETP.NE.OR P1, PT, R13, UR4, P1 ;  /* 0x000000040d007c0c */ /* 0x000fda0008f25670 */
        /* <DEDUP_REMOVED lines=14> */
.L_x_150:
[----:B------:R-:W-:Y:S01]  /*7ec0*/  WARPSYNC 0xffffffff ;  /* 0xffffffff00007948 */ /* 0x000fe20003800000 */
[----:B------:R-:W-:Y:S06]  /*7ed0*/  BAR.SYNC.DEFER_BLOCKING 0x0 ;  /* 0x0000000000007b1d */ /* 0x000fec0000010000 */
[----:B------:R-:W2:Y:S02]  /*7ee0*/  LDS R8, [0x4864] ;  /* 0x00486400ff087984 */ /* 0x000ea40000000800 */
[----:B--2---:R-:W-:-:S13]  /*7ef0*/  ISETP.GE.AND P1, PT, R8, 0x801, PT ;  /* 0x000008010800780c */ /* 0x004fda0003f26270 */
[----:B------:R-:W-:Y:S05]  /*7f00*/  @!P1 BRA `(.L_x_97) ;  /* 0x00003fb000009947 */ /* 0x000fea0003800000 */
[----:B------:R-:W-:Y:S01]  /*7f10*/  BSSY B0, `(.L_x_176) ;  /* 0x000001f000007945 */ /* 0x000fe20003800000 */
[----:B------:R-:W-:Y:S05]  /*7f20*/  @P6 BRA `(.L_x_177) ;  /* 0x000001d000006947 */ /* 0x000fea0003800000 */
[C---:B------:R-:W-:Y:S01]  /*7f30*/  IMNMX R8, R7.reuse, 0x600, !PT ;  /* 0x0000060007087817 */ /* 0x040fe20007800200 */
[----:B------:R-:W-:Y:S03]  /*7f40*/  BSSY B1, `(.L_x_178) ;  /* 0x0000010000017945 */ /* 0x000fe60003800000 */
[----:B------:R-:W-:-:S04]  /*7f50*/  IADD3 R8, -R7, 0x1ff, R8 ;  /* 0x000001ff07087810 */ /* 0x000fc80007ffe108 */
[C---:B0-----:R-:W-:Y:S02]  /*7f60*/  LEA.HI R10, R8.reuse, 0x1, RZ, 0x17 ;  /* 0x00000001080a7811 */ /* 0x041fe400078fb8ff */
[----:B------:R-:W-:Y:S02]  /*7f70*/  ISETP.GE.U32.AND P2, PT, R8, 0x600, PT ;  /* 0x000006000800780c */ /* 0x000fe40003f46070 */
[----:B------:R-:W-:Y:S01]  /*7f80*/  LOP3.LUT P1, R11, R10, 0x3, RZ, 0xc0, !PT ;  /* 0x000000030a0b7812 */ /* 0x000fe2000782c0ff */
[----:B------:R-:W-:-:S12]  /*7f90*/  IMAD.MOV.U32 R10, RZ, RZ, R7 ;  /* 0x000000ffff0a7224 */ /* 0x000fd800078e0007 */
[----:B------:R-:W-:Y:S05]  /*7fa0*/  @!P1 BRA `(.L_x_179) ;  /* 0x0000009000009947 */ /* 0x000fea0003800000 */
[----:B------:R-:W-:Y:S01]  /*7fb0*/  IMAD.MOV.U32 R8, RZ, RZ, R11 ;  /* 0x000000ffff087224 */ /* 0x000fe200078e000b */
[----:B------:R-:W-:Y:S01]  /*7fc0*/  LEA R11, R7, 0x8a0, 0x2 ;  /* 0x000008a0070b7811 */ /* 0x000fe200078e10ff */
[----:B------:R-:W-:-:S03]  /*7fd0*/  IMAD.MOV.U32 R10, RZ, RZ, R7 ;  /* 0x000000ffff0a7224 */ /* 0x000fc600078e0007 */
.L_x_180:
[----:B------:R-:W-:Y:S01]  /*7fe0*/  IADD3 R8, R8, -0x1, RZ ;  /* 0xffffffff08087810 */ /* 0x000fe20007ffe0ff */
[----:B------:R0:W-:Y:S01]  /*7ff0*/  STS [R11], RZ ;  /* 0x000000ff0b007388 */ /* 0x0001e20000000800 */
[----:B------:R-:W-:Y:S02]  /*8000*/  IADD3 R10, R10, 0x200, RZ ;  /* 0x000002000a0a7810 */ /* 0x000fe40007ffe0ff */
[----:B------:R-:W-:Y:S02]  /*8010*/  ISETP.NE.AND P1, PT, R8, RZ, PT ;  /* 0x000000ff0800720c */ /* 0x000fe40003f25270 */
[----:B0-----:R-:W-:-:S11]  /*8020*/  IADD3 R11, R11, 0x800, RZ ;  /* 0x000008000b0b7810 */ /* 0x001fd60007ffe0ff */
[----:B------:R-:W-:Y:S05]  /*8030*/  @P1 BRA `(.L_x_180) ;  /* 0xffffffa000001947 */ /* 0x000fea000383ffff */
.L_x_179:
[----:B------:R-:W-:Y:S05]  /*8040*/  BSYNC B1 ;  /* 0x0000000000017941 */ /* 0x000fea0003800000 */
.L_x_178:
[----:B------:R-:W-:Y:S05]  /*8050*/  @!P2 BRA `(.L_x_177) ;  /* 0x000000a00000a947 */ /* 0x000fea0003800000 */
[C---:B------:R-:W-:Y:S02]  /*8060*/  IADD3 R8, R10.reuse, -0x800, RZ ;  /* 0xfffff8000a087810 */ /* 0x040fe40007ffe0ff */
[----:B------:R-:W-:-:S04]  /*8070*/  LEA R10, R10, 0x20a0, 0x2 ;  /* 0x000020a00a0a7811 */ /* 0x000fc800078e10ff */
.L_x_181:
        /* <DEDUP_REMOVED lines=8> */
.L_x_177:
[----:B------:R-:W-:Y:S05]  /*8100*/  BSYNC B0 ;  /* 0x0000000000007941 */ /* 0x000fea0003800000 */
.L_x_176:
[----:B------:R-:W-:Y:S01]  /*8110*/  BAR.SYNC.DEFER_BLOCKING 0x0 ;  /* 0x0000000000007b1d */ /* 0x000fe20000010000 */
[----:B------:R-:W-:Y:S01]  /*8120*/  PLOP3.LUT P1, PT, PT, PT, UP0, 0x40, 0x0 ;  /* 0x000000000000781c */ /* 0x000fe20003f2e808 */
[----:B-1----:R-:W-:-:S12]  /*8130*/  USHF.L.U32 UR4, UR4, 0x15, URZ ;  /* 0x0000001504047899 */ /* 0x002fd8000800063f */
[----:B------:R-:W-:Y:S05]  /*8140*/  @P1 BRA `(.L_x_182) ;  /* 0x0000076000001947 */ /* 0x000fea0003800000 */
[----:B------:R-:W-:Y:S01]  /*8150*/  IMAD.IADD R8, R2, 0x1, R7 ;  /* 0x0000000102087824 */ /* 0x000fe200078e0207 */
[----:B------:R-:W-:Y:S04]  /*8160*/  BSSY B0, `(.L_x_183) ;  /* 0x0000073000007945 */ /* 0x000fe80003800000 */
[----:B------:R-:W-:-:S13]  /*8170*/  ISETP.GE.AND P1, PT, R8, R9, PT ;  /* 0x000000090800720c */ /* 0x000fda0003f26270 */
[----:B------:R-:W-:Y:S05]  /*8180*/  @P1 BRA `(.L_x_184) ;  /* 0x0000070000001947 */ /* 0x000fea0003800000 */
[----:B0-----:R-:W-:Y:S01]  /*8190*/  LOP3.LUT R10, RZ, R7, RZ, 0x33, !PT ;  /* 0x00000007ff0a7212 */ /* 0x001fe200078e33ff */
[----:B------:R-:W-:Y:S03]  /*81a0*/  BSSY B1, `(.L_x_185) ;  /* 0x0000023000017945 */ /* 0x000fe60003800000 */
[----:B------:R-:W-:-:S04]  /*81b0*/  IADD3 R16, -R2, R9, R10 ;  /* 0x0000000902107210 */ /* 0x000fc80007ffe10a */
[----:B------:R-:W-:-:S04]  /*81c0*/  LEA.HI R10, R16, 0x1, RZ, 0x17 ;  /* 0x00000001100a7811 */ /* 0x000fc800078fb8ff */
[----:B------:R-:W-:-:S13]  /*81d0*/  LOP3.LUT P1, R14, R10, 0x3, RZ, 0xc0, !PT ;  /* 0x000000030a0e7812 */ /* 0x000fda000782c0ff */
[----:B------:R-:W-:Y:S05]  /*81e0*/  @!P1 BRA `(.L_x_186) ;  /* 0x000001e000009947 */ /* 0x000fea0003800000 */
[----:B------:R-:W-:Y:S02]  /*81f0*/  IMAD R10, R8, c[0x0][0x184], RZ ;  /* 0x00006100080a7a24 */ /* 0x000fe400078e02ff */
[----:B------:R-:W-:-:S03]  /*8200*/  IMAD.MOV.U32 R12, RZ, RZ, c[0x0][0x184] ;  /* 0x00006100ff0c7624 */ /* 0x000fc600078e00ff */
[----:B------:R-:W-:Y:S01]  /*8210*/  SHF.R.S32.HI R11, RZ, 0x1f, R10 ;  /* 0x0000001fff0b7819 */ /* 0x000fe2000001140a */
[----:B------:R-:W-:-:S04]  /*8220*/  IMAD.SHL.U32 R19, R12, 0x200, RZ ;  /* 0x000002000c137824 */ /* 0x000fc800078e00ff */
[----:B------:R-:W-:-:S05]  /*8230*/  IMAD.WIDE R10, R5, c[0x0][0x180], R10 ;  /* 0x00006000050a7a25 */ /* 0x000fca00078e020a */
[----:B------:R-:W-:-:S04]  /*8240*/  LEA R15, P1, R10, c[0x0][0x160], 0x2 ;  /* 0x000058000a0f7a11 */ /* 0x000fc800078210ff */
[----:B------:R-:W-:Y:S02]  /*8250*/  LEA.HI.X R13, R10, c[0x0][0x164], R11, 0x2, P1 ;  /* 0x000059000a0d7a11 */ /* 0x000fe400008f140b */
.L_x_189:
[----:B0-----:R-:W-:-:S05]  /*8260*/  IMAD.MOV.U32 R12, RZ, RZ, R15 ;  /* 0x000000ffff0c7224 */ /* 0x001fca00078e000f */
[----:B------:R-:W2:Y:S01]  /*8270*/  LDG.E R17, [R12.64] ;  /* 0x000000060c117981 */ /* 0x000ea2000c1e1900 */
[----:B------:R-:W-:Y:S01]  /*8280*/  IADD3 R14, R14, -0x1, RZ ;  /* 0xffffffff0e0e7810 */ /* 0x000fe20007ffe0ff */
[----:B------:R-:W-:Y:S01]  /*8290*/  YIELD ;  /* 0x0000000000007946 */ /* 0x000fe20003800000 */
[----:B------:R-:W-:Y:S02]  /*82a0*/  BSSY B2, `(.L_x_187) ;  /* 0x000000f000027945 */ /* 0x000fe40003800000 */
[----:B------:R-:W-:Y:S02]  /*82b0*/  ISETP.NE.AND P3, PT, R14, RZ, PT ;  /* 0x000000ff0e00720c */ /* 0x000fe40003f65270 */
[C---:B--2---:R-:W-:Y:S02]  /*82c0*/  ISETP.GE.AND P2, PT, R17.reuse, RZ, PT ;  /* 0x000000ff1100720c */ /* 0x044fe40003f46270 */
[----:B------:R-:W-:-:S04]  /*82d0*/  LOP3.LUT R10, R17, 0x7fe00000, RZ, 0xc, !PT ;  /* 0x7fe00000110a7812 */ /* 0x000fc800078e0cff */
[----:B------:R-:W-:-:S04]  /*82e0*/  SEL R10, R17, R10, !P2 ;  /* 0x0000000a110a7207 */ /* 0x000fc80005000000 */
[----:B------:R-:W-:-:S04]  /*82f0*/  LOP3.LUT R10, R10, 0xffe00000, RZ, 0xc0, !PT ;  /* 0xffe000000a0a7812 */ /* 0x000fc800078ec0ff */
[----:B------:R-:W-:Y:S01]  /*8300*/  ISETP.NE.AND P1, PT, R10, UR4, PT ;  /* 0x000000040a007c0c */ /* 0x000fe2000bf25270 */
[----:B------:R-:W-:-:S04]  /*8310*/  IMAD.WIDE R10, R19, 0x4, R12 ;  /* 0x00000004130a7825 */ /* 0x000fc800078e020c */
[----:B------:R-:W-:-:S08]  /*8320*/  IMAD.MOV.U32 R15, RZ, RZ, R10 ;  /* 0x000000ffff0f7224 */ /* 0x000fd000078e000a */
[----:B------:R-:W-:Y:S05]  /*8330*/  @P1 BRA `(.L_x_188) ;  /* 0x0000005000001947 */ /* 0x000fea0003800000 */
[----:B------:R-:W-:-:S04]  /*8340*/  LOP3.LUT R12, RZ, R17, RZ, 0x33, !PT ;  /* 0x00000011ff0c7212 */ /* 0x000fc800078e33ff */
[----:B------:R-:W-:-:S04]  /*8350*/  SEL R12, R17, R12, !P2 ;  /* 0x0000000c110c7207 */ /* 0x000fc80005000000 */
[----:B------:R-:W-:-:S04]  /*8360*/  SHF.R.U32.HI R12, RZ, 0x8, R12 ;  /* 0x00000008ff0c7819 */ /* 0x000fc8000001160c */
[----:B------:R-:W-:-:S05]  /*8370*/  LOP3.LUT R12, R12, 0x1ffc, RZ, 0xc0, !PT ;  /* 0x00001ffc0c0c7812 */ /* 0x000fca00078ec0ff */
[----:B------:R0:W-:Y:S02]  /*8380*/  ATOMS.POPC.INC.32 RZ, [R12+URZ+0x8a0] ;  /* 0x0008a0000cff7f8c */ /* 0x0001e4000d00003f */
.L_x_188:
[----:B------:R-:W-:Y:S05]  /*8390*/  BSYNC B2 ;  /* 0x0000000000027941 */ /* 0x000fea0003800000 */
.L_x_187:
[----:B------:R-:W-:Y:S01]  /*83a0*/  IMAD.MOV.U32 R13, RZ, RZ, R11 ;  /* 0x000000ffff0d7224 */ /* 0x000fe200078e000b */
[----:B------:R-:W-:Y:S01]  /*83b0*/  IADD3 R8, R8, 0x200, RZ ;  /* 0x0000020008087810 */ /* 0x000fe20007ffe0ff */
[----:B------:R-:W-:Y:S05]  /*83c0*/  @P3 BRA `(.L_x_189) ;  /* 0xfffffe9000003947 */ /* 0x000fea000383ffff */
.L_x_186:
[----:B------:R-:W-:Y:S05]  /*83d0*/  BSYNC B1 ;  /* 0x0000000000017941 */ /* 0x000fea0003800000 */
.L_x_185:
[----:B------:R-:W-:-:S13]  /*83e0*/  ISETP.GE.U32.AND P1, PT, R16, 0x600, PT ;  /* 0x000006001000780c */ /* 0x000fda0003f26070 */
[----:B------:R-:W-:Y:S05]  /*83f0*/  @!P1 BRA `(.L_x_184) ;  /* 0x0000049000009947 */ /* 0x000fea0003800000 */
[----:B------:R-:W-:Y:S02]  /*8400*/  IMAD R10, R8, c[0x0][0x184], RZ ;  /* 0x00006100080a7a24 */ /* 0x000fe400078e02ff */
[----:B------:R-:W-:-:S03]  /*8410*/  IMAD.MOV.U32 R13, RZ, RZ, c[0x0][0x184] ;  /* 0x00006100ff0d7624 */ /* 0x000fc600078e00ff */
[----:B------:R-:W-:Y:S01]  /*8420*/  SHF.R.S32.HI R11, RZ, 0x1f, R10 ;  /* 0x0000001fff0b7819 */ /* 0x000fe2000001140a */
[----:B------:R-:W-:-:S04]  /*8430*/  IMAD.SHL.U32 R27, R13, 0x200, RZ ;  /* 0x000002000d1b7824 */ /* 0x000fc800078e00ff */
[----:B------:R-:W-:-:S05]  /*8440*/  IMAD.WIDE R10, R5, c[0x0][0x180], R10 ;  /* 0x00006000050a7a25 */ /* 0x000fca00078e020a */
[----:B0-----:R-:W-:-:S04]  /*8450*/  LEA R12, P1, R10, c[0x0][0x160], 0x2 ;  /* 0x000058000a0c7a11 */ /* 0x001fc800078210ff */
[----:B------:R-:W-:-:S05]  /*8460*/  LEA.HI.X R13, R10, c[0x0][0x164], R11, 0x2, P1 ;  /* 0x000059000a0d7a11 */ /* 0x000fca00008f140b */
.L_x_198:
[----:B------:R-:W2:Y:S01]  /*8470*/  LDG.E R21, [R12.64] ;  /* 0x000000060c157981 */ /* 0x000ea2000c1e1900 */
[----:B------:R-:W-:-:S06]  /*8480*/  IMAD.WIDE R14, R27, 0x4, R12 ;  /* 0x000000041b0e7825 */ /* 0x000fcc00078e020c */
[C---:B------:R-:W-:Y:S02]  /*8490*/  IMAD.WIDE R16, R27.reuse, 0x4, R14 ;  /* 0x000000041b107825 */ /* 0x040fe400078e020e */
[----:B------:R-:W3:Y:S04]  /*84a0*/  LDG.E R14, [R14.64] ;  /* 0x000000060e0e7981 */ /* 0x000ee8000c1e1900 */
[----:B------:R-:W-:Y:S01]  /*84b0*/  IMAD.WIDE R10, R27, 0x4, R16 ;  /* 0x000000041b0a7825 */ /* 0x000fe200078e0210 */
[----:B------:R-:W4:Y:S04]  /*84c0*/  LDG.E R23, [R16.64] ;  /* 0x0000000610177981 */ /* 0x000f28000c1e1900 */
[----:B------:R-:W5:Y:S01]  /*84d0*/  LDG.E R25, [R10.64] ;  /* 0x000000060a197981 */ /* 0x000f62000c1e1900 */
[----:B------:R-:W-:Y:S01]  /*84e0*/  YIELD ;  /* 0x0000000000007946 */ /* 0x000fe20003800000 */
[----:B------:R-:W-:Y:S01]  /*84f0*/  BSSY B1, `(.L_x_190) ;  /* 0x0000017000017945 */ /* 0x000fe20003800000 */
[----:B--2---:R-:W-:-:S02]  /*8500*/  ISETP.GE.AND P4, PT, R21, RZ, PT ;  /* 0x000000ff1500720c */ /* 0x004fc40003f86270 */
[----:B------:R-:W-:-:S04]  /*8510*/  LOP3.LUT R18, R21, 0x7fe00000, RZ, 0xc, !PT ;  /* 0x7fe0000015127812 */ /* 0x000fc800078e0cff */
[----:B------:R-:W-:-:S04]  /*8520*/  SEL R18, R21, R18, !P4 ;  /* 0x0000001215127207 */ /* 0x000fc80006000000 */
[----:B------:R-:W-:-:S04]  /*8530*/  LOP3.LUT R18, R18, 0xffe00000, RZ, 0xc0, !PT ;  /* 0xffe0000012127812 */ /* 0x000fc800078ec0ff */
[----:B------:R-:W-:Y:S02]  /*8540*/  ISETP.NE.AND P5, PT, R18, UR4, PT ;  /* 0x0000000412007c0c */ /* 0x000fe4000bfa5270 */
[C---:B---3--:R-:W-:Y:S02]  /*8550*/  ISETP.GE.AND P3, PT, R14.reuse, RZ, PT ;  /* 0x000000ff0e00720c */ /* 0x048fe40003f66270 */
[C---:B------:R-:W-:Y:S02]  /*8560*/  LOP3.LUT R19, R14.reuse, 0x7fe00000, RZ, 0xc, !PT ;  /* 0x7fe000000e137812 */ /* 0x040fe400078e0cff */
[C---:B----4-:R-:W-:Y:S02]  /*8570*/  ISETP.GE.AND P2, PT, R23.reuse, RZ, PT ;  /* 0x000000ff1700720c */ /* 0x050fe40003f46270 */
[----:B------:R-:W-:Y:S02]  /*8580*/  LOP3.LUT R20, R23, 0x7fe00000, RZ, 0xc, !PT ;  /* 0x7fe0000017147812 */ /* 0x000fe400078e0cff */
[----:B------:R-:W-:-:S02]  /*8590*/  SEL R19, R14, R19, !P3 ;  /* 0x000000130e137207 */ /* 0x000fc40005800000 */
[----:B------:R-:W-:Y:S02]  /*85a0*/  SEL R20, R23, R20, !P2 ;  /* 0x0000001417147207 */ /* 0x000fe40005000000 */
[C---:B-----5:R-:W-:Y:S02]  /*85b0*/  ISETP.GE.AND P1, PT, R25.reuse, RZ, PT ;  /* 0x000000ff1900720c */ /* 0x060fe40003f26270 */
[----:B------:R-:W-:Y:S02]  /*85c0*/  LOP3.LUT R12, R25, 0x7fe00000, RZ, 0xc, !PT ;  /* 0x7fe00000190c7812 */ /* 0x000fe400078e0cff */
[----:B------:R-:W-:Y:S02]  /*85d0*/  LOP3.LUT R19, R19, 0xffe00000, RZ, 0xc0, !PT ;  /* 0xffe0000013137812 */ /* 0x000fe400078ec0ff */
[----:B------:R-:W-:Y:S02]  /*85e0*/  LOP3.LUT R20, R20, 0xffe00000, RZ, 0xc0, !PT ;  /* 0xffe0000014147812 */ /* 0x000fe400078ec0ff */
[----:B------:R-:W-:Y:S01]  /*85f0*/  SEL R13, R25, R12, !P1 ;  /* 0x0000000c190d7207 */ /* 0x000fe20004800000 */
[----:B------:R-:W-:Y:S05]  /*8600*/  @P5 BRA `(.L_x_191) ;  /* 0x0000005000005947 */ /* 0x000fea0003800000 */
[----:B------:R-:W-:-:S04]  /*8610*/  LOP3.LUT R12, RZ, R21, RZ, 0x33, !PT ;  /* 0x00000015ff0c7212 */ /* 0x000fc800078e33ff */
[----:B------:R-:W-:-:S04]  /*8620*/  SEL R12, R21, R12, !P4 ;  /* 0x0000000c150c7207 */ /* 0x000fc80006000000 */
[----:B------:R-:W-:-:S04]  /*8630*/  SHF.R.U32.HI R12, RZ, 0x8, R12 ;  /* 0x00000008ff0c7819 */ /* 0x000fc8000001160c */
[----:B------:R-:W-:-:S05]  /*8640*/  LOP3.LUT R12, R12, 0x1ffc, RZ, 0xc0, !PT ;  /* 0x00001ffc0c0c7812 */ /* 0x000fca00078ec0ff */
[----:B------:R0:W-:Y:S02]  /*8650*/  ATOMS.POPC.INC.32 RZ, [R12+URZ+0x8a0] ;  /* 0x0008a0000cff7f8c */ /* 0x0001e4000d00003f */
.L_x_191:
[----:B------:R-:W-:Y:S05]  /*8660*/  BSYNC B1 ;  /* 0x0000000000017941 */ /* 0x000fea0003800000 */
.L_x_190:
[----:B------:R-:W-:Y:S01]  /*8670*/  ISETP.NE.AND P5, PT, R19, UR4, PT ;  /* 0x0000000413007c0c */ /* 0x000fe2000bfa5270 */
[----:B------:R-:W-:Y:S01]  /*8680*/  BSSY B1, `(.L_x_192) ;  /* 0x0000009000017945 */ /* 0x000fe20003800000 */
[----:B------:R-:W-:Y:S02]  /*8690*/  LOP3.LUT R13, R13, 0xffe00000, RZ, 0xc0, !PT ;  /* 0xffe000000d0d7812 */ /* 0x000fe400078ec0ff */
[----:B------:R-:W-:-:S09]  /*86a0*/  ISETP.NE.AND P4, PT, R20, UR4, PT ;  /* 0x0000000414007c0c */ /* 0x000fd2000bf85270 */
[----:B------:R-:W-:Y:S05]  /*86b0*/  @P5 BRA `(.L_x_193) ;  /* 0x0000005000005947 */ /* 0x000fea0003800000 */
[----:B------:R-:W-:-:S04]  /*86c0*/  LOP3.LUT R15, RZ, R14, RZ, 0x33, !PT ;  /* 0x0000000eff0f7212 */ /* 0x000fc800078e33ff */
[----:B0-----:R-:W-:-:S04]  /*86d0*/  SEL R12, R14, R15, !P3 ;  /* 0x0000000f0e0c7207 */ /* 0x001fc80005800000 */
[----:B------:R-:W-:-:S04]  /*86e0*/  SHF.R.U32.HI R12, RZ, 0x8, R12 ;  /* 0x00000008ff0c7819 */ /* 0x000fc8000001160c */
[----:B------:R-:W-:-:S05]  /*86f0*/  LOP3.LUT R12, R12, 0x1ffc, RZ, 0xc0, !PT ;  /* 0x00001ffc0c0c7812 */ /* 0x000fca00078ec0ff */
[----:B------:R0:W-:Y:S02]  /*8700*/  ATOMS.POPC.INC.32 RZ, [R12+URZ+0x8a0] ;  /* 0x0008a0000cff7f8c */ /* 0x0001e4000d00003f */
.L_x_193:
[----:B------:R-:W-:Y:S05]  /*8710*/  BSYNC B1 ;  /* 0x0000000000017941 */ /* 0x000fea0003800000 */
.L_x_192:
[----:B------:R-:W-:Y:S01]  /*8720*/  BSSY B1, `(.L_x_194) ;  /* 0x0000008000017945 */ /* 0x000fe20003800000 */
[----:B------:R-:W-:Y:S01]  /*8730*/  ISETP.NE.AND P3, PT, R13, UR4, PT ;  /* 0x000000040d007c0c */ /* 0x000fe2000bf65270 */
[----:B------:R-:W-:Y:S07]  /*8740*/  @P4 BRA `(.L_x_195) ;  /* 0x0000005000004947 */ /* 0x000fee0003800000 */
[----:B0-----:R-:W-:-:S04]  /*8750*/  LOP3.LUT R12, RZ, R23, RZ, 0x33, !PT ;  /* 0x00000017ff0c7212 */ /* 0x001fc800078e33ff */
[----:B------:R-:W-:-:S04]  /*8760*/  SEL R12, R23, R12, !P2 ;  /* 0x0000000c170c7207 */ /* 0x000fc80005000000 */
[----:B------:R-:W-:-:S04]  /*8770*/  SHF.R.U32.HI R12, RZ, 0x8, R12 ;  /* 0x00000008ff0c7819 */ /* 0x000fc8000001160c */
[----:B------:R-:W-:-:S05]  /*8780*/  LOP3.LUT R12, R12, 0x1ffc, RZ, 0xc0, !PT ;  /* 0x00001ffc0c0c7812 */ /* 0x000fca00078ec0ff */
[----:B------:R0:W-:Y:S02]  /*8790*/  ATOMS.POPC.INC.32 RZ, [R12+URZ+0x8a0] ;  /* 0x0008a0000cff7f8c */ /* 0x0001e4000d00003f */
.L_x_195:
[----:B------:R-:W-:Y:S05]  /*87a0*/  BSYNC B1 ;  /* 0x0000000000017941 */ /* 0x000fea0003800000 */
.L_x_194:
[----:B------:R-:W-:Y:S01]  /*87b0*/  BSSY B1, `(.L_x_196) ;  /* 0x0000007000017945 */ /* 0x000fe20003800000 */
[----:B------:R-:W-:Y:S05]  /*87c0*/  @P3 BRA `(.L_x_197) ;  /* 0x0000005000003947 */ /* 0x000fea0003800000 */
[----:B0-----:R-:W-:-:S04]  /*87d0*/  LOP3.LUT R12, RZ, R25, RZ, 0x33, !PT ;  /* 0x00000019ff0c7212 */ /* 0x001fc800078e33ff */
[----:B------:R-:W-:-:S04]  /*87e0*/  SEL R12, R25, R12, !P1 ;  /* 0x0000000c190c7207 */ /* 0x000fc80004800000 */
[----:B------:R-:W-:-:S04]  /*87f0*/  SHF.R.U32.HI R12, RZ, 0x8, R12 ;  /* 0x00000008ff0c7819 */ /* 0x000fc8000001160c */
[----:B------:R-:W-:-:S05]  /*8800*/  LOP3.LUT R12, R12, 0x1ffc, RZ, 0xc0, !PT ;  /* 0x00001ffc0c0c7812 */ /* 0x000fca00078ec0ff */
[----:B------:R0:W-:Y:S02]  /*8810*/  ATOMS.POPC.INC.32 RZ, [R12+URZ+0x8a0] ;  /* 0x0008a0000cff7f8c */ /* 0x0001e4000d00003f */
.L_x_197:
[----:B------:R-:W-:Y:S05]  /*8820*/  BSYNC B1 ;  /* 0x0000000000017941 */ /* 0x000fea0003800000 */
.L_x_196:
[----:B------:R-:W-:Y:S01]  /*8830*/  IADD3 R8, R8, 0x800, RZ ;  /* 0x0000080008087810 */ /* 0x000fe20007ffe0ff */
[----:B------:R-:W-:-:S03]  /*8840*/  IMAD.WIDE R10, R27, 0x4, R10 ;  /* 0x000000041b0a7825 */ /* 0x000fc600078e020a */
[----:B------:R-:W-:Y:S01]  /*8850*/  ISETP.GE.AND P1, PT, R8, R9, PT ;  /* 0x000000090800720c */ /* 0x000fe20003f26270 */
[----:B0-----:R-:W-:Y:S02]  /*8860*/  IMAD.MOV.U32 R12, RZ, RZ, R10 ;  /* 0x000000ffff0c7224 */ /* 0x001fe400078e000a */
[----:B------:R-:W-:-:S10]  /*8870*/  IMAD.MOV.U32 R13, RZ, RZ, R11 ;  /* 0x000000ffff0d7224 */ /* 0x000fd400078e000b */
[----:B------:R-:W-:Y:S05]  /*8880*/  @!P1 BRA `(.L_x_198) ;  /* 0xfffffbe000009947 */ /* 0x000fea000383ffff */
.L_x_184:
[----:B------:R-:W-:Y:S05]  /*8890*/  BSYNC B0 ;  /* 0x0000000000007941 */ /* 0x000fea0003800000 */
.L_x_183:
[----:B------:R-:W-:Y:S05]  /*88a0*/  BRA `(.L_x_199) ;  /* 0x000007d000007947 */ /* 0x000fea0003800000 */
.L_x_182:
[----:B0-----:R-:W-:Y:S01]  /*88b0*/  IMAD.WIDE R10, R5, c[0x0][0x180], R2 ;  /* 0x00006000050a7a25 */ /* 0x001fe200078e0202 */
        /* <DEDUP_REMOVED lines=17> */
[----:B------:R-:W-:Y:S01]  /*89d0*/  IADD3 R8, P1, R10, R20, RZ ;  /* 0x000000140a087210 */ /* 0x000fe20007f3e0ff */
[----:B------:R-:W-:-:S03]  /*89e0*/  IMAD.MOV.U32 R18, RZ, RZ, R7 ;  /* 0x000000ffff127224 */ /* 0x000fc600078e0007 */
[----:B------:R-:W-:Y:S01]  /*89f0*/  LEA R23, P2, R8, c[0x0][0x160], 0x2 ;  /* 0x0000580008177a11 */ /* 0x000fe200078410ff */
[----:B------:R-:W-:-:S05]  /*8a00*/  IMAD.X R13, R11, 0x1, R21, P1 ;  /* 0x000000010b0d7824 */ /* 0x000fca00008e0615 */
[----:B------:R-:W-:Y:S02]  /*8a10*/  LEA.HI.X R25, R8, c[0x0][0x164], R13, 0x2, P2 ;  /* 0x0000590008197a11 */ /* 0x000fe400010f140d */
.L_x_210:
[----:B0-----:R-:W-:-:S04]  /*8a20*/  SHF.R.S64 R12, RZ, 0x1c, R18 ;  /* 0x0000001cff0c7819 */ /* 0x001fc80000001012 */
[----:B------:R-:W-:-:S04]  /*8a30*/  IADD3 R12, P1, R12, R23, RZ ;  /* 0x000000170c0c7210 */ /* 0x000fc80007f3e0ff */
[----:B-1----:R-:W-:-:S06]  /*8a40*/  LEA.HI.X.SX32 R13, R18, R25, 0x4, P1 ;  /* 0x00000019120d7211 */ /* 0x002fcc00008f26ff */
[----:B--2---:R-:W2:Y:S01]  /*8a50*/  LDG.E.128 R12, [R12.64] ;  /* 0x000000060c0c7981 */ /* 0x004ea2000c1e1d00 */
[----:B------:R-:W-:Y:S01]  /*8a60*/  YIELD ;  /* 0x0000000000007946 */ /* 0x000fe20003800000 */
[----:B------:R-:W-:Y:S01]  /*8a70*/  BSSY B1, `(.L_x_202) ;  /* 0x0000017000017945 */ /* 0x000fe20003800000 */
[C---:B--2---:R-:W-:Y:S02]  /*8a80*/  ISETP.GE.AND P4, PT, R12.reuse, RZ, PT ;  /* 0x000000ff0c00720c */ /* 0x044fe40003f86270 */
[C---:B------:R-:W-:Y:S02]  /*8a90*/  LOP3.LUT R17, R12.reuse, 0x7fe00000, RZ, 0xc, !PT ;  /* 0x7fe000000c117812 */ /* 0x040fe400078e0cff */
[----:B------:R-:W-:Y:S02]  /*8aa0*/  ISETP.GE.AND P3, PT, R13, RZ, PT ;  /* 0x000000ff0d00720c */ /* 0x000fe40003f66270 */
[----:B------:R-:W-:Y:S02]  /*8ab0*/  SEL R17, R12, R17, !P4 ;  /* 0x000000110c117207 */ /* 0x000fe40006000000 */
[----:B------:R-:W-:-:S02]  /*8ac0*/  ISETP.GE.AND P2, PT, R14, RZ, PT ;  /* 0x000000ff0e00720c */ /* 0x000fc40003f46270 */
[----:B------:R-:W-:Y:S02]  /*8ad0*/  LOP3.LUT R17, R17, 0xffe00000, RZ, 0xc0, !PT ;  /* 0xffe0000011117812 */ /* 0x000fe400078ec0ff */
[----:B------:R-:W-:Y:S02]  /*8ae0*/  LOP3.LUT R8, R13, 0x7fe00000, RZ, 0xc, !PT ;  /* 0x7fe000000d087812 */ /* 0x000fe400078e0cff */
[----:B------:R-:W-:Y:S02]  /*8af0*/  ISETP.NE.AND P5, PT, R17, UR4, PT ;  /* 0x0000000411007c0c */ /* 0x000fe4000bfa5270 */
[----:B------:R-:W-:Y:S02]  /*8b00*/  LOP3.LUT R19, R14, 0x7fe00000, RZ, 0xc, !PT ;  /* 0x7fe000000e137812 */ /* 0x000fe400078e0cff */
[C---:B------:R-:W-:Y:S02]  /*8b10*/  ISETP.GE.AND P1, PT, R15.reuse, RZ, PT ;  /* 0x000000ff0f00720c */ /* 0x040fe40003f26270 */
[----:B------:R-:W-:-:S02]  /*8b20*/  LOP3.LUT R16, R15, 0x7fe00000, RZ, 0xc, !PT ;  /* 0x7fe000000f107812 */ /* 0x000fc400078e0cff */
[----:B------:R-:W-:Y:S02]  /*8b30*/  SEL R8, R13, R8, !P3 ;  /* 0x000000080d087207 */ /* 0x000fe40005800000 */
[----:B------:R-:W-:Y:S02]  /*8b40*/  SEL R19, R14, R19, !P2 ;  /* 0x000000130e137207 */ /* 0x000fe40005000000 */
[----:B------:R-:W-:Y:S02]  /*8b50*/  SEL R16, R15, R16, !P1 ;  /* 0x000000100f107207 */ /* 0x000fe40004800000 */
[----:B------:R-:W-:Y:S02]  /*8b60*/  LOP3.LUT R8, R8, 0xffe00000, RZ, 0xc0, !PT ;  /* 0xffe0000008087812 */ /* 0x000fe400078ec0ff */
[----:B------:R-:W-:Y:S01]  /*8b70*/  LOP3.LUT R19, R19, 0xffe00000, RZ, 0xc0, !PT ;  /* 0xffe0000013137812 */ /* 0x000fe200078ec0ff */
[----:B------:R-:W-:Y:S05]  /*8b80*/  @P5 BRA `(.L_x_203) ;  /* 0x0000005000005947 */ /* 0x000fea0003800000 */
[----:B------:R-:W-:-:S04]  /*8b90*/  LOP3.LUT R17, RZ, R12, RZ, 0x33, !PT ;  /* 0x0000000cff117212 */ /* 0x000fc800078e33ff */
[----:B------:R-:W-:-:S04]  /*8ba0*/  SEL R12, R12, R17, !P4 ;  /* 0x000000110c0c7207 */ /* 0x000fc80006000000 */
[----:B------:R-:W-:-:S04]  /*8bb0*/  SHF.R.U32.HI R12, RZ, 0x8, R12 ;  /* 0x00000008ff0c7819 */ /* 0x000fc8000001160c */
[----:B------:R-:W-:-:S05]  /*8bc0*/  LOP3.LUT R12, R12, 0x1ffc, RZ, 0xc0, !PT ;  /* 0x00001ffc0c0c7812 */ /* 0x000fca00078ec0ff */
[----:B------:R0:W-:Y:S02]  /*8bd0*/  ATOMS.POPC.INC.32 RZ, [R12+URZ+0x8a0] ;  /* 0x0008a0000cff7f8c */ /* 0x0001e4000d00003f */
.L_x_203:
[----:B------:R-:W-:Y:S05]  /*8be0*/  BSYNC B1 ;  /* 0x0000000000017941 */ /* 0x000fea0003800000 */
.L_x_202:
[----:B------:R-:W-:Y:S01]  /*8bf0*/  ISETP.NE.AND P5, PT, R8, UR4, PT ;  /* 0x0000000408007c0c */ /* 0x000fe2000bfa5270 */
[----:B------:R-:W-:Y:S01]  /*8c00*/  BSSY B1, `(.L_x_204) ;  /* 0x0000009000017945 */ /* 0x000fe20003800000 */
[----:B------:R-:W-:Y:S02]  /*8c10*/  LOP3.LUT R16, R16, 0xffe00000, RZ, 0xc0, !PT ;  /* 0xffe0000010107812 */ /* 0x000fe400078ec0ff */
[----:B------:R-:W-:-:S09]  /*8c20*/  ISETP.NE.AND P4, PT, R19, UR4, PT ;  /* 0x0000000413007c0c */ /* 0x000fd2000bf85270 */
[----:B------:R-:W-:Y:S05]  /*8c30*/  @P5 BRA `(.L_x_205) ;  /* 0x0000005000005947 */ /* 0x000fea0003800000 */
[----:B------:R-:W-:-:S04]  /*8c40*/  LOP3.LUT R8, RZ, R13, RZ, 0x33, !PT ;  /* 0x0000000dff087212 */ /* 0x000fc800078e33ff */
[----:B------:R-:W-:-:S04]  /*8c50*/  SEL R13, R13, R8, !P3 ;  /* 0x000000080d0d7207 */ /* 0x000fc80005800000 */
[----:B------:R-:W-:-:S04]  /*8c60*/  SHF.R.U32.HI R13, RZ, 0x8, R13 ;  /* 0x00000008ff0d7819 */ /* 0x000fc8000001160d */
[----:B------:R-:W-:-:S05]  /*8c70*/  LOP3.LUT R13, R13, 0x1ffc, RZ, 0xc0, !PT ;  /* 0x00001ffc0d0d7812 */ /* 0x000fca00078ec0ff */
[----:B------:R1:W-:Y:S02]  /*8c80*/  ATOMS.POPC.INC.32 RZ, [R13+URZ+0x8a0] ;  /* 0x0008a0000dff7f8c */ /* 0x0003e4000d00003f */
.L_x_205:
[----:B------:R-:W-:Y:S05]  /*8c90*/  BSYNC B1 ;  /* 0x0000000000017941 */ /* 0x000fea0003800000 */
.L_x_204:
[----:B------:R-:W-:Y:S01]  /*8ca0*/  BSSY B1, `(.L_x_206) ;  /* 0x0000008000017945 */ /* 0x000fe20003800000 */
[----:B------:R-:W-:Y:S01]  /*8cb0*/  ISETP.NE.AND P3, PT, R16, UR4, PT ;  /* 0x0000000410007c0c */ /* 0x000fe2000bf65270 */
[----:B------:R-:W-:Y:S07]  /*8cc0*/  @P4 BRA `(.L_x_207) ;  /* 0x0000005000004947 */ /* 0x000fee0003800000 */
[----:B-1----:R-:W-:-:S04]  /*8cd0*/  LOP3.LUT R13, RZ, R14, RZ, 0x33, !PT ;  /* 0x0000000eff0d7212 */ /* 0x002fc800078e33ff */
[----:B------:R-:W-:-:S04]  /*8ce0*/  SEL R14, R14, R13, !P2 ;  /* 0x0000000d0e0e7207 */ /* 0x000fc80005000000 */
[----:B------:R-:W-:-:S04]  /*8cf0*/  SHF.R.U32.HI R14, RZ, 0x8, R14 ;  /* 0x00000008ff0e7819 */ /* 0x000fc8000001160e */
[----:B------:R-:W-:-:S05]  /*8d00*/  LOP3.LUT R14, R14, 0x1ffc, RZ, 0xc0, !PT ;  /* 0x00001ffc0e0e7812 */ /* 0x000fca00078ec0ff */
[----:B------:R1:W-:Y:S02]  /*8d10*/  ATOMS.POPC.INC.32 RZ, [R14+URZ+0x8a0] ;  /* 0x0008a0000eff7f8c */ /* 0x0003e4000d00003f */
.L_x_207:
[----:B------:R-:W-:Y:S05]  /*8d20*/  BSYNC B1 ;  /* 0x0000000000017941 */ /* 0x000fea0003800000 */
.L_x_206:
[----:B------:R-:W-:Y:S01]  /*8d30*/  BSSY B1, `(.L_x_208) ;  /* 0x0000007000017945 */ /* 0x000fe20003800000 */
[----:B------:R-:W-:Y:S05]  /*8d40*/  @P3 BRA `(.L_x_209) ;  /* 0x0000005000003947 */ /* 0x000fea0003800000 */
[----:B------:R-:W-:-:S04]  /*8d50*/  LOP3.LUT R8, RZ, R15, RZ, 0x33, !PT ;  /* 0x0000000fff087212 */ /* 0x000fc800078e33ff */
[----:B------:R-:W-:-:S04]  /*8d60*/  SEL R15, R15, R8, !P1 ;  /* 0x000000080f0f7207 */ /* 0x000fc80004800000 */
[----:B------:R-:W-:-:S04]  /*8d70*/  SHF.R.U32.HI R15, RZ, 0x8, R15 ;  /* 0x00000008ff0f7819 */ /* 0x000fc8000001160f */
[----:B------:R-:W-:-:S05]  /*8d80*/  LOP3.LUT R15, R15, 0x1ffc, RZ, 0xc0, !PT ;  /* 0x00001ffc0f0f7812 */ /* 0x000fca00078ec0ff */
[----:B------:R2:W-:Y:S02]  /*8d90*/  ATOMS.POPC.INC.32 RZ, [R15+URZ+0x8a0] ;  /* 0x0008a0000fff7f8c */ /* 0x0005e4000d00003f */
.L_x_209:
[----:B------:R-:W-:Y:S05]  /*8da0*/  BSYNC B1 ;  /* 0x0000000000017941 */ /* 0x000fea0003800000 */
.L_x_208:
[----:B------:R-:W-:-:S04]  /*8db0*/  IADD3 R18, R18, 0x200, RZ ;  /* 0x0000020012127810 */ /* 0x000fc80007ffe0ff */
[----:B------:R-:W-:-:S13]  /*8dc0*/  ISETP.GT.AND P1, PT, R22, R18, PT ;  /* 0x000000121600720c */ /* 0x000fda0003f24270 */
[----:B------:R-:W-:Y:S05]  /*8dd0*/  @P1 BRA `(.L_x_210) ;  /* 0xfffffc4000001947 */ /* 0x000fea000383ffff */
.L_x_201:
[----:B------:R-:W-:Y:S05]  /*8de0*/  BSYNC B0 ;  /* 0x0000000000007941 */ /* 0x000fea0003800000 */
.L_x_200:
[C---:B------:R-:W-:Y:S01]  /*8df0*/  ISETP.GT.U32.AND P1, PT, R20.reuse, R7, PT ;  /* 0x000000071400720c */ /* 0x040fe20003f24070 */
[----:B-1----:R-:W-:Y:S01]  /*8e00*/  IMAD.IADD R13, R20, 0x1, R7 ;  /* 0x00000001140d7824 */ /* 0x002fe200078e0207 */
[----:B------:R-:W-:Y:S02]  /*8e10*/  BSSY B0, `(.L_x_211) ;  /* 0x0000015000007945 */ /* 0x000fe40003800000 */
[----:B------:R-:W-:Y:S01]  /*8e20*/  ISETP.GT.U32.AND.EX P1, PT, R21, RZ, PT, P1 ;  /* 0x000000ff1500720c */ /* 0x000fe20003f24110 */
[----:B------:R-:W-:-:S05]  /*8e30*/  IMAD R17, R22, 0x4, R13 ;  /* 0x0000000416117824 */ /* 0x000fca00078e020d */
[----:B------:R-:W-:-:S07]  /*8e40*/  ISETP.GE.AND P2, PT, R17, R0, PT ;  /* 0x000000001100720c */ /* 0x000fce0003f46270 */
[----:B------:R-:W-:Y:S05]  /*8e50*/  @!P1 BRA `(.L_x_212) ;  /* 0x0000010000009947 */ /* 0x000fea0003800000 */
[----:B------:R-:W-:-:S05]  /*8e60*/  IADD3 R8, P1, R10, R7, RZ ;  /* 0x000000070a087210 */ /* 0x000fca0007f3e0ff */
[----:B------:R-:W-:Y:S01]  /*8e70*/  IMAD.X R13, RZ, RZ, R11, P1 ;  /* 0x000000ffff0d7224 */ /* 0x000fe200008e060b */
[----:B0-----:R-:W-:-:S04]  /*8e80*/  LEA R12, P1, R8, c[0x0][0x160], 0x2 ;  /* 0x00005800080c7a11 */ /* 0x001fc800078210ff */
[----:B------:R-:W-:-:S05]  /*8e90*/  LEA.HI.X R13, R8, c[0x0][0x164], R13, 0x2, P1 ;  /* 0x00005900080d7a11 */ /* 0x000fca00008f140d */
[----:B------:R-:W3:Y:S02]  /*8ea0*/  LDG.E R12, [R12.64] ;  /* 0x000000060c0c7981 */ /* 0x000ee4000c1e1900 */
[C---:B---3--:R-:W-:Y:S02]  /*8eb0*/  ISETP.GE.AND P1, PT, R12.reuse, RZ, PT ;  /* 0x000000ff0c00720c */ /* 0x048fe40003f26270 */
[----:B--2---:R-:W-:-:S04]  /*8ec0*/  LOP3.LUT R15, R12, 0x7fe00000, RZ, 0xc, !PT ;  /* 0x7fe000000c0f7812 */ /* 0x004fc800078e0cff */
[----:B------:R-:W-:-:S04]  /*8ed0*/  SEL R15, R12, R15, !P1 ;  /* 0x0000000f0c0f7207 */ /* 0x000fc80004800000 */
[----:B------:R-:W-:-:S04]  /*8ee0*/  LOP3.LUT R15, R15, 0xffe00000, RZ, 0xc0, !PT ;  /* 0xffe000000f0f7812 */ /* 0x000fc800078ec0ff */
[----:B------:R-:W-:-:S13]  /*8ef0*/  ISETP.NE.AND P3, PT, R15, UR4, PT ;  /* 0x000000040f007c0c */ /* 0x000fda000bf65270 */
[----:B------:R-:W-:Y:S05]  /*8f00*/  @P3 BRA `(.L_x_212) ;  /* 0x0000005000003947 */ /* 0x000fea0003800000 */
[----:B------:R-:W-:-:S04]  /*8f10*/  LOP3.LUT R13, RZ, R12, RZ, 0x33, !PT ;  /* 0x0000000cff0d7212 */ /* 0x000fc800078e33ff */
[----:B------:R-:W-:-:S04]  /*8f20*/  SEL R13, R12, R13, !P1 ;  /* 0x0000000d0c0d7207 */ /* 0x000fc80004800000 */
[----:B------:R-:W-:-:S04]  /*8f30*/  SHF.R.U32.HI R13, RZ, 0x8, R13 ;  /* 0x00000008ff0d7819 */ /* 0x000fc8000001160d */
[----:B------:R-:W-:-:S05]  /*8f40*/  LOP3.LUT R13, R13, 0x1ffc, RZ, 0xc0, !PT ;  /* 0x00001ffc0d0d7812 */ /* 0x000fca00078ec0ff */
[----:B------:R0:W-:Y:S02]  /*8f50*/  ATOMS.POPC.INC.32 RZ, [R13+URZ+0x8a0] ;  /* 0x0008a0000dff7f8c */ /* 0x0001e4000d00003f */
.L_x_212:
[----:B------:R-:W-:Y:S05]  /*8f60*/  BSYNC B0 ;  /* 0x0000000000007941 */ /* 0x000fea0003800000 */
.L_x_211:
[----:B------:R-:W-:Y:S05]  /*8f70*/  @P2 BRA `(.L_x_199) ;  /* 0x0000010000002947 */ /* 0x000fea0003800000 */
[----:B------:R-:W-:-:S04]  /*8f80*/  IADD3 R8, P1, R10, R17, RZ ;  /* 0x000000110a087210 */ /* 0x000fc80007f3e0ff */
[----:B------:R-:W-:Y:S02]  /*8f90*/  LEA.HI.X.SX32 R11, R17, R11, 0x1, P1 ;  /* 0x0000000b110b7211 */ /* 0x000fe400008f0eff */
[----:B------:R-:W-:-:S04]  /*8fa0*/  LEA R10, P1, R8, c[0x0][0x160], 0x2 ;  /* 0x00005800080a7a11 */ /* 0x000fc800078210ff */
[----:B------:R-:W-:-:S05]  /*8fb0*/  LEA.HI.X R11, R8, c[0x0][0x164], R11, 0x2, P1 ;  /* 0x00005900080b7a11 */ /* 0x000fca00008f140b */
[----:B------:R-:W3:Y:S02]  /*8fc0*/  LDG.E R10, [R10.64] ;  /* 0x000000060a0a7981 */ /* 0x000ee4000c1e1900 */
[C---:B---3--:R-:W-:Y:S02]  /*8fd0*/  ISETP.GE.AND P1, PT, R10.reuse, RZ, PT ;  /* 0x000000ff0a00720c */ /* 0x048fe40003f26270 */
[----:B0-----:R-:W-:-:S04]  /*8fe0*/  LOP3.LUT R13, R10, 0x7fe00000, RZ, 0xc, !PT ;  /* 0x7fe000000a0d7812 */ /* 0x001fc800078e0cff */
        /* <DEDUP_REMOVED lines=9> */
.L_x_199:
[----:B------:R-:W-:Y:S02]  /*9080*/  WARPSYNC 0xffffffff ;  /* 0xffffffff00007948 */ /* 0x000fe40003800000 */
[----:B------:R-:W-:Y:S01]  /*9090*/  BAR.SYNC.DEFER_BLOCKING 0x0 ;  /* 0x0000000000007b1d */ /* 0x000fe20000010000 */
[----:B0-----:R-:W-:-:S05]  /*90a0*/  IMAD.MOV.U32 R10, RZ, RZ, RZ ;  /* 0x000000ffff0a7224 */ /* 0x001fca00078e00ff */
[----:B------:R-:W0:Y:S02]  /*90b0*/  LDS R8, [0x4868] ;  /* 0x00486800ff087984 */ /* 0x000e240000000800 */
.L_x_218:
        /* <DEDUP_REMOVED lines=11> */
[----:B--2---:R-:W-:Y:S04]  /*9170*/  LDS R15, [R6+0x1c] ;  /* 0x00001c00060f7984 */ /* 0x004fe80000000800 */
        /* <DEDUP_REMOVED lines=22> */
.L_x_395:
        /* <DEDUP_REMOVED lines=13> */
.L_x_396:
        /* <DEDUP_REMOVED lines=49> */
.L_x_213:
        /* <DEDUP_REMOVED lines=20> */
.L_x_217:
[----:B0-----:R-:W-:Y:S05]  /*9800*/  BSYNC B0 ;  /* 0x0000000000007941 */ /* 0x001fea0003800000 */
.L_x_216:
        /* <DEDUP_REMOVED lines=30> */
.L_x_228:
[----:B------:R-:W-:-:S05]  /*99f0*/  IMAD.MOV.U32 R10, RZ, RZ, R13 ;  /* 0x000000ffff0a7224 */ /* 0x000fca00078e000d */
        /* <DEDUP_REMOVED lines=9> */
[----:B------:R-:W-:-:S13]  /*9a90*/  ISETP.NE.AND P3, PT, R13, UR4, PT ;  /* 0x000000040d007c0c */ /* 0x000fda000bf65270 */
[----:B-1----:R-:W-:Y:S05]  /*9aa0*/  @P3 BRA `(.L_x_225) ;  /* 0x0000023000003947 */ /* 0x002fea0003800000 */
[----:B------:R-:W-:Y:S01]  /*9ab0*/  LOP3.LUT R13, RZ, R18, RZ, 0x33, !PT ;  /* 0x00000012ff0d7212 */ /* 0x000fe200078e33ff */
[----:B------:R-:W-:Y:S03]  /*9ac0*/  BSSY B3, `(.L_x_226) ;  /* 0x0000013000037945 */ /* 0x000fe60003800000 */
[----:B------:R-:W-:-:S04]  /*9ad0*/  SEL R13, R18, R13, !P4 ;  /* 0x0000000d120d7207 */ /* 0x000fc80006000000 */
[----:B------:R-:W-:-:S04]  /*9ae0*/  SHF.R.U32.HI R13, RZ, 0xa, R13 ;  /* 0x0000000aff0d7819 */ /* 0x000fc8000001160d */
[----:B------:R-:W-:-:S04]  /*9af0*/  LOP3.LUT R13, R13, 0x7ff, RZ, 0xc0, !PT ;  /* 0x000007ff0d0d7812 */ /* 0x000fc800078ec0ff */
        /* <DEDUP_REMOVED lines=15> */
.L_x_227:
[----:B------:R-:W-:Y:S05]  /*9bf0*/  BSYNC B3 ;  /* 0x0000000000037941 */ /* 0x000fea0003800000 */
.L_x_226:
        /* <DEDUP_REMOVED lines=14> */
.L_x_225:
[----:B------:R-:W-:Y:S05]  /*9ce0*/  BSYNC B2 ;  /* 0x0000000000027941 */ /* 0x000fea0003800000 */
.L_x_224:
[----:B------:R-:W-:Y:S01]  /*9cf0*/  IMAD.WIDE R10, R19, 0x4, R10 ;  /* 0x00000004130a7825 */ /* 0x000fe200078e020a */
[----:B0-----:R-:W-:-:S03]  /*9d00*/  IADD3 R8, R8, 0x200, RZ ;  /* 0x0000020008087810 */ /* 0x001fc60007ffe0ff */
[----:B------:R-:W-:Y:S01]  /*9d10*/  IMAD.MOV.U32 R13, RZ, RZ, R10 ;  /* 0x000000ffff0d7224 */ /* 0x000fe200078e000a */
[----:B------:R-:W-:Y:S05]  /*9d20*/  @P2 BRA `(.L_x_228) ;  /* 0xfffffcc000002947 */ /* 0x000fea000383ffff */
.L_x_223:
[----:B------:R-:W-:Y:S05]  /*9d30*/  BSYNC B1 ;  /* 0x0000000000017941 */ /* 0x000fea0003800000 */
.L_x_222:
[----:B------:R-:W-:-:S13]  /*9d40*/  ISETP.GE.U32.AND P1, PT, R17, 0x600, PT ;  /* 0x000006001100780c */ /* 0x000fda0003f26070 */
[----:B------:R-:W-:Y:S05]  /*9d50*/  @!P1 BRA `(.L_x_221) ;  /* 0x00000cc000009947 */ /* 0x000fea0003800000 */
[----:B------:R-:W0:Y:S01]  /*9d60*/  LDS R17, [0x4864] ;  /* 0x00486400ff117984 */ /* 0x000e220000000800 */
[----:B------:R-:W-:-:S05]  /*9d70*/  IMAD R10, R8, c[0x0][0x184], RZ ;  /* 0x00006100080a7a24 */ /* 0x000fca00078e02ff */
[----:B------:R-:W-:-:S05]  /*9d80*/  SHF.R.S32.HI R11, RZ, 0x1f, R10 ;  /* 0x0000001fff0b7819 */ /* 0x000fca000001140a */
[----:B------:R-:W-:-:S04]  /*9d90*/  IMAD.WIDE R12, R5, c[0x0][0x180], R10 ;  /* 0x00006000050c7a25 */ /* 0x000fc800078e020a */
[----:B------:R-:W-:Y:S01]  /*9da0*/  IMAD.MOV.U32 R10, RZ, RZ, c[0x0][0x184] ;  /* 0x00006100ff0a7624 */ /* 0x000fe200078e00ff */
[----:B------:R-:W-:-:S03]  /*9db0*/  LEA R11, P1, R12, c[0x0][0x160], 0x2 ;  /* 0x000058000c0b7a11 */ /* 0x000fc600078210ff */
[----:B------:R-:W-:Y:S01]  /*9dc0*/  IMAD.SHL.U32 R10, R10, 0x200, RZ ;  /* 0x000002000a0a7824 */ /* 0x000fe200078e00ff */
[----:B------:R-:W-:Y:S02]  /*9dd0*/  LEA.HI.X R13, R12, c[0x0][0x164], R13, 0x2, P1 ;  /* 0x000059000c0d7a11 */ /* 0x000fe400008f140d */
.L_x_245:
[----:B------:R-:W-:-:S05]  /*9de0*/  IMAD.MOV.U32 R12, RZ, RZ, R11 ;  /* 0x000000ffff0c7224 */ /* 0x000fca00078e000b */
[----:B------:R-:W2:Y:S01]  /*9df0*/  LDG.E R18, [R12.64] ;  /* 0x000000060c127981 */ /* 0x000ea2000c1e1900 */
[----:B------:R-:W-:Y:S01]  /*9e00*/  YIELD ;  /* 0x0000000000007946 */ /* 0x000fe20003800000 */
[----:B------:R-:W-:Y:S01]  /*9e10*/  BSSY B1, `(.L_x_229) ;  /* 0x000002b000017945 */ /* 0x000fe20003800000 */
[C---:B--2---:R-:W-:Y:S02]  /*9e20*/  ISETP.GE.AND P2, PT, R18.reuse, RZ, PT ;  /* 0x000000ff1200720c */ /* 0x044fe40003f46270 */
[----:B------:R-:W-:-:S04]  /*9e30*/  LOP3.LUT R11, R18, 0x7fe00000, RZ, 0xc, !PT ;  /* 0x7fe00000120b7812 */ /* 0x000fc800078e0cff */
[----:B------:R-:W-:-:S04]  /*9e40*/  SEL R11, R18, R11, !P2 ;  /* 0x0000000b120b7207 */ /* 0x000fc80005000000 */
[----:B------:R-:W-:-:S04]  /*9e50*/  LOP3.LUT R11, R11, 0xffe00000, RZ, 0xc0, !PT ;  /* 0xffe000000b0b7812 */ /* 0x000fc800078ec0ff */
[----:B------:R-:W-:-:S13]  /*9e60*/  ISETP.NE.AND P1, PT, R11, UR4, PT ;  /* 0x000000040b007c0c */ /* 0x000fda000bf25270 */
[----:B-1----:R-:W-:Y:S05]  /*9e70*/  @P1 BRA `(.L_x_230) ;  /* 0x0000024000001947 */ /* 0x002fea0003800000 */
[----:B------:R-:W-:Y:S01]  /*9e80*/  LOP3.LUT R11, RZ, R18, RZ, 0x33, !PT ;  /* 0x00000012ff0b7212 */ /* 0x000fe200078e33ff */
[----:B------:R-:W-:Y:S01]  /*9e90*/  BSSY B2, `(.L_x_231) ;  /* 0x0000014000027945 */ /* 0x000fe20003800000 */
[----:B0-----:R-:W-:Y:S02]  /*9ea0*/  ISETP.GT.AND P1, PT, R17, 0x800, PT ;  /* 0x000008001100780c */ /* 0x001fe40003f24270 */
        /* <DEDUP_REMOVED lines=18> */
.L_x_232:
[----:B------:R-:W-:Y:S05]  /*9fd0*/  BSYNC B2 ;  /* 0x0000000000027941 */ /* 0x000fea0003800000 */
.L_x_231:
        /* <DEDUP_REMOVED lines=14> */
.L_x_230:
[----:B------:R-:W-:Y:S05]  /*a0c0*/  BSYNC B1 ;  /* 0x0000000000017941 */ /* 0x000fea0003800000 */
.L_x_229:
[----:B------:R-:W-:-:S05]  /*a0d0*/  IMAD.WIDE R12, R10, 0x4, R12 ;  /* 0x000000040a0c7825 */ /* 0x000fca00078e020c */
[----:B------:R-:W2:Y:S01]  /*a0e0*/  LDG.E R20, [R12.64] ;  /* 0x000000060c147981 */ /* 0x000ea2000c1e1900 */
[----:B------:R-:W-:Y:S01]  /*a0f0*/  BSSY B1, `(.L_x_233) ;  /* 0x000002d000017945 */ /* 0x000fe20003800000 */
[C---:B--2---:R-:W-:Y:S02]  /*a100*/  ISETP.GE.AND P2, PT, R20.reuse, RZ, PT ;  /* 0x000000ff1400720c */ /* 0x044fe40003f46270 */
[----:B0-----:R-:W-:-:S04]  /*a110*/  LOP3.LUT R11, R20, 0x7fe00000, RZ, 0xc, !PT ;  /* 0x7fe00000140b7812 */ /* 0x001fc800078e0cff */
[----:B------:R-:W-:-:S04]  /*a120*/  SEL R11, R20, R11, !P2 ;  /* 0x0000000b140b7207 */ /* 0x000fc80005000000 */
[----:B------:R-:W-:-:S04]  /*a130*/  LOP3.LUT R11, R11, 0xffe00000, RZ, 0xc0, !PT ;  /* 0xffe000000b0b7812 */ /* 0x000fc800078ec0ff */
[----:B------:R-:W-:-:S13]  /*a140*/  ISETP.NE.AND P1, PT, R11, UR4, PT ;  /* 0x000000040b007c0c */ /* 0x000fda000bf25270 */
[----:B------:R-:W-:Y:S05]  /*a150*/  @P1 BRA `(.L_x_234) ;  /* 0x0000026000001947 */ /* 0x000fea0003800000 */
[----:B------:R-:W-:Y:S01]  /*a160*/  LOP3.LUT R11, RZ, R20, RZ, 0x33, !PT ;  /* 0x00000014ff0b7212 */ /* 0x000fe200078e33ff */
[----:B------:R-:W-:Y:S01]  /*a170*/  BSSY B2, `(.L_x_235) ;  /* 0x0000015000027945 */ /* 0x000fe20003800000 */
[----:B------:R-:W-:Y:S02]  /*a180*/  ISETP.GT.AND P1, PT, R17, 0x800, PT ;  /* 0x000008001100780c */ /* 0x000fe40003f24270 */
[----:B------:R-:W-:-:S04]  /*a190*/  SEL R11, R20, R11, !P2 ;  /* 0x0000000b140b7207 */ /* 0x000fc80005000000 */
[----:B------:R-:W-:-:S04]  /*a1a0*/  SHF.R.U32.HI R11, RZ, 0xa, R11 ;  /* 0x0000000aff0b7819 */ /* 0x000fc8000001160b */
[----:B------:R-:W-:-:S04]  /*a1b0*/  LOP3.LUT R11, R11, 0x7ff, RZ, 0xc0, !PT ;  /* 0x000007ff0b0b7812 */ /* 0x000fc800078ec0ff */
[C---:B-1----:R-:W-:Y:S02]  /*a1c0*/  ISETP.GE.U32.AND P2, PT, R11.reuse, UR5, PT ;  /* 0x000000050b007c0c */ /* 0x042fe4000bf46070 */
[----:B------:R-:W-:-:S11]  /*a1d0*/  ISETP.NE.OR P1, PT, R11, UR5, P1 ;  /* 0x000000050b007c0c */ /* 0x000fd60008f25670 */
        /* <DEDUP_REMOVED lines=14> */
.L_x_236:
[----:B------:R-:W-:Y:S05]  /*a2c0*/  BSYNC B2 ;  /* 0x0000000000027941 */ /* 0x000fea0003800000 */
.L_x_235:
        /* <DEDUP_REMOVED lines=15> */
.L_x_234:
[----:B------:R-:W-:Y:S05]  /*a3c0*/  BSYNC B1 ;  /* 0x0000000000017941 */ /* 0x000fea0003800000 */
.L_x_233:
[----:B------:R-:W-:-:S05]  /*a3d0*/  IMAD.WIDE R12, R10, 0x4, R12 ;  /* 0x000000040a0c7825 */ /* 0x000fca00078e020c */
[----:B0-----:R-:W2:Y:S01]  /*a3e0*/  LDG.E R20, [R12.64] ;  /* 0x000000060c147981 */ /* 0x001ea2000c1e1900 */
[----:B------:R-:W-:Y:S01]  /*a3f0*/  BSSY B1, `(.L_x_237) ;  /* 0x000002d000017945 */ /* 0x000fe20003800000 */
[C---:B--2---:R-:W-:Y:S02]  /*a400*/  ISETP.GE.AND P2, PT, R20.reuse, RZ, PT ;  /* 0x000000ff1400720c */ /* 0x044fe40003f46270 */
[----:B------:R-:W-:-:S04]  /*a410*/  LOP3.LUT R11, R20, 0x7fe00000, RZ, 0xc, !PT ;  /* 0x7fe00000140b7812 */ /* 0x000fc800078e0cff */
        /* <DEDUP_REMOVED lines=26> */
.L_x_240:
[----:B------:R-:W-:Y:S05]  /*a5c0*/  BSYNC B2 ;  /* 0x0000000000027941 */ /* 0x000fea0003800000 */
.L_x_239:
        /* <DEDUP_REMOVED lines=15> */
.L_x_238:
[----:B------:R-:W-:Y:S05]  /*a6c0*/  BSYNC B1 ;  /* 0x0000000000017941 */ /* 0x000fea0003800000 */
.L_x_237:
        /* <DEDUP_REMOVED lines=31> */
.L_x_244:
[----:B------:R-:W-:Y:S05]  /*a8c0*/  BSYNC B2 ;  /* 0x0000000000027941 */ /* 0x000fea0003800000 */
.L_x_243:
        /* <DEDUP_REMOVED lines=15> */
.L_x_242:
[----:B------:R-:W-:Y:S05]  /*a9c0*/  BSYNC B1 ;  /* 0x0000000000017941 */ /* 0x000fea0003800000 */
.L_x_241:
[----:B------:R-:W-:Y:S01]  /*a9d0*/  IADD3 R8, R8, 0x800, RZ ;  /* 0x0000080008087810 */ /* 0x000fe20007ffe0ff */
[----:B------:R-:W-:-:S03]  /*a9e0*/  IMAD.WIDE R12, R10, 0x4, R12 ;  /* 0x000000040a0c7825 */ /* 0x000fc600078e020c */
[----:B------:R-:W-:Y:S01]  /*a9f0*/  ISETP.GE.AND P1, PT, R8, R9, PT ;  /* 0x000000090800720c */ /* 0x000fe20003f26270 */
[----:B0-----:R-:W-:-:S12]  /*aa00*/  IMAD.MOV.U32 R11, RZ, RZ, R12 ;  /* 0x000000ffff0b7224 */ /* 0x001fd800078e000c */
[----:B------:R-:W-:Y:S05]  /*aa10*/  @!P1 BRA `(.L_x_245) ;  /* 0xfffff3c000009947 */ /* 0x000fea000383ffff */
.L_x_221:
[----:B------:R-:W-:Y:S05]  /*aa20*/  BSYNC B0 ;  /* 0x0000000000007941 */ /* 0x000fea0003800000 */
.L_x_220:
[----:B------:R-:W-:Y:S05]  /*aa30*/  BRA `(.L_x_246) ;  /* 0x0000143000007947 */ /* 0x000fea0003800000 */
.L_x_219:
        /* <DEDUP_REMOVED lines=22> */
[----:B------:R-:W-:Y:S01]  /*aba0*/  LEA R18, P2, R20, c[0x0][0x160], 0x2 ;  /* 0x0000580014127a11 */ /* 0x000fe200078410ff */
[----:B------:R-:W-:-:S05]  /*abb0*/  IMAD.X R13, R11, 0x1, R17, P1 ;  /* 0x000000010b0d7824 */ /* 0x000fca00008e0611 */
[----:B------:R-:W-:Y:S02]  /*abc0*/  LEA.HI.X R20, R20, c[0x0][0x164], R13, 0x2, P2 ;  /* 0x0000590014147a11 */ /* 0x000fe400010f140d */
.L_x_265:
        /* <DEDUP_REMOVED lines=34> */
.L_x_252:
[----:B------:R-:W-:Y:S05]  /*adf0*/  BSYNC B2 ;  /* 0x0000000000027941 */ /* 0x000fea0003800000 */
.L_x_251:
        /* <DEDUP_REMOVED lines=14> */
.L_x_250:
[----:B------:R-:W-:Y:S05]  /*aee0*/  BSYNC B1 ;  /* 0x0000000000017941 */ /* 0x000fea0003800000 */
.L_x_249:
[C---:B------:R-:W-:Y:S01]  /*aef0*/  ISETP.GE.AND P2, PT, R13.reuse, RZ, PT ;  /* 0x000000ff0d00720c */ /* 0x040fe20003f46270 */
[----:B------:R-:W-:Y:S01]  /*af00*/  BSSY B1, `(.L_x_253) ;  /* 0x000002c000017945 */ /* 0x000fe20003800000 */
        /* <DEDUP_REMOVED lines=27> */
.L_x_256:
[----:B------:R-:W-:Y:S05]  /*b0c0*/  BSYNC B2 ;  /* 0x0000000000027941 */ /* 0x000fea0003800000 */
.L_x_255:
        /* <DEDUP_REMOVED lines=15> */
.L_x_254:
[----:B------:R-:W-:Y:S05]  /*b1c0*/  BSYNC B1 ;  /* 0x0000000000017941 */ /* 0x000fea0003800000 */
.L_x_253:
        /* <DEDUP_REMOVED lines=29> */
.L_x_260:
[----:B------:R-:W-:Y:S05]  /*b3a0*/  BSYNC B2 ;  /* 0x0000000000027941 */ /* 0x000fea0003800000 */
.L_x_259:
        /* <DEDUP_REMOVED lines=15> */
.L_x_258:
[----:B------:R-:W-:Y:S05]  /*b4a0*/  BSYNC B1 ;  /* 0x0000000000017941 */ /* 0x000fea0003800000 */
.L_x_257:
        /* <DEDUP_REMOVED lines=29> */
.L_x_264:
[----:B------:R-:W-:Y:S05]  /*b680*/  BSYNC B2 ;  /* 0x0000000000027941 */ /* 0x000fea0003800000 */
.L_x_263:
[----:B------:R-:W-:Y:S05]  /*b690*/  @P1 BRA `(.L_x_262) ;  /* 0x000000e000001947 */ /* 0x000fea0003800000 */
[----:B------:R-:W1:Y:S01]  /*b6a0*/  S2R R23, SR_LANEID ;  /* 0x0000000000177919 */ /* 0x000e620000000000 */
[----:B------:R-:W-:Y:S01]  /*b6b0*/  VOTEU.ANY UR8, UPT, PT ;  /* 0x0000000000087886 */ /* 0x000fe200038e0100 */
[----:B------:R-:W-:Y:S01]  /*b6c0*/  IADD3 R21, R21, 0x3, RZ ;  /* 0x0000000315157810 */ /* 0x000fe20007ffe0ff */
        /* <DEDUP_REMOVED lines=11> */
.L_x_262:
[----:B------:R-:W-:Y:S05]  /*b780*/  BSYNC B1 ;  /* 0x0000000000017941 */ /* 0x000fea0003800000 */
.L_x_261:
[----:B0-----:R-:W-:-:S04]  /*b790*/  IADD3 R21, R19, 0x200, RZ ;  /* 0x0000020013157810 */ /* 0x001fc80007ffe0ff */
[----:B------:R-:W-:Y:S01]  /*b7a0*/  ISETP.GT.AND P1, PT, R16, R21, PT ;  /* 0x000000151000720c */ /* 0x000fe20003f24270 */
[----:B------:R-:W-:-:S12]  /*b7b0*/  IMAD.MOV.U32 R19, RZ, RZ, R21 ;  /* 0x000000ffff137224 */ /* 0x000fd800078e0015 */
[----:B------:R-:W-:Y:S05]  /*b7c0*/  @P1 BRA `(.L_x_265) ;  /* 0xfffff40000001947 */ /* 0x000fea000383ffff */
.L_x_248:
[----:B------:R-:W-:Y:S05]  /*b7d0*/  BSYNC B0 ;  /* 0x0000000000007941 */ /* 0x000fea0003800000 */
.L_x_247:
        /* <DEDUP_REMOVED lines=8> */
[----:B------:R-:W2:Y:S02]  /*b860*/  LDG.E R12, [R12.64] ;  /* 0x000000060c0c7981 */ /* 0x000ea4000c1e1900 */
[C---:B--2---:R-:W-:Y:S02]  /*b870*/  ISETP.GE.AND P1, PT, R12.reuse, RZ, PT ;  /* 0x000000ff0c00720c */ /* 0x044fe40003f26270 */
[----:B------:R-:W-:-:S04]  /*b880*/  LOP3.LUT R15, R12, 0x7fe00000, RZ, 0xc, !PT ;  /* 0x7fe000000c0f7812 */ /* 0x000fc800078e0cff */
[----:B------:R-:W-:-:S04]  /*b890*/  SEL R15, R12, R15, !P1 ;  /* 0x0000000f0c0f7207 */ /* 0x000fc80004800000 */
[----:B------:R-:W-:-:S04]  /*b8a0*/  LOP3.LUT R15, R15, 0xffe00000, RZ, 0xc0, !PT ;  /* 0xffe000000f0f7812 */ /* 0x000fc800078ec0ff */
[----:B------:R-:W-:-:S13]  /*b8b0*/  ISETP.NE.AND P2, PT, R15, UR4, PT ;  /* 0x000000040f007c0c */ /* 0x000fda000bf45270 */
[----:B------:R-:W-:Y:S05]  /*b8c0*/  @P2 BRA `(.L_x_267) ;  /* 0x0000025000002947 */ /* 0x000fea0003800000 */
[----:B------:R-:W-:Y:S01]  /*b8d0*/  LOP3.LUT R13, RZ, R12, RZ, 0x33, !PT ;  /* 0x0000000cff0d7212 */ /* 0x000fe200078e33ff */
[----:B------:R-:W-:Y:S03]  /*b8e0*/  BSSY B1, `(.L_x_268) ;  /* 0x0000012000017945 */ /* 0x000fe60003800000 */
[----:B------:R-:W-:-:S04]  /*b8f0*/  SEL R13, R12, R13, !P1 ;  /* 0x0000000d0c0d7207 */ /* 0x000fc80004800000 */
[----:B------:R-:W-:-:S04]  /*b900*/  SHF.R.U32.HI R13, RZ, 0xa, R13 ;  /* 0x0000000aff0d7819 */ /* 0x000fc8000001160d */
[----:B------:R-:W-:-:S04]  /*b910*/  LOP3.LUT R13, R13, 0x7ff, RZ, 0xc0, !PT ;  /* 0x000007ff0d0d7812 */ /* 0x000fc800078ec0ff */
        /* <DEDUP_REMOVED lines=14> */
.L_x_269:
[----:B------:R-:W-:Y:S05]  /*ba00*/  BSYNC B1 ;  /* 0x0000000000017941 */ /* 0x000fea0003800000 */
.L_x_268:
        /* <DEDUP_REMOVED lines=17> */
.L_x_267:
[----:B------:R-:W-:Y:S05]  /*bb20*/  BSYNC B0 ;  /* 0x0000000000007941 */ /* 0x000fea0003800000 */
.L_x_266:
        /* <DEDUP_REMOVED lines=34> */
.L_x_271:
[----:B------:R-:W-:Y:S05]  /*bd50*/  BSYNC B0 ;  /* 0x0000000000007941 */ /* 0x000fea0003800000 */
.L_x_270:
        /* <DEDUP_REMOVED lines=17> */
.L_x_246:
[----:B------:R-:W-:Y:S01]  /*be70*/  WARPSYNC 0xffffffff ;  /* 0xffffffff00007948 */ /* 0x000fe20003800000 */
[----:B------:R-:W-:Y:S06]  /*be80*/  BAR.SYNC.DEFER_BLOCKING 0x0 ;  /* 0x0000000000007b1d */ /* 0x000fec0000010000 */
[----:B------:R-:W2:Y:S02]  /*be90*/  LDS R8, [0x4864] ;  /* 0x00486400ff087984 */ /* 0x000ea40000000800 */
[----:B--2---:R-:W-:-:S13]  /*bea0*/  ISETP.GT.AND P1, PT, R8, 0x800, PT ;  /* 0x000008000800780c */ /* 0x004fda0003f24270 */
[----:B------:R-:W-:Y:S05]  /*beb0*/  @P1 BRA `(.L_x_272) ;  /* 0x0000113000001947 */ /* 0x000fea0003800000 */
.L_x_97:
[----:B------:R-:W2:Y:S01]  /*bec0*/  LDS R13, [0x4860] ;  /* 0x00486000ff0d7984 */ /* 0x000ea20000000800 */
[C---:B------:R-:W-:Y:S01]  /*bed0*/  IADD3 R0, R7.reuse, 0x200, RZ ;  /* 0x0000020007007810 */ /* 0x040fe20007ffe0ff */
[----:B------:R-:W-:Y:S01]  /*bee0*/  IMAD.MOV.U32 R15, RZ, RZ, -0x800001 ;  /* 0xff7fffffff0f7424 */ /* 0x000fe200078e00ff */
[C---:B------:R-:W-:Y:S01]  /*bef0*/  IADD3 R6, R7.reuse, 0x600, RZ ;  /* 0x0000060007067810 */ /* 0x040fe20007ffe0ff */
[----:B------:R-:W-:Y:S01]  /*bf00*/  IMAD.MOV.U32 R12, RZ, RZ, -0x800001 ;  /* 0xff7fffffff0c7424 */ /* 0x000fe200078e00ff */
[C---:B------:R-:W-:Y:S01]  /*bf10*/  IADD3 R4, R7.reuse, 0x400, RZ ;  /* 0x0000040007047810 */ /* 0x040fe20007ffe0ff */
[----:B------:R-:W-:Y:S02]  /*bf20*/  IMAD.MOV.U32 R14, RZ, RZ, -0x800001 ;  /* 0xff7fffffff0e7424 */ /* 0x000fe400078e00ff */
[----:B------:R-:W-:Y:S01]  /*bf30*/  IMAD.MOV.U32 R16, RZ, RZ, -0x1 ;  /* 0xffffffffff107424 */ /* 0x000fe200078e00ff */
[-C--:B--2---:R-:W-:Y:S02]  /*bf40*/  ISETP.GE.AND P1, PT, R0, R13.reuse, PT ;  /* 0x0000000d0000720c */ /* 0x084fe40003f26270 */
[-C--:B------:R-:W-:Y:S01]  /*bf50*/  ISETP.GE.AND P3, PT, R6, R13.reuse, PT ;  /* 0x0000000d0600720c */ /* 0x080fe20003f66270 */
[----:B------:R-:W2:Y:S01]  /*bf60*/  S2R R0, SR_LANEID ;  /* 0x0000000000007919 */ /* 0x000ea20000000000 */
[----:B------:R-:W-:-:S02]  /*bf70*/  ISETP.GE.AND P0, PT, R7, R13, PT ;  /* 0x0000000d0700720c */ /* 0x000fc40003f06270 */
[----:B------:R-:W-:Y:S01]  /*bf80*/  ISETP.GE.AND P2, PT, R4, R13, PT ;  /* 0x0000000d0400720c */ /* 0x000fe20003f46270 */
[----:B------:R-:W-:-:S06]  /*bf90*/  IMAD.MOV.U32 R13, RZ, RZ, -0x800001 ;  /* 0xff7fffffff0d7424 */ /* 0x000fcc00078e00ff */
[----:B------:R-:W3:Y:S04]  /*bfa0*/  @!P1 LDS R13, [R7.X4+0x2800] ;  /* 0x00280000070d9984 */ /* 0x000ee80000004800 */
[----:B------:R-:W4:Y:S04]  /*bfb0*/  @!P3 LDS R15, [R7.X4+0x3800] ;  /* 0x00380000070fb984 */ /* 0x000f280000004800 */
[----:B------:R-:W5:Y:S04]  /*bfc0*/  @!P0 LDS R12, [R7.X4+0x2000] ;  /* 0x00200000070c8984 */ /* 0x000f680000004800 */
[----:B------:R-:W0:Y:S04]  /*bfd0*/  @!P2 LDS R14, [R7.X4+0x3000] ;  /* 0x00300000070ea984 */ /* 0x000e280000004800 */
[----:B0-----:R-:W0:Y:S04]  /*bfe0*/  @!P3 LDS R11, [R7.X4+0x1800] ;  /* 0x00180000070bb984 */ /* 0x001e280000004800 */
[----:B------:R-:W1:Y:S04]  /*bff0*/  @!P0 LDS R8, [R7.X4] ;  /* 0x0000000007088984 */ /* 0x000e680000004800 */
[----:B------:R-:W0:Y:S04]  /*c000*/  @!P1 LDS R9, [R7.X4+0x800] ;  /* 0x0008000007099984 */ /* 0x000e280000004800 */
[----:B------:R2:W0:Y:S04]  /*c010*/  @!P2 LDS R10, [R7.X4+0x1000] ;  /* 0x00100000070aa984 */ /* 0x0004280000004800 */
[----:B------:R-:W-:Y:S01]  /*c020*/  BAR.SYNC.DEFER_BLOCKING 0x0 ;  /* 0x0000000000007b1d */ /* 0x000fe20000010000 */
[----:B---3--:R-:W-:-:S02]  /*c030*/  ISETP.GE.AND P1, PT, R13, RZ, PT ;  /* 0x000000ff0d00720c */ /* 0x008fc40003f26270 */
[----:B----4-:R-:W-:Y:S02]  /*c040*/  ISETP.GE.AND P3, PT, R15, RZ, PT ;  /* 0x000000ff0f00720c */ /* 0x010fe40003f66270 */
[----:B------:R-:W-:Y:S02]  /*c050*/  SEL R4, R16, 0x80000000, !P1 ;  /* 0x8000000010047807 */ /* 0x000fe40004800000 */
[----:B-----5:R-:W-:Y:S02]  /*c060*/  ISETP.GE.AND P0, PT, R12, RZ, PT ;  /* 0x000000ff0c00720c */ /* 0x020fe40003f06270 */
[----:B------:R-:W-:Y:S02]  /*c070*/  SEL R6, R16, 0x80000000, !P3 ;  /* 0x8000000010067807 */ /* 0x000fe40005800000 */
[----:B------:R-:W-:Y:S02]  /*c080*/  ISETP.GE.AND P2, PT, R14, RZ, PT ;  /* 0x000000ff0e00720c */ /* 0x000fe40003f46270 */
[----:B------:R-:W-:-:S02]  /*c090*/  SEL R17, R16, 0x80000000, !P0 ;  /* 0x8000000010117807 */ /* 0x000fc40004000000 */
[----:B--2---:R-:W-:Y:S02]  /*c0a0*/  SEL R7, R16, 0x80000000, !P2 ;  /* 0x8000000010077807 */ /* 0x004fe40005000000 */
[----:B------:R-:W-:Y:S01]  /*c0b0*/  LOP3.LUT R13, R4, R13, RZ, 0x3c, !PT ;  /* 0x0000000d040d7212 */ /* 0x000fe200078e3cff */
[----:B------:R-:W-:Y:S01]  /*c0c0*/  IMAD.MOV.U32 R4, RZ, RZ, RZ ;  /* 0x000000ffff047224 */ /* 0x000fe200078e00ff */
[----:B------:R-:W-:Y:S02]  /*c0d0*/  LOP3.LUT R15, R6, R15, RZ, 0x3c, !PT ;  /* 0x0000000f060f7212 */ /* 0x000fe400078e3cff */
[----:B------:R-:W-:Y:S02]  /*c0e0*/  LOP3.LUT R12, R17, R12, RZ, 0x3c, !PT ;  /* 0x0000000c110c7212 */ /* 0x000fe400078e3cff */
[----:B-1----:R-:W-:Y:S02]  /*c0f0*/  LOP3.LUT R14, R7, R14, RZ, 0x3c, !PT ;  /* 0x0000000e070e7212 */ /* 0x002fe400078e3cff */
.L_x_276:
[----:B------:R-:W1:Y:S01]  /*c100*/  S2R R6, SR_TID.X ;  /* 0x0000000000067919 */ /* 0x000e620000002100 */
[----:B------:R-:W-:Y:S01]  /*c110*/  ISETP.NE.AND P0, PT, R12, 0x7fffffff, PT ;  /* 0x7fffffff0c00780c */ /* 0x000fe20003f05270 */
[----:B------:R-:W-:Y:S01]  /*c120*/  BSSY B0, `(.L_x_273) ;  /* 0x000009e000007945 */ /* 0x000fe20003800000 */
[----:B------:R-:W-:-:S02]  /*c130*/  IADD3 R7, -R4, 0x20, RZ ;  /* 0x0000002004077810 */ /* 0x000fc40007ffe1ff */
[----:B------:R-:W-:Y:S02]  /*c140*/  SEL R17, R12, 0x80000000, P0 ;  /* 0x800000000c117807 */ /* 0x000fe40000000000 */
[----:B------:R-:W-:Y:S02]  /*c150*/  IMNMX R7, R7, 0x4, PT ;  /* 0x0000000407077817 */ /* 0x000fe40003800200 */
[----:B------:R-:W-:Y:S02]  /*c160*/  SHF.R.U32.HI R17, RZ, R4, R17 ;  /* 0x00000004ff117219 */ /* 0x000fe40000011611 */
[----:B------:R-:W-:Y:S02]  /*c170*/  BMSK R16, RZ, R7 ;  /* 0x00000007ff10721b */ /* 0x000fe40000000000 */
[----:B------:R-:W-:Y:S02]  /*c180*/  ISETP.NE.AND P0, PT, R13, 0x7fffffff, PT ;  /* 0x7fffffff0d00780c */ /* 0x000fe40003f05270 */
[----:B------:R-:W-:-:S02]  /*c190*/  LOP3.LUT R17, R16, R17, RZ, 0xc0, !PT ;  /* 0x0000001110117212 */ /* 0x000fc400078ec0ff */
[----:B------:R-:W-:-:S03]  /*c1a0*/  ISETP.NE.AND P2, PT, R0, RZ, PT ;  /* 0x000000ff0000720c */ /* 0x000fc60003f45270 */
[----:B------:R-:W-:Y:S01]  /*c1b0*/  IMAD.SHL.U32 R7, R17, 0x800, RZ ;  /* 0x0000080011077824 */ /* 0x000fe200078e00ff */
[----:B------:R-:W-:Y:S01]  /*c1c0*/  SHF.R.U32.HI R17, RZ, 0x3, R17 ;  /* 0x00000003ff117819 */ /* 0x000fe20000011611 */
[----:B-1----:R-:W-:-:S03]  /*c1d0*/  IMAD.SHL.U32 R21, R6, 0x4, RZ ;  /* 0x0000000406157824 */ /* 0x002fc600078e00ff */
[----:B------:R-:W-:Y:S01]  /*c1e0*/  LOP3.LUT R18, R7, 0x3800, RZ, 0xc, !PT ;  /* 0x0000380007127812 */ /* 0x000fe200078e0cff */
[----:B------:R-:W-:Y:S01]  /*c1f0*/  STS [R6.X4], RZ ;  /* 0x000000ff06007388 */ /* 0x000fe20000004800 */
[----:B------:R-:W-:Y:S01]  /*c200*/  IADD3 R7, -R17, 0x1, RZ ;  /* 0x0000000111077810 */ /* 0x000fe20007ffe1ff */
[----:B------:R-:W-:Y:S01]  /*c210*/  IMAD R31, R6, 0x24, RZ ;  /* 0x00000024061f7824 */ /* 0x000fe200078e02ff */
[----:B------:R-:W-:Y:S01]  /*c220*/  SEL R17, R13, 0x80000000, P0 ;  /* 0x800000000d117807 */ /* 0x000fe20000000000 */
[----:B------:R-:W-:Y:S01]  /*c230*/  IMAD.IADD R18, R21, 0x1, R18 ;  /* 0x0000000115127824 */ /* 0x000fe200078e0212 */
[----:B------:R-:W-:Y:S01]  /*c240*/  STS [R6.X4+0x800], RZ ;  /* 0x000800ff06007388 */ /* 0x000fe20000004800 */
[----:B------:R-:W-:Y:S02]  /*c250*/  ISETP.NE.AND P0, PT, R14, 0x7fffffff, PT ;  /* 0x7fffffff0e00780c */ /* 0x000fe40003f05270 */
[----:B------:R-:W-:Y:S01]  /*c260*/  IMAD R7, R7, 0x2, R18 ;  /* 0x0000000207077824 */ /* 0x000fe200078e0212 */
[----:B------:R-:W-:Y:S01]  /*c270*/  STS [R6.X4+0x1000], RZ ;  /* 0x001000ff06007388 */ /* 0x000fe20000004800 */
[----:B------:R-:W-:-:S03]  /*c280*/  SHF.R.U32.HI R17, RZ, R4, R17 ;  /* 0x00000004ff117219 */ /* 0x000fc60000011611 */
[----:B------:R-:W-:Y:S01]  /*c290*/  STS [R6.X4+0x1800], RZ ;  /* 0x001800ff06007388 */ /* 0x000fe20000004800 */
[----:B------:R-:W-:-:S03]  /*c2a0*/  LOP3.LUT R17, R16, R17, RZ, 0xc0, !PT ;  /* 0x0000001110117212 */ /* 0x000fc600078ec0ff */
[----:B------:R-:W-:Y:S02]  /*c2b0*/  STS [R6.X4+0x2000], RZ ;  /* 0x002000ff06007388 */ /* 0x000fe40000004800 */
[----:B------:R-:W-:Y:S01]  /*c2c0*/  IMAD.SHL.U32 R18, R17, 0x800, RZ ;  /* 0x0000080011127824 */ /* 0x000fe200078e00ff */
[----:B------:R-:W-:Y:S01]  /*c2d0*/  SHF.R.U32.HI R17, RZ, 0x3, R17 ;  /* 0x00000003ff117819 */ /* 0x000fe20000011611 */
[----:B------:R-:W-:Y:S03]  /*c2e0*/  STS [R6.X4+0x2800], RZ ;  /* 0x002800ff06007388 */ /* 0x000fe60000004800 */
[----:B------:R-:W-:Y:S01]  /*c2f0*/  LOP3.LUT R18, R18, 0x3800, RZ, 0xc, !PT ;  /* 0x0000380012127812 */ /* 0x000fe200078e0cff */
[----:B------:R-:W-:Y:S01]  /*c300*/  STS [R6.X4+0x3000], RZ ;  /* 0x003000ff06007388 */ /* 0x000fe20000004800 */
[----:B------:R-:W-:-:S03]  /*c310*/  IADD3 R17, -R17, 0x1, RZ ;  /* 0x0000000111117810 */ /* 0x000fc60007ffe1ff */
[----:B------:R-:W-:Y:S01]  /*c320*/  STS [R6.X4+0x3800], RZ ;  /* 0x003800ff06007388 */ /* 0x000fe20000004800 */
[----:B------:R-:W-:-:S03]  /*c330*/  IMAD.IADD R20, R21, 0x1, R18 ;  /* 0x0000000115147824 */ /* 0x000fc600078e0212 */
[----:B------:R-:W-:Y:S01]  /*c340*/  STS [R6.X4+0x4000], RZ ;  /* 0x004000ff06007388 */ /* 0x000fe20000004800 */
[----:B------:R-:W-:Y:S01]  /*c350*/  IMAD R25, R17, 0x2, R20 ;  /* 0x0000000211197824 */ /* 0x000fe200078e0214 */
[----:B------:R-:W-:Y:S02]  /*c360*/  SEL R17, R14, 0x80000000, P0 ;  /* 0x800000000e117807 */ /* 0x000fe40000000000 */
[----:B------:R-:W1:Y:S01]  /*c370*/  LDS.U16 R24, [R7] ;  /* 0x0000000007187984 */ /* 0x000e620000000400 */
[----:B------:R-:W-:Y:S02]  /*c380*/  ISETP.NE.AND P0, PT, R15, 0x7fffffff, PT ;  /* 0x7fffffff0f00780c */ /* 0x000fe40003f05270 */
[----:B------:R-:W-:-:S04]  /*c390*/  SHF.R.U32.HI R17, RZ, R4, R17 ;  /* 0x00000004ff117219 */ /* 0x000fc80000011611 */
[----:B------:R-:W-:-:S05]  /*c3a0*/  LOP3.LUT R17, R16, R17, RZ, 0xc0, !PT ;  /* 0x0000001110117212 */ /* 0x000fca00078ec0ff */
[----:B------:R-:W-:Y:S01]  /*c3b0*/  IMAD.SHL.U32 R19, R17, 0x800, RZ ;  /* 0x0000080011137824 */ /* 0x000fe200078e00ff */
[----:B------:R-:W-:-:S04]  /*c3c0*/  SHF.R.U32.HI R17, RZ, 0x3, R17 ;  /* 0x00000003ff117819 */ /* 0x000fc80000011611 */
[----:B------:R-:W-:Y:S02]  /*c3d0*/  LOP3.LUT R19, R19, 0x3800, RZ, 0xc, !PT ;  /* 0x0000380013137812 */ /* 0x000fe400078e0cff */
[----:B------:R-:W-:-:S03]  /*c3e0*/  IADD3 R17, -R17, 0x1, RZ ;  /* 0x0000000111117810 */ /* 0x000fc60007ffe1ff */
[----:B------:R-:W-:-:S04]  /*c3f0*/  IMAD.IADD R20, R21, 0x1, R19 ;  /* 0x0000000115147824 */ /* 0x000fc800078e0213 */
[----:B------:R-:W-:Y:S01]  /*c400*/  IMAD R27, R17, 0x2, R20 ;  /* 0x00000002111b7824 */ /* 0x000fe200078e0214 */
[----:B------:R-:W-:-:S04]  /*c410*/  SEL R17, R15, 0x80000000, P0 ;  /* 0x800000000f117807 */ /* 0x000fc80000000000 */
[----:B------:R-:W-:-:S04]  /*c420*/  SHF.R.U32.HI R17, RZ, R4, R17 ;  /* 0x00000004ff117219 */ /* 0x000fc80000011611 */
[----:B------:R-:W-:Y:S02]  /*c430*/  LOP3.LUT R17, R16, R17, RZ, 0xc0, !PT ;  /* 0x0000001110117212 */ /* 0x000fe400078ec0ff */
[----:B-1----:R-:W-:-:S03]  /*c440*/  IADD3 R18, R24, 0x1, RZ ;  /* 0x0000000118127810 */ /* 0x002fc60007ffe0ff */
[----:B------:R-:W-:Y:S01]  /*c450*/  IMAD.SHL.U32 R16, R17, 0x800, RZ ;  /* 0x0000080011107824 */ /* 0x000fe200078e00ff */
[----:B------:R-:W-:Y:S01]  /*c460*/  SHF.R.U32.HI R17, RZ, 0x3, R17 ;  /* 0x00000003ff117819 */ /* 0x000fe20000011611 */
[----:B------:R-:W-:Y:S03]  /*c470*/  STS.U16 [R7], R18 ;  /* 0x0000001207007388 */ /* 0x000fe60000000400 */
[----:B------:R-:W-:Y:S02]  /*c480*/  LOP3.LUT R16, R16, 0x3800, RZ, 0xc, !PT ;  /* 0x0000380010107812 */ /* 0x000fe400078e0cff */
[----:B------:R-:W-:Y:S01]  /*c490*/  IADD3 R17, -R17, 0x1, RZ ;  /* 0x0000000111117810 */ /* 0x000fe20007ffe1ff */
[----:B------:R-:W1:Y:S02]  /*c4a0*/  LDS.U16 R26, [R25] ;  /* 0x00000000191a7984 */ /* 0x000e640000000400 */
[----:B------:R-:W-:-:S04]  /*c4b0*/  IMAD.IADD R20, R21, 0x1, R16 ;  /* 0x0000000115147824 */ /* 0x000fc800078e0210 */
[----:B------:R-:W-:Y:S01]  /*c4c0*/  IMAD R29, R17, 0x2, R20 ;  /* 0x00000002111d7824 */ /* 0x000fe200078e0214 */
[----:B-1----:R-:W-:-:S05]  /*c4d0*/  IADD3 R18, R26, 0x1, RZ ;  /* 0x000000011a127810 */ /* 0x002fca0007ffe0ff */
[----:B------:R-:W-:Y:S04]  /*c4e0*/  STS.U16 [R25], R18 ;  /* 0x0000001219007388 */ /* 0x000fe80000000400 */
[----:B------:R-:W1:Y:S02]  /*c4f0*/  LDS.U16 R28, [R27] ;  /* 0x000000001b1c7984 */ /* 0x000e640000000400 */
[----:B-1----:R-:W-:-:S05]  /*c500*/  IADD3 R16, R28, 0x1, RZ ;  /* 0x000000011c107810 */ /* 0x002fca0007ffe0ff */
[----:B------:R-:W-:Y:S04]  /*c510*/  STS.U16 [R27], R16 ;  /* 0x000000101b007388 */ /* 0x000fe80000000400 */
[----:B------:R-:W1:Y:S02]  /*c520*/  LDS.U16 R30, [R29] ;  /* 0x000000001d1e7984 */ /* 0x000e640000000400 */
[----:B-1----:R-:W-:-:S05]  /*c530*/  IADD3 R18, R30, 0x1, RZ ;  /* 0x000000011e127810 */ /* 0x002fca0007ffe0ff */
[----:B------:R-:W-:Y:S04]  /*c540*/  STS.U16 [R29], R18 ;  /* 0x000000121d007388 */ /* 0x000fe80000000400 */
[----:B------:R-:W-:Y:S06]  /*c550*/  BAR.SYNC.DEFER_BLOCKING 0x0 ;  /* 0x0000000000007b1d */ /* 0x000fec0000010000 */
[----:B------:R-:W-:Y:S04]  /*c560*/  LDS R32, [R31+0x1c] ;  /* 0x00001c001f207984 */ /* 0x000fe80000000800 */
[----:B------:R-:W-:Y:S04]  /*c570*/  LDS R33, [R31+0x18] ;  /* 0x000018001f217984 */ /* 0x000fe80000000800 */
[----:B------:R-:W1:Y:S04]  /*c580*/  LDS R17, [R31+0x20] ;  /* 0x000020001f117984 */ /* 0x000e680000000800 */
[----:B------:R-:W-:Y:S04]  /*c590*/  LDS R34, [R31+0x4] ;  /* 0x000004001f227984 */ /* 0x000fe80000000800 */
[----:B------:R-:W-:Y:S04]  /*c5a0*/  LDS R35, [R31] ;  /* 0x000000001f237984 */ /* 0x000fe80000000800 */
[----:B------:R-:W2:Y:S04]  /*c5b0*/  LDS R36, [R31+0x8] ;  /* 0x000008001f247984 */ /* 0x000ea80000000800 */
[----:B------:R-:W-:Y:S04]  /*c5c0*/  LDS R37, [R31+0x10] ;  /* 0x000010001f257984 */ /* 0x000fe80000000800 */
[----:B------:R-:W-:Y:S04]  /*c5d0*/  LDS R38, [R31+0xc] ;  /* 0x00000c001f267984 */ /* 0x000fe80000000800 */
[----:B------:R-:W3:Y:S01]  /*c5e0*/  LDS R39, [R31+0x14] ;  /* 0x000014001f277984 */ /* 0x000ee20000000800 */
[----:B-1----:R-:W-:-:S02]  /*c5f0*/  IADD3 R16, R17, R32, R33 ;  /* 0x0000002011107210 */ /* 0x002fc40007ffe021 */
[----:B--2---:R-:W-:Y:S02]  /*c600*/  IADD3 R40, R36, R34, R35 ;  /* 0x0000002224287210 */ /* 0x004fe40007ffe023 */
[----:B---3--:R-:W-:-:S04]  /*c610*/  IADD3 R17, R39, R37, R38 ;  /* 0x0000002527117210 */ /* 0x008fc80007ffe026 */
[----:B------:R-:W-:-:S05]  /*c620*/  IADD3 R40, R16, R17, R40 ;  /* 0x0000001110287210 */ /* 0x000fca0007ffe028 */
[----:B------:R-:W1:Y:S02]  /*c630*/  SHFL.UP P0, R17, R40, 0x1, RZ ;  /* 0x0420000028117989 */ /* 0x000e6400000000ff */
[----:B-1----:R-:W-:-:S05]  /*c640*/  @P0 IMAD.IADD R17, R40, 0x1, R17 ;  /* 0x0000000128110824 */ /* 0x002fca00078e0211 */
[----:B------:R-:W1:Y:S02]  /*c650*/  SHFL.UP P0, R16, R17, 0x2, RZ ;  /* 0x0440000011107989 */ /* 0x000e6400000000ff */
[----:B-1----:R-:W-:-:S05]  /*c660*/  @P0 IMAD.IADD R16, R17, 0x1, R16 ;  /* 0x0000000111100824 */ /* 0x002fca00078e0210 */
[----:B------:R-:W1:Y:S02]  /*c670*/  SHFL.UP P0, R19, R16, 0x4, RZ ;  /* 0x0480000010137989 */ /* 0x000e6400000000ff */
[----:B-1----:R-:W-:-:S05]  /*c680*/  @P0 IMAD.IADD R19, R16, 0x1, R19 ;  /* 0x0000000110130824 */ /* 0x002fca00078e0213 */
[----:B------:R-:W1:Y:S02]  /*c690*/  SHFL.UP P0, R42, R19, 0x8, RZ ;  /* 0x05000000132a7989 */ /* 0x000e6400000000ff */
[----:B-1----:R-:W-:Y:S01]  /*c6a0*/  @P0 IMAD.IADD R42, R19, 0x1, R42 ;  /* 0x00000001132a0824 */ /* 0x002fe200078e022a */
[----:B------:R-:W-:-:S04]  /*c6b0*/  ISETP.NE.AND P0, PT, R0, 0x1f, PT ;  /* 0x0000001f0000780c */ /* 0x000fc80003f05270 */
[----:B------:R-:W1:Y:S09]  /*c6c0*/  SHFL.UP P1, R41, R42, 0x10, RZ ;  /* 0x060000002a297989 */ /* 0x000e7200000200ff */
[----:B------:R-:W-:-:S04]  /*c6d0*/  @!P0 SHF.R.U32.HI R18, RZ, 0x3, R6 ;  /* 0x00000003ff128819 */ /* 0x000fc80000011606 */
[----:B------:R-:W-:Y:S01]  /*c6e0*/  @!P0 LOP3.LUT R44, R18, 0x1ffffffc, RZ, 0xc0, !PT ;  /* 0x1ffffffc122c8812 */ /* 0x000fe200078ec0ff */
[----:B-1----:R-:W-:Y:S01]  /*c6f0*/  @P1 IMAD.IADD R41, R42, 0x1, R41 ;  /* 0x000000012a291824 */ /* 0x002fe200078e0229 */
[----:B------:R-:W-:-:S03]  /*c700*/  SHF.R.U32.HI R42, RZ, 0x5, R6 ;  /* 0x00000005ff2a7819 */ /* 0x000fc60000011606 */
[----:B------:R-:W-:Y:S01]  /*c710*/  IMAD.IADD R40, R41, 0x1, -R40 ;  /* 0x0000000129287824 */ /* 0x000fe200078e0a28 */
[----:B------:R-:W-:Y:S04]  /*c720*/  @!P0 STS [R44+0x4800], R41 ;  /* 0x004800292c008388 */ /* 0x000fe80000000800 */
[----:B------:R-:W-:Y:S01]  /*c730*/  BAR.SYNC.DEFER_BLOCKING 0x0 ;  /* 0x0000000000007b1d */ /* 0x000fe20000010000 */
[C---:B------:R-:W-:Y:S02]  /*c740*/  ISETP.NE.AND P0, PT, R42.reuse, 0x2, PT ;  /* 0x000000022a00780c */ /* 0x040fe40003f05270 */
[C---:B------:R-:W-:Y:S02]  /*c750*/  ISETP.NE.AND P3, PT, R42.reuse, RZ, PT ;  /* 0x000000ff2a00720c */ /* 0x040fe40003f65270 */
[----:B------:R-:W-:Y:S01]  /*c760*/  ISETP.NE.AND P1, PT, R42, 0xe, PT ;  /* 0x0000000e2a00780c */ /* 0x000fe20003f25270 */
[----:B------:R-:W1:Y:S04]  /*c770*/  LDS.128 R20, [0x4800] ;  /* 0x00480000ff147984 */ /* 0x000e680000000c00 */
[----:B------:R-:W2:Y:S04]  /*c780*/  LDS R46, [0x4808] ;  /* 0x00480800ff2e7984 */ /* 0x000ea80000000800 */
[----:B------:R-:W3:Y:S04]  /*c790*/  LDS R48, [0x4810] ;  /* 0x00481000ff307984 */ /* 0x000ee80000000800 */
[----:B------:R-:W4:Y:S04]  /*c7a0*/  LDS.128 R16, [0x4810] ;  /* 0x00481000ff107984 */ /* 0x000f280000000c00 */
[----:B------:R-:W-:Y:S01]  /*c7b0*/  LDS R45, [0x4838] ;  /* 0x00483800ff2d7984 */ /* 0x000fe20000000800 */
[----:B-1----:R-:W-:-:S04]  /*c7c0*/  IMAD.IADD R21, R20, 0x1, R21 ;  /* 0x0000000114157824 */ /* 0x002fc800078e0215 */
[C---:B--2---:R-:W-:Y:S01]  /*c7d0*/  IMAD.IADD R46, R21.reuse, 0x1, R46 ;  /* 0x00000001152e7824 */ /* 0x044fe200078e022e */
[----:B------:R-:W-:Y:S02]  /*c7e0*/  SEL R20, R21, R20, !P0 ;  /* 0x0000001415147207 */ /* 0x000fe40004000000 */
[----:B------:R-:W-:Y:S01]  /*c7f0*/  ISETP.NE.AND P0, PT, R42, 0x3, PT ;  /* 0x000000032a00780c */ /* 0x000fe20003f05270 */
[----:B------:R-:W-:-:S03]  /*c800*/  IMAD.IADD R23, R23, 0x1, R46 ;  /* 0x0000000117177824 */ /* 0x000fc600078e022e */
[----:B------:R-:W-:Y:S01]  /*c810*/  SEL R20, R46, R20, !P0 ;  /* 0x000000142e147207 */ /* 0x000fe20004000000 */
[----:B---3--:R-:W-:Y:S01]  /*c820*/  IMAD.IADD R48, R23, 0x1, R48 ;  /* 0x0000000117307824 */ /* 0x008fe200078e0230 */
[----:B------:R-:W-:-:S03]  /*c830*/  ISETP.NE.AND P0, PT, R42, 0x4, PT ;  /* 0x000000042a00780c */ /* 0x000fc60003f05270 */
[----:B----4-:R-:W-:Y:S01]  /*c840*/  IMAD.IADD R17, R48, 0x1, R17 ;  /* 0x0000000130117824 */ /* 0x010fe200078e0211 */
[----:B------:R-:W-:Y:S02]  /*c850*/  SEL R43, R23, R20, !P0 ;  /* 0x00000014172b7207 */ /* 0x000fe40004000000 */
[----:B------:R-:W1:Y:S01]  /*c860*/  LDS.128 R20, [0x4820] ;  /* 0x00482000ff147984 */ /* 0x000e620000000c00 */
[----:B------:R-:W-:Y:S01]  /*c870*/  ISETP.NE.AND P0, PT, R42, 0x5, PT ;  /* 0x000000052a00780c */ /* 0x000fe20003f05270 */
[----:B------:R-:W-:-:S03]  /*c880*/  IMAD.IADD R18, R18, 0x1, R17 ;  /* 0x0000000112127824 */ /* 0x000fc600078e0211 */
[----:B------:R-:W-:Y:S01]  /*c890*/  SEL R43, R48, R43, !P0 ;  /* 0x0000002b302b7207 */ /* 0x000fe20004000000 */
[----:B------:R-:W-:Y:S01]  /*c8a0*/  IMAD.IADD R19, R19, 0x1, R18 ;  /* 0x0000000113137824 */ /* 0x000fe200078e0212 */
[----:B------:R-:W-:-:S04]  /*c8b0*/  ISETP.NE.AND P0, PT, R42, 0x6, PT ;  /* 0x000000062a00780c */ /* 0x000fc80003f05270 */
[----:B------:R-:W-:Y:S02]  /*c8c0*/  SEL R43, R17, R43, !P0 ;  /* 0x0000002b112b7207 */ /* 0x000fe40004000000 */
[----:B------:R-:W-:-:S04]  /*c8d0*/  ISETP.NE.AND P0, PT, R42, 0x7, PT ;  /* 0x000000072a00780c */ /* 0x000fc80003f05270 */
[----:B------:R-:W-:Y:S02]  /*c8e0*/  SEL R43, R18, R43, !P0 ;  /* 0x0000002b122b7207 */ /* 0x000fe40004000000 */
[----:B------:R-:W-:-:S04]  /*c8f0*/  ISETP.NE.AND P0, PT, R42, 0x8, PT ;  /* 0x000000082a00780c */ /* 0x000fc80003f05270 */
[C---:B------:R-:W-:Y:S02]  /*c900*/  SEL R43, R19.reuse, R43, !P0 ;  /* 0x0000002b132b7207 */ /* 0x040fe40004000000 */
[----:B------:R-:W-:Y:S01]  /*c910*/  ISETP.NE.AND P0, PT, R42, 0x9, PT ;  /* 0x000000092a00780c */ /* 0x000fe20003f05270 */
[----:B-1----:R-:W-:Y:S02]  /*c920*/  IMAD.IADD R20, R19, 0x1, R20 ;  /* 0x0000000113147824 */ /* 0x002fe400078e0214 */
[----:B------:R-:W1:Y:S02]  /*c930*/  LDS.128 R16, [0x4830] ;  /* 0x00483000ff107984 */ /* 0x000e640000000c00 */
[C---:B------:R-:W-:Y:S01]  /*c940*/  IMAD.IADD R21, R20.reuse, 0x1, R21 ;  /* 0x0000000114157824 */ /* 0x040fe200078e0215 */
[----:B------:R-:W-:Y:S02]  /*c950*/  SEL R43, R20, R43, !P0 ;  /* 0x0000002b142b7207 */ /* 0x000fe40004000000 */
[----:B------:R-:W-:Y:S01]  /*c960*/  ISETP.NE.AND P0, PT, R42, 0xa, PT ;  /* 0x0000000a2a00780c */ /* 0x000fe20003f05270 */
[----:B------:R-:W-:-:S03]  /*c970*/  IMAD.IADD R22, R21, 0x1, R22 ;  /* 0x0000000115167824 */ /* 0x000fc600078e0216 */
[----:B------:R-:W-:Y:S01]  /*c980*/  SEL R43, R21, R43, !P0 ;  /* 0x0000002b152b7207 */ /* 0x000fe20004000000 */
[----:B------:R-:W-:Y:S01]  /*c990*/  IMAD.IADD R23, R23, 0x1, R22 ;  /* 0x0000000117177824 */ /* 0x000fe200078e0216 */
[----:B------:R-:W-:-:S04]  /*c9a0*/  ISETP.NE.AND P0, PT, R42, 0xb, PT ;  /* 0x0000000b2a00780c */ /* 0x000fc80003f05270 */
[----:B------:R-:W-:Y:S02]  /*c9b0*/  SEL R43, R22, R43, !P0 ;  /* 0x0000002b162b7207 */ /* 0x000fe40004000000 */
[----:B------:R-:W-:-:S04]  /*c9c0*/  ISETP.NE.AND P0, PT, R42, 0xc, PT ;  /* 0x0000000c2a00780c */ /* 0x000fc80003f05270 */
[C---:B------:R-:W-:Y:S02]  /*c9d0*/  SEL R43, R23.reuse, R43, !P0 ;  /* 0x0000002b172b7207 */ /* 0x040fe40004000000 */
[----:B------:R-:W-:Y:S01]  /*c9e0*/  ISETP.NE.AND P0, PT, R42, 0xd, PT ;  /* 0x0000000d2a00780c */ /* 0x000fe20003f05270 */
[----:B-1----:R-:W-:Y:S01]  /*c9f0*/  IMAD.IADD R16, R23, 0x1, R16 ;  /* 0x0000000117107824 */ /* 0x002fe200078e0210 */
[----:B------:R-:W-:-:S04]  /*ca00*/  SEL R18, R40, RZ, P2 ;  /* 0x000000ff28127207 */ /* 0x000fc80001000000 */
[----:B------:R-:W-:Y:S01]  /*ca10*/  SEL R43, R16, R43, !P0 ;  /* 0x0000002b102b7207 */ /* 0x000fe20004000000 */
[----:B------:R-:W-:Y:S01]  /*ca20*/  IMAD.IADD R16, R17, 0x1, R16 ;  /* 0x0000000111107824 */ /* 0x000fe200078e0210 */
[----:B------:R-:W-:-:S04]  /*ca30*/  ISETP.NE.AND P0, PT, R42, 0xf, PT ;  /* 0x0000000f2a00780c */ /* 0x000fc80003f05270 */
[C---:B------:R-:W-:Y:S01]  /*ca40*/  SEL R43, R16.reuse, R43, !P1 ;  /* 0x0000002b102b7207 */ /* 0x040fe20004800000 */
[----:B------:R-:W-:Y:S01]  /*ca50*/  IMAD.IADD R16, R16, 0x1, R45 ;  /* 0x0000000110107824 */ /* 0x000fe200078e022d */
[----:B------:R-:W-:-:S03]  /*ca60*/  ISETP.NE.AND P1, PT, R6, RZ, PT ;  /* 0x000000ff0600720c */ /* 0x000fc60003f25270 */
[----:B------:R-:W-:Y:S01]  /*ca70*/  IMAD.IADD R19, R19, 0x1, R16 ;  /* 0x0000000113137824 */ /* 0x000fe200078e0210 */
[----:B------:R-:W-:-:S05]  /*ca80*/  SEL R43, R16, R43, !P0 ;  /* 0x0000002b102b7207 */ /* 0x000fca0004000000 */
[----:B------:R-:W-:Y:S01]  /*ca90*/  IMAD.IADD R18, R43, 0x1, R18 ;  /* 0x000000012b127824 */ /* 0x000fe200078e0212 */
[----:B0-----:R-:W-:Y:S05]  /*caa0*/  @P3 BRA `(.L_x_274) ;  /* 0x0000005000003947 */ /* 0x001fea0003800000 */
[----:B------:R-:W-:Y:S01]  /*cab0*/  ISETP.NE.AND P0, PT, R0, RZ, PT ;  /* 0x000000ff0000720c */ /* 0x000fe20003f05270 */
[----:B------:R-:W-:Y:S02]  /*cac0*/  IMAD.U32 R19, R19, 0x10000, RZ ;  /* 0x0001000013137824 */ /* 0x000fe400078e00ff */
[----:B------:R-:W-:-:S10]  /*cad0*/  IMAD.MOV.U32 R18, RZ, RZ, R40 ;  /* 0x000000ffff127224 */ /* 0x000fd400078e0028 */
[----:B------:R1:W-:Y:S01]  /*cae0*/  @!P0 STS [0x4850], R19 ;  /* 0x00485013ff008388 */ /* 0x0003e20000000800 */
[----:B------:R-:W-:-:S03]  /*caf0*/  @!P0 IMAD.MOV.U32 R18, RZ, RZ, R19 ;  /* 0x000000ffff128224 */ /* 0x000fc600078e0013 */
.L_x_274:
[----:B------:R-:W-:Y:S05]  /*cb00*/  BSYNC B0 ;  /* 0x0000000000007941 */ /* 0x000fea0003800000 */
.L_x_273:
[----:B------:R-:W-:Y:S01]  /*cb10*/  BAR.SYNC.DEFER_BLOCKING 0x0 ;  /* 0x0000000000007b1d */ /* 0x000fe20000010000 */
[----:B------:R-:W-:-:S04]  /*cb20*/  IADD3 R4, R4, 0x4, RZ ;  /* 0x0000000404047810 */ /* 0x000fc80007ffe0ff */
[----:B------:R-:W-:Y:S01]  /*cb30*/  ISETP.GE.U32.AND P0, PT, R4, 0x20, PT ;  /* 0x000000200400780c */ /* 0x000fe20003f06070 */
[----:B------:R-:W2:Y:S02]  /*cb40*/  @P1 LDS R17, [0x4850] ;  /* 0x00485000ff111984 */ /* 0x000ea40000000800 */
[----:B--2---:R-:W-:-:S04]  /*cb50*/  @P1 IMAD.IADD R18, R18, 0x1, R17 ;  /* 0x0000000112121824 */ /* 0x004fc800078e0211 */
[----:B------:R-:W-:Y:S01]  /*cb60*/  IMAD.IADD R35, R35, 0x1, R18 ;  /* 0x0000000123237824 */ /* 0x000fe200078e0212 */
[----:B------:R-:W-:Y:S03]  /*cb70*/  STS [R31], R18 ;  /* 0x000000121f007388 */ /* 0x000fe60000000800 */
[----:B------:R-:W-:Y:S01]  /*cb80*/  IMAD.IADD R34, R34, 0x1, R35 ;  /* 0x0000000122227824 */ /* 0x000fe200078e0223 */
[----:B------:R-:W-:Y:S03]  /*cb90*/  STS [R31+0x4], R35 ;  /* 0x000004231f007388 */ /* 0x000fe60000000800 */
        /* <DEDUP_REMOVED lines=11> */
[----:B------:R-:W-:Y:S04]  /*cc50*/  STS [R31+0x1c], R33 ;  /* 0x00001c211f007388 */ /* 0x000fe80000000800 */
[----:B------:R-:W-:Y:S04]  /*cc60*/  STS [R31+0x20], R32 ;  /* 0x000020201f007388 */ /* 0x000fe80000000800 */
[----:B------:R-:W-:Y:S06]  /*cc70*/  BAR.SYNC.DEFER_BLOCKING 0x0 ;  /* 0x0000000000007b1d */ /* 0x000fec0000010000 */
[----:B------:R-:W2:Y:S04]  /*cc80*/  LDS.U16 R7, [R7] ;  /* 0x0000000007077984 */ /* 0x000ea80000000400 */
[----:B------:R-:W3:Y:S04]  /*cc90*/  LDS.U16 R25, [R25] ;  /* 0x0000000019197984 */ /* 0x000ee80000000400 */
[----:B------:R-:W4:Y:S04]  /*cca0*/  LDS.U16 R27, [R27] ;  /* 0x000000001b1b7984 */ /* 0x000f280000000400 */
[----:B------:R-:W5:Y:S01]  /*ccb0*/  LDS.U16 R29, [R29] ;  /* 0x000000001d1d7984 */ /* 0x000f620000000400 */
[----:B--2---:R-:W-:-:S02]  /*ccc0*/  IMAD.IADD R24, R24, 0x1, R7 ;  /* 0x0000000118187824 */ /* 0x004fc400078e0207 */
[----:B---3--:R-:W-:Y:S02]  /*ccd0*/  IMAD.IADD R26, R26, 0x1, R25 ;  /* 0x000000011a1a7824 */ /* 0x008fe400078e0219 */
[----:B------:R-:W-:Y:S01]  /*cce0*/  IMAD.SHL.U32 R17, R24, 0x4, RZ ;  /* 0x0000000418117824 */ /* 0x000fe200078e00ff */
[----:B------:R-:W-:Y:S01]  /*ccf0*/  BAR.SYNC.DEFER_BLOCKING 0x0 ;  /* 0x0000000000007b1d */ /* 0x000fe20000010000 */
[----:B----4-:R-:W-:Y:S02]  /*cd00*/  IMAD.IADD R28, R28, 0x1, R27 ;  /* 0x000000011c1c7824 */ /* 0x010fe400078e021b */
[----:B------:R-:W-:Y:S02]  /*cd10*/  IMAD.SHL.U32 R26, R26, 0x4, RZ ;  /* 0x000000041a1a7824 */ /* 0x000fe400078e00ff */
[----:B-----5:R-:W-:Y:S02]  /*cd20*/  IMAD.IADD R30, R30, 0x1, R29 ;  /* 0x000000011e1e7824 */ /* 0x020fe400078e021d */
[----:B-1----:R-:W-:-:S02]  /*cd30*/  IMAD.SHL.U32 R19, R28, 0x4, RZ ;  /* 0x000000041c137824 */ /* 0x002fc400078e00ff */
[----:B------:R-:W-:Y:S01]  /*cd40*/  IMAD.SHL.U32 R30, R30, 0x4, RZ ;  /* 0x000000041e1e7824 */ /* 0x000fe200078e00ff */
[----:B------:R1:W-:Y:S04]  /*cd50*/  STS [R17], R12 ;  /* 0x0000000c11007388 */ /* 0x0003e80000000800 */
[----:B------:R1:W-:Y:S04]  /*cd60*/  STS [R26], R13 ;  /* 0x0000000d1a007388 */ /* 0x0003e80000000800 */
[----:B------:R1:W-:Y:S04]  /*cd70*/  STS [R19], R14 ;  /* 0x0000000e13007388 */ /* 0x0003e80000000800 */
[----:B------:R1:W-:Y:S01]  /*cd80*/  STS [R30], R15 ;  /* 0x0000000f1e007388 */ /* 0x0003e20000000800 */
[----:B------:R-:W-:Y:S05]  /*cd90*/  @P0 BRA `(.L_x_275) ;  /* 0x000000b000000947 */ /* 0x000fea0003800000 */
[----:B------:R-:W-:Y:S06]  /*cda0*/  BAR.SYNC.DEFER_BLOCKING 0x0 ;  /* 0x0000000000007b1d */ /* 0x000fec0000010000 */
[----:B-1----:R1:W2:Y:S04]  /*cdb0*/  LDS.128 R12, [R6.X16] ;  /* 0x00000000060c7984 */ /* 0x0022a8000000cc00 */
[----:B------:R-:W-:Y:S06]  /*cdc0*/  BAR.SYNC.DEFER_BLOCKING 0x0 ;  /* 0x0000000000007b1d */ /* 0x000fec0000010000 */
[----:B------:R1:W-:Y:S04]  /*cdd0*/  STS [R17], R8 ;  /* 0x0000000811007388 */ /* 0x0003e80000000800 */
[----:B0-----:R1:W-:Y:S04]  /*cde0*/  STS [R26], R9 ;  /* 0x000000091a007388 */ /* 0x0013e80000000800 */
[----:B------:R1:W-:Y:S04]  /*cdf0*/  STS [R19], R10 ;  /* 0x0000000a13007388 */ /* 0x0003e80000000800 */
[----:B------:R1:W-:Y:S04]  /*ce00*/  STS [R30], R11 ;  /* 0x0000000b1e007388 */ /* 0x0003e80000000800 */
[----:B------:R-:W-:Y:S06]  /*ce10*/  BAR.SYNC.DEFER_BLOCKING 0x0 ;  /* 0x0000000000007b1d */ /* 0x000fec0000010000 */
[----:B------:R1:W0:Y:S04]  /*ce20*/  LDS.128 R8, [R6.X16] ;  /* 0x0000000006087984 */ /* 0x000228000000cc00 */
[----:B------:R-:W-:Y:S06]  /*ce30*/  BAR.SYNC.DEFER_BLOCKING 0x0 ;  /* 0x0000000000007b1d */ /* 0x000fec0000010000 */
[----:B-12---:R-:W-:Y:S05]  /*ce40*/  BRA `(.L_x_276) ;  /* 0xfffff2b000007947 */ /* 0x006fea000383ffff */
.L_x_275:
[----:B------:R-:W-:Y:S06]  /*ce50*/  BAR.SYNC.DEFER_BLOCKING 0x0 ;  /* 0x0000000000007b1d */ /* 0x000fec0000010000 */
[----:B------:R-:W-:Y:S06]  /*ce60*/  BAR.SYNC.DEFER_BLOCKING 0x0 ;  /* 0x0000000000007b1d */ /* 0x000fec0000010000 */
[----:B------:R-:W-:Y:S04]  /*ce70*/  STS [R17], R8 ;  /* 0x0000000811007388 */ /* 0x000fe80000000800 */
[----:B0-----:R-:W-:Y:S04]  /*ce80*/  STS [R26], R9 ;  /* 0x000000091a007388 */ /* 0x001fe80000000800 */
[----:B------:R-:W-:Y:S04]  /*ce90*/  STS [R19], R10 ;  /* 0x0000000a13007388 */ /* 0x000fe80000000800 */
[----:B------:R-:W-:Y:S04]  /*cea0*/  STS [R30], R11 ;  /* 0x0000000b1e007388 */ /* 0x000fe80000000800 */
[----:B------:R-:W-:Y:S06]  /*ceb0*/  BAR.SYNC.DEFER_BLOCKING 0x0 ;  /* 0x0000000000007b1d */ /* 0x000fec0000010000 */
[----:B------:R-:W0:Y:S04]  /*cec0*/  LDS R7, [0x4868] ;  /* 0x00486800ff077984 */ /* 0x000e280000000800 */
[----:B------:R-:W2:Y:S04]  /*ced0*/  LDS R0, [R6.X4+0x800] ;  /* 0x0008000006007984 */ /* 0x000ea80000004800 */
[----:B------:R-:W3:Y:S01]  /*cee0*/  LDS R4, [R6.X4+0x1000] ;  /* 0x0010000006047984 */ /* 0x000ee20000004800 */
[----:B01----:R-:W-:-:S03]  /*cef0*/  IMAD.IADD R13, R7, 0x1, R6 ;  /* 0x00000001070d7824 */ /* 0x003fc600078e0206 */
[----:B------:R-:W0:Y:S02]  /*cf00*/  LDS R7, [R6.X4+0x1800] ;  /* 0x0018000006077984 */ /* 0x000e240000004800 */
[C---:B------:R-:W-:Y:S02]  /*cf10*/  ISETP.GE.AND P0, PT, R13.reuse, c[0x0][0x188], PT ;  /* 0x000062000d007a0c */ /* 0x040fe40003f06270 */
[C---:B------:R-:W-:Y:S02]  /*cf20*/  IADD3 R8, R13.reuse, 0x200, RZ ;  /* 0x000002000d087810 */ /* 0x040fe40007ffe0ff */
[C---:B------:R-:W-:Y:S02]  /*cf30*/  IADD3 R9, R13.reuse, 0x400, RZ ;  /* 0x000004000d097810 */ /* 0x040fe40007ffe0ff */
[----:B------:R-:W-:Y:S02]  /*cf40*/  IADD3 R10, R13, 0x600, RZ ;  /* 0x000006000d0a7810 */ /* 0x000fe40007ffe0ff */
[----:B------:R-:W-:-:S02]  /*cf50*/  ISETP.GE.AND P1, PT, R8, c[0x0][0x188], PT ;  /* 0x0000620008007a0c */ /* 0x000fc40003f26270 */
[----:B------:R-:W-:Y:S02]  /*cf60*/  ISETP.GE.AND P2, PT, R9, c[0x0][0x188], PT ;  /* 0x0000620009007a0c */ /* 0x000fe40003f46270 */
[----:B------:R-:W-:Y:S01]  /*cf70*/  ISETP.GE.AND P3, PT, R10, c[0x0][0x188], PT ;  /* 0x000062000a007a0c */ /* 0x000fe20003f66270 */
[----:B------:R-:W1:Y:S08]  /*cf80*/  @!P0 LDS R12, [R6.X4] ;  /* 0x00000000060c8984 */ /* 0x000e700000004800 */
[----:B--2---:R2:W-:Y:S04]  /*cf90*/  @!P1 STS [R13.X4+0x5070], R0 ;  /* 0x005070000d009388 */ /* 0x0045e80000004800 */
[----:B---3--:R2:W-:Y:S04]  /*cfa0*/  @!P2 STS [R13.X4+0x5870], R4 ;  /* 0x005870040d00a388 */ /* 0x0085e80000004800 */
[----:B0-----:R2:W-:Y:S04]  /*cfb0*/  @!P3 STS [R13.X4+0x6070], R7 ;  /* 0x006070070d00b388 */ /* 0x0015e80000004800 */
[----:B-1----:R2:W-:Y:S04]  /*cfc0*/  @!P0 STS [R13.X4+0x4870], R12 ;  /* 0x0048700c0d008388 */ /* 0x0025e80000004800 */
[----:B------:R-:W-:Y:S06]  /*cfd0*/  BAR.SYNC.DEFER_BLOCKING 0x0 ;  /* 0x0000000000007b1d */ /* 0x000fec0000010000 */
[----:B------:R-:W-:Y:S05]  /*cfe0*/  BRA `(.L_x_277) ;  /* 0x00003e8000007947 */ /* 0x000fea0003800000 */
.L_x_272:
        /* <DEDUP_REMOVED lines=13> */
.L_x_282:
[----:B------:R-:W-:Y:S01]  /*d0c0*/  IADD3 R8, R8, -0x1, RZ ;  /* 0xffffffff08087810 */ /* 0x000fe20007ffe0ff */
[----:B------:R0:W-:Y:S01]  /*d0d0*/  STS [R11], RZ ;  /* 0x000000ff0b007388 */ /* 0x0001e20000000800 */
[----:B------:R-:W-:Y:S02]  /*d0e0*/  IADD3 R10, R10, 0x200, RZ ;  /* 0x000002000a0a7810 */ /* 0x000fe40007ffe0ff */
[----:B------:R-:W-:Y:S02]  /*d0f0*/  ISETP.NE.AND P1, PT, R8, RZ, PT ;  /* 0x000000ff0800720c */ /* 0x000fe40003f25270 */
[----:B0-----:R-:W-:-:S11]  /*d100*/  IADD3 R11, R11, 0x800, RZ ;  /* 0x000008000b0b7810 */ /* 0x001fd60007ffe0ff */
[----:B------:R-:W-:Y:S05]  /*d110*/  @P1 BRA `(.L_x_282) ;  /* 0xffffffa000001947 */ /* 0x000fea000383ffff */
.L_x_281:
[----:B------:R-:W-:Y:S05]  /*d120*/  BSYNC B1 ;  /* 0x0000000000017941 */ /* 0x000fea0003800000 */
.L_x_280:
[----:B------:R-:W-:Y:S05]  /*d130*/  @!P2 BRA `(.L_x_279) ;  /* 0x000000a00000a947 */ /* 0x000fea0003800000 */
[C---:B------:R-:W-:Y:S02]  /*d140*/  IADD3 R8, R10.reuse, -0x800, RZ ;  /* 0xfffff8000a087810 */ /* 0x040fe40007ffe0ff */
[----:B------:R-:W-:-:S04]  /*d150*/  LEA R10, R10, 0x20a0, 0x2 ;  /* 0x000020a00a0a7811 */ /* 0x000fc800078e10ff */
.L_x_283:
        /* <DEDUP_REMOVED lines=8> */
.L_x_279:
[----:B------:R-:W-:Y:S05]  /*d1e0*/  BSYNC B0 ;  /* 0x0000000000007941 */ /* 0x000fea0003800000 */
.L_x_278:
[----:B------:R-:W-:Y:S01]  /*d1f0*/  BAR.SYNC.DEFER_BLOCKING 0x0 ;  /* 0x0000000000007b1d */ /* 0x000fe20000010000 */
[----:B------:R-:W-:Y:S01]  /*d200*/  PLOP3.LUT P1, PT, PT, PT, UP0, 0x40, 0x0 ;  /* 0x000000000000781c */ /* 0x000fe20003f2e808 */
[----:B-1----:R-:W-:-:S04]  /*d210*/  USHF.L.U32 UR5, UR5, 0xa, URZ ;  /* 0x0000000a05057899 */ /* 0x002fc8000800063f */
[----:B------:R-:W-:-:S08]  /*d220*/  ULOP3.LUT UR5, UR4, 0x1ffc00, UR5, 0xf8, !UPT ;  /* 0x001ffc0004057892 */ /* 0x000fd0000f8ef805 */
        /* <DEDUP_REMOVED lines=18> */
.L_x_291:
        /* <DEDUP_REMOVED lines=15> */
[----:B------:R-:W-:-:S05]  /*d440*/  SEL R12, R17, R12, !P2 ;  /* 0x0000000c110c7207 */ /* 0x000fca0005000000 */
[----:B------:R-:W-:-:S05]  /*d450*/  IMAD.SHL.U32 R12, R12, 0x4, RZ ;  /* 0x000000040c0c7824 */ /* 0x000fca00078e00ff */
[----:B------:R-:W-:-:S05]  /*d460*/  LOP3.LUT R12, R12, 0xffc, RZ, 0xc0, !PT ;  /* 0x00000ffc0c0c7812 */ /* 0x000fca00078ec0ff */
[----:B------:R0:W-:Y:S02]  /*d470*/  ATOMS.POPC.INC.32 RZ, [R12+URZ+0x8a0] ;  /* 0x0008a0000cff7f8c */ /* 0x0001e4000d00003f */
.L_x_290:
[----:B------:R-:W-:Y:S05]  /*d480*/  BSYNC B2 ;  /* 0x0000000000027941 */ /* 0x000fea0003800000 */
.L_x_289:
[----:B------:R-:W-:Y:S01]  /*d490*/  IMAD.MOV.U32 R13, RZ, RZ, R11 ;  /* 0x000000ffff0d7224 */ /* 0x000fe200078e000b */
[----:B------:R-:W-:Y:S01]  /*d4a0*/  IADD3 R8, R8, 0x200, RZ ;  /* 0x0000020008087810 */ /* 0x000fe20007ffe0ff */
[----:B------:R-:W-:Y:S05]  /*d4b0*/  @P3 BRA `(.L_x_291) ;  /* 0xfffffe9000003947 */ /* 0x000fea000383ffff */
.L_x_288:
[----:B------:R-:W-:Y:S05]  /*d4c0*/  BSYNC B1 ;  /* 0x0000000000017941 */ /* 0x000fea0003800000 */
.L_x_287:
        /* <DEDUP_REMOVED lines=9> */
.L_x_300:
[----:B------:R-:W2:Y:S01]  /*d560*/  LDG.E R21, [R12.64] ;  /* 0x000000060c157981 */ /* 0x000ea2000c1e1900 */
[----:B------:R-:W-:-:S05]  /*d570*/  IMAD.WIDE R14, R23, 0x4, R12 ;  /* 0x00000004170e7825 */ /* 0x000fca00078e020c */
[----:B------:R-:W3:Y:S01]  /*d580*/  LDG.E R20, [R14.64] ;  /* 0x000000060e147981 */ /* 0x000ee2000c1e1900 */
[----:B------:R-:W-:-:S06]  /*d590*/  IMAD.WIDE R16, R23, 0x4, R14 ;  /* 0x0000000417107825 */ /* 0x000fcc00078e020e */
[----:B------:R-:W-:Y:S02]  /*d5a0*/  IMAD.WIDE R10, R23, 0x4, R16 ;  /* 0x00000004170a7825 */ /* 0x000fe400078e0210 */
[----:B------:R-:W4:Y:S04]  /*d5b0*/  LDG.E R17, [R16.64] ;  /* 0x0000000610117981 */ /* 0x000f28000c1e1900 */
[----:B------:R-:W5:Y:S01]  /*d5c0*/  LDG.E R22, [R10.64] ;  /* 0x000000060a167981 */ /* 0x000f62000c1e1900 */
[----:B------:R-:W-:Y:S01]  /*d5d0*/  YIELD ;  /* 0x0000000000007946 */ /* 0x000fe20003800000 */
[----:B------:R-:W-:Y:S01]  /*d5e0*/  BSSY B1, `(.L_x_292) ;  /* 0x0000018000017945 */ /* 0x000fe20003800000 */
[C---:B--2---:R-:W-:Y:S02]  /*d5f0*/  ISETP.GE.AND P5, PT, R21.reuse, RZ, PT ;  /* 0x000000ff1500720c */ /* 0x044fe40003fa6270 */
[----:B------:R-:W-:-:S04]  /*d600*/  LOP3.LUT R18, R21, 0x7ffffc00, RZ, 0xc, !PT ;  /* 0x7ffffc0015127812 */ /* 0x000fc800078e0cff */
[----:B------:R-:W-:-:S04]  /*d610*/  SEL R18, R21, R18, !P5 ;  /* 0x0000001215127207 */ /* 0x000fc80006800000 */
[----:B------:R-:W-:-:S04]  /*d620*/  LOP3.LUT R18, R18, 0xfffffc00, RZ, 0xc0, !PT ;  /* 0xfffffc0012127812 */ /* 0x000fc800078ec0ff */
[----:B------:R-:W-:Y:S02]  /*d630*/  ISETP.NE.AND P4, PT, R18, UR5, PT ;  /* 0x0000000512007c0c */ /* 0x000fe4000bf85270 */
[C---:B---3--:R-:W-:Y:S02]  /*d640*/  ISETP.GE.AND P1, PT, R20.reuse, RZ, PT ;  /* 0x000000ff1400720c */ /* 0x048fe40003f26270 */
[----:B------:R-:W-:Y:S02]  /*d650*/  LOP3.LUT R19, R20, 0x7ffffc00, RZ, 0xc, !PT ;  /* 0x7ffffc0014137812 */ /* 0x000fe400078e0cff */
[C---:B----4-:R-:W-:Y:S02]  /*d660*/  ISETP.GE.AND P2, PT, R17.reuse, RZ, PT ;  /* 0x000000ff1100720c */ /* 0x050fe40003f46270 */
[----:B------:R-:W-:Y:S02]  /*d670*/  LOP3.LUT R12, R17, 0x7ffffc00, RZ, 0xc, !PT ;  /* 0x7ffffc00110c7812 */ /* 0x000fe400078e0cff */
[----:B-----5:R-:W-:-:S02]  /*d680*/  ISETP.GE.AND P3, PT, R22, RZ, PT ;  /* 0x000000ff1600720c */ /* 0x020fc40003f66270 */
[----:B------:R-:W-:Y:S02]  /*d690*/  LOP3.LUT R13, R22, 0x7ffffc00, RZ, 0xc, !PT ;  /* 0x7ffffc00160d7812 */ /* 0x000fe400078e0cff */
[----:B------:R-:W-:Y:S02]  /*d6a0*/  SEL R19, R20, R19, !P1 ;  /* 0x0000001314137207 */ /* 0x000fe40004800000 */
[----:B------:R-:W-:Y:S02]  /*d6b0*/  SEL R12, R17, R12, !P2 ;  /* 0x0000000c110c7207 */ /* 0x000fe40005000000 */
[----:B------:R-:W-:Y:S02]  /*d6c0*/  SEL R14, R22, R13, !P3 ;  /* 0x0000000d160e7207 */ /* 0x000fe40005800000 */
[----:B------:R-:W-:Y:S02]  /*d6d0*/  LOP3.LUT R19, R19, 0xfffffc00, RZ, 0xc0, !PT ;  /* 0xfffffc0013137812 */ /* 0x000fe400078ec0ff */
[----:B------:R-:W-:-:S02]  /*d6e0*/  LOP3.LUT R13, R12, 0xfffffc00, RZ, 0xc0, !PT ;  /* 0xfffffc000c0d7812 */ /* 0x000fc400078ec0ff */
[----:B------:R-:W-:Y:S01]  /*d6f0*/  LOP3.LUT R14, R14, 0xfffffc00, RZ, 0xc0, !PT ;  /* 0xfffffc000e0e7812 */ /* 0x000fe200078ec0ff */
[----:B------:R-:W-:Y:S05]  /*d700*/  @P4 BRA `(.L_x_293) ;  /* 0x0000005000004947 */ /* 0x000fea0003800000 */
[----:B------:R-:W-:-:S04]  /*d710*/  LOP3.LUT R12, RZ, R21, RZ, 0x33, !PT ;  /* 0x00000015ff0c7212 */ /* 0x000fc800078e33ff */
[----:B------:R-:W-:-:S05]  /*d720*/  SEL R12, R21, R12, !P5 ;  /* 0x0000000c150c7207 */ /* 0x000fca0006800000 */
[----:B------:R-:W-:-:S05]  /*d730*/  IMAD.SHL.U32 R12, R12, 0x4, RZ ;  /* 0x000000040c0c7824 */ /* 0x000fca00078e00ff */
[----:B------:R-:W-:-:S05]  /*d740*/  LOP3.LUT R12, R12, 0xffc, RZ, 0xc0, !PT ;  /* 0x00000ffc0c0c7812 */ /* 0x000fca00078ec0ff */
[----:B------:R0:W-:Y:S02]  /*d750*/  ATOMS.POPC.INC.32 RZ, [R12+URZ+0x8a0] ;  /* 0x0008a0000cff7f8c */ /* 0x0001e4000d00003f */
.L_x_293:
[----:B------:R-:W-:Y:S05]  /*d760*/  BSYNC B1 ;  /* 0x0000000000017941 */ /* 0x000fea0003800000 */
.L_x_292:
[----:B------:R-:W-:Y:S01]  /*d770*/  ISETP.NE.AND P6, PT, R19, UR5, PT ;  /* 0x0000000513007c0c */ /* 0x000fe2000bfc5270 */
[----:B------:R-:W-:Y:S01]  /*d780*/  BSSY B1, `(.L_x_294) ;  /* 0x0000009000017945 */ /* 0x000fe20003800000 */
[----:B------:R-:W-:Y:S02]  /*d790*/  ISETP.NE.AND P4, PT, R13, UR5, PT ;  /* 0x000000050d007c0c */ /* 0x000fe4000bf85270 */
[----:B------:R-:W-:-:S09]  /*d7a0*/  ISETP.NE.AND P5, PT, R14, UR5, PT ;  /* 0x000000050e007c0c */ /* 0x000fd2000bfa5270 */
[----:B------:R-:W-:Y:S05]  /*d7b0*/  @P6 BRA `(.L_x_295) ;  /* 0x0000005000006947 */ /* 0x000fea0003800000 */
[----:B------:R-:W-:-:S04]  /*d7c0*/  LOP3.LUT R13, RZ, R20, RZ, 0x33, !PT ;  /* 0x00000014ff0d7212 */ /* 0x000fc800078e33ff */
[----:B0-----:R-:W-:-:S05]  /*d7d0*/  SEL R12, R20, R13, !P1 ;  /* 0x0000000d140c7207 */ /* 0x001fca0004800000 */
[----:B------:R-:W-:-:S05]  /*d7e0*/  IMAD.SHL.U32 R12, R12, 0x4, RZ ;  /* 0x000000040c0c7824 */ /* 0x000fca00078e00ff */
[----:B------:R-:W-:-:S05]  /*d7f0*/  LOP3.LUT R12, R12, 0xffc, RZ, 0xc0, !PT ;  /* 0x00000ffc0c0c7812 */ /* 0x000fca00078ec0ff */
[----:B------:R0:W-:Y:S02]  /*d800*/  ATOMS.POPC.INC.32 RZ, [R12+URZ+0x8a0] ;  /* 0x0008a0000cff7f8c */ /* 0x0001e4000d00003f */
.L_x_295:
[----:B------:R-:W-:Y:S05]  /*d810*/  BSYNC B1 ;  /* 0x0000000000017941 */ /* 0x000fea0003800000 */
.L_x_294:
[----:B------:R-:W-:Y:S01]  /*d820*/  BSSY B1, `(.L_x_296) ;  /* 0x0000007000017945 */ /* 0x000fe20003800000 */
[----:B------:R-:W-:Y:S05]  /*d830*/  @P4 BRA `(.L_x_297) ;  /* 0x0000005000004947 */ /* 0x000fea0003800000 */
[----:B0-----:R-:W-:-:S04]  /*d840*/  LOP3.LUT R12, RZ, R17, RZ, 0x33, !PT ;  /* 0x00000011ff0c7212 */ /* 0x001fc800078e33ff */
[----:B------:R-:W-:-:S05]  /*d850*/  SEL R12, R17, R12, !P2 ;  /* 0x0000000c110c7207 */ /* 0x000fca0005000000 */
[----:B------:R-:W-:-:S05]  /*d860*/  IMAD.SHL.U32 R12, R12, 0x4, RZ ;  /* 0x000000040c0c7824 */ /* 0x000fca00078e00ff */
[----:B------:R-:W-:-:S05]  /*d870*/  LOP3.LUT R12, R12, 0xffc, RZ, 0xc0, !PT ;  /* 0x00000ffc0c0c7812 */ /* 0x000fca00078ec0ff */
[----:B------:R0:W-:Y:S02]  /*d880*/  ATOMS.POPC.INC.32 RZ, [R12+URZ+0x8a0] ;  /* 0x0008a0000cff7f8c */ /* 0x0001e4000d00003f */
.L_x_297:
[----:B------:R-:W-:Y:S05]  /*d890*/  BSYNC B1 ;  /* 0x0000000000017941 */ /* 0x000fea0003800000 */
.L_x_296:
[----:B------:R-:W-:Y:S01]  /*d8a0*/  BSSY B1, `(.L_x_298) ;  /* 0x0000007000017945 */ /* 0x000fe20003800000 */
[----:B------:R-:W-:Y:S05]  /*d8b0*/  @P5 BRA `(.L_x_299) ;  /* 0x0000005000005947 */ /* 0x000fea0003800000 */
[----:B------:R-:W-:-:S04]  /*d8c0*/  LOP3.LUT R13, RZ, R22, RZ, 0x33, !PT ;  /* 0x00000016ff0d7212 */ /* 0x000fc800078e33ff */
[----:B0-----:R-:W-:-:S05]  /*d8d0*/  SEL R12, R22, R13, !P3 ;  /* 0x0000000d160c7207 */ /* 0x001fca0005800000 */
[----:B------:R-:W-:-:S05]  /*d8e0*/  IMAD.SHL.U32 R12, R12, 0x4, RZ ;  /* 0x000000040c0c7824 */ /* 0x000fca00078e00ff */
[----:B------:R-:W-:-:S05]  /*d8f0*/  LOP3.LUT R12, R12, 0xffc, RZ, 0xc0, !PT ;  /* 0x00000ffc0c0c7812 */ /* 0x000fca00078ec0ff */
[----:B------:R0:W-:Y:S02]  /*d900*/  ATOMS.POPC.INC.32 RZ, [R12+URZ+0x8a0] ;  /* 0x0008a0000cff7f8c */ /* 0x0001e4000d00003f */
.L_x_299:
[----:B------:R-:W-:Y:S05]  /*d910*/  BSYNC B1 ;  /* 0x0000000000017941 */ /* 0x000fea0003800000 */
.L_x_298:
[----:B------:R-:W-:Y:S01]  /*d920*/  IADD3 R8, R8, 0x800, RZ ;  /* 0x0000080008087810 */ /* 0x000fe20007ffe0ff */
[----:B------:R-:W-:-:S03]  /*d930*/  IMAD.WIDE R10, R23, 0x4, R10 ;  /* 0x00000004170a7825 */ /* 0x000fc600078e020a */
[----:B------:R-:W-:Y:S01]  /*d940*/  ISETP.GE.AND P1, PT, R8, R9, PT ;  /* 0x000000090800720c */ /* 0x000fe20003f26270 */
[----:B0-----:R-:W-:Y:S02]  /*d950*/  IMAD.MOV.U32 R12, RZ, RZ, R10 ;  /* 0x000000ffff0c7224 */ /* 0x001fe400078e000a */
[----:B------:R-:W-:-:S10]  /*d960*/  IMAD.MOV.U32 R13, RZ, RZ, R11 ;  /* 0x000000ffff0d7224 */ /* 0x000fd400078e000b */
[----:B------:R-:W-:Y:S05]  /*d970*/  @!P1 BRA `(.L_x_300) ;  /* 0xfffffbe000009947 */ /* 0x000fea000383ffff */
.L_x_286:
[----:B------:R-:W-:Y:S05]  /*d980*/  BSYNC B0 ;  /* 0x0000000000007941 */ /* 0x000fea0003800000 */
.L_x_285:
[----:B------:R-:W-:Y:S05]  /*d990*/  BRA `(.L_x_301) ;  /* 0x000007d000007947 */ /* 0x000fea0003800000 */
.L_x_284:
        /* <DEDUP_REMOVED lines=23> */
.L_x_312:
        /* <DEDUP_REMOVED lines=8> */
[C---:B------:R-:W-:Y:S02]  /*db90*/  ISETP.GE.AND P1, PT, R13.reuse, RZ, PT ;  /* 0x000000ff0d00720c */ /* 0x040fe40003f26270 */
[----:B------:R-:W-:Y:S02]  /*dba0*/  SEL R17, R12, R17, !P5 ;  /* 0x000000110c117207 */ /* 0x000fe40006800000 */
[----:B------:R-:W-:-:S02]  /*dbb0*/  LOP3.LUT R8, R13, 0x7ffffc00, RZ, 0xc, !PT ;  /* 0x7ffffc000d087812 */ /* 0x000fc400078e0cff */
[----:B------:R-:W-:Y:S02]  /*dbc0*/  LOP3.LUT R17, R17, 0xfffffc00, RZ, 0xc0, !PT ;  /* 0xfffffc0011117812 */ /* 0x000fe400078ec0ff */
[C---:B------:R-:W-:Y:S02]  /*dbd0*/  ISETP.GE.AND P2, PT, R14.reuse, RZ, PT ;  /* 0x000000ff0e00720c */ /* 0x040fe40003f46270 */
[----:B------:R-:W-:Y:S02]  /*dbe0*/  ISETP.NE.AND P6, PT, R17, UR5, PT ;  /* 0x0000000511007c0c */ /* 0x000fe4000bfc5270 */
[C---:B------:R-:W-:Y:S02]  /*dbf0*/  ISETP.GE.AND P3, PT, R15.reuse, RZ, PT ;  /* 0x000000ff0f00720c */ /* 0x040fe40003f66270 */
[----:B------:R-:W-:Y:S02]  /*dc00*/  LOP3.LUT R19, R14, 0x7ffffc00, RZ, 0xc, !PT ;  /* 0x7ffffc000e137812 */ /* 0x000fe400078e0cff */
[----:B------:R-:W-:-:S02]  /*dc10*/  LOP3.LUT R16, R15, 0x7ffffc00, RZ, 0xc, !PT ;  /* 0x7ffffc000f107812 */ /* 0x000fc400078e0cff */
[----:B------:R-:W-:Y:S02]  /*dc20*/  SEL R8, R13, R8, !P1 ;  /* 0x000000080d087207 */ /* 0x000fe40004800000 */
[----:B------:R-:W-:Y:S02]  /*dc30*/  SEL R19, R14, R19, !P2 ;  /* 0x000000130e137207 */ /* 0x000fe40005000000 */
[----:B------:R-:W-:Y:S02]  /*dc40*/  SEL R16, R15, R16, !P3 ;  /* 0x000000100f107207 */ /* 0x000fe40005800000 */
[----:B------:R-:W-:Y:S02]  /*dc50*/  LOP3.LUT R8, R8, 0xfffffc00, RZ, 0xc0, !PT ;  /* 0xfffffc0008087812 */ /* 0x000fe400078ec0ff */
[----:B------:R-:W-:Y:S02]  /*dc60*/  LOP3.LUT R19, R19, 0xfffffc00, RZ, 0xc0, !PT ;  /* 0xfffffc0013137812 */ /* 0x000fe400078ec0ff */
[----:B------:R-:W-:-:S02]  /*dc70*/  LOP3.LUT R16, R16, 0xfffffc00, RZ, 0xc0, !PT ;  /* 0xfffffc0010107812 */ /* 0x000fc400078ec0ff */
[----:B------:R-:W-:Y:S01]  /*dc80*/  ISETP.NE.AND P4, PT, R8, UR5, PT ;  /* 0x0000000508007c0c */ /* 0x000fe2000bf85270 */
[----:B------:R-:W-:Y:S07]  /*dc90*/  @P6 BRA `(.L_x_305) ;  /* 0x0000005000006947 */ /* 0x000fee0003800000 */
[----:B------:R-:W-:-:S04]  /*dca0*/  LOP3.LUT R17, RZ, R12, RZ, 0x33, !PT ;  /* 0x0000000cff117212 */ /* 0x000fc800078e33ff */
[----:B------:R-:W-:-:S05]  /*dcb0*/  SEL R12, R12, R17, !P5 ;  /* 0x000000110c0c7207 */ /* 0x000fca0006800000 */
[----:B------:R-:W-:-:S05]  /*dcc0*/  IMAD.SHL.U32 R12, R12, 0x4, RZ ;  /* 0x000000040c0c7824 */ /* 0x000fca00078e00ff */
[----:B------:R-:W-:-:S05]  /*dcd0*/  LOP3.LUT R12, R12, 0xffc, RZ, 0xc0, !PT ;  /* 0x00000ffc0c0c7812 */ /* 0x000fca00078ec0ff */
[----:B------:R0:W-:Y:S02]  /*dce0*/  ATOMS.POPC.INC.32 RZ, [R12+URZ+0x8a0] ;  /* 0x0008a0000cff7f8c */ /* 0x0001e4000d00003f */
.L_x_305:
[----:B------:R-:W-:Y:S05]  /*dcf0*/  BSYNC B1 ;  /* 0x0000000000017941 */ /* 0x000fea0003800000 */
.L_x_304:
[----:B------:R-:W-:Y:S01]  /*dd00*/  BSSY B1, `(.L_x_306) ;  /* 0x0000009000017945 */ /* 0x000fe20003800000 */
[----:B------:R-:W-:Y:S02]  /*dd10*/  ISETP.NE.AND P5, PT, R19, UR5, PT ;  /* 0x0000000513007c0c */ /* 0x000fe4000bfa5270 */
[----:B------:R-:W-:Y:S01]  /*dd20*/  ISETP.NE.AND P6, PT, R16, UR5, PT ;  /* 0x0000000510007c0c */ /* 0x000fe2000bfc5270 */
[----:B------:R-:W-:Y:S07]  /*dd30*/  @P4 BRA `(.L_x_307) ;  /* 0x0000005000004947 */ /* 0x000fee0003800000 */
[----:B------:R-:W-:-:S04]  /*dd40*/  LOP3.LUT R8, RZ, R13, RZ, 0x33, !PT ;  /* 0x0000000dff087212 */ /* 0x000fc800078e33ff */
[----:B------:R-:W-:-:S05]  /*dd50*/  SEL R13, R13, R8, !P1 ;  /* 0x000000080d0d7207 */ /* 0x000fca0004800000 */
[----:B------:R-:W-:-:S05]  /*dd60*/  IMAD.SHL.U32 R13, R13, 0x4, RZ ;  /* 0x000000040d0d7824 */ /* 0x000fca00078e00ff */
[----:B------:R-:W-:-:S05]  /*dd70*/  LOP3.LUT R13, R13, 0xffc, RZ, 0xc0, !PT ;  /* 0x00000ffc0d0d7812 */ /* 0x000fca00078ec0ff */
[----:B------:R1:W-:Y:S02]  /*dd80*/  ATOMS.POPC.INC.32 RZ, [R13+URZ+0x8a0] ;  /* 0x0008a0000dff7f8c */ /* 0x0003e4000d00003f */
.L_x_307:
[----:B------:R-:W-:Y:S05]  /*dd90*/  BSYNC B1 ;  /* 0x0000000000017941 */ /* 0x000fea0003800000 */
.L_x_306:
[----:B------:R-:W-:Y:S01]  /*dda0*/  BSSY B1, `(.L_x_308) ;  /* 0x0000007000017945 */ /* 0x000fe20003800000 */
[----:B------:R-:W-:Y:S05]  /*ddb0*/  @P5 BRA `(.L_x_309) ;  /* 0x0000005000005947 */ /* 0x000fea0003800000 */
[----:B-1----:R-:W-:-:S04]  /*ddc0*/  LOP3.LUT R13, RZ, R14, RZ, 0x33, !PT ;  /* 0x0000000eff0d7212 */ /* 0x002fc800078e33ff */
[----:B------:R-:W-:-:S05]  /*ddd0*/  SEL R14, R14, R13, !P2 ;  /* 0x0000000d0e0e7207 */ /* 0x000fca0005000000 */
[----:B------:R-:W-:-:S05]  /*dde0*/  IMAD.SHL.U32 R14, R14, 0x4, RZ ;  /* 0x000000040e0e7824 */ /* 0x000fca00078e00ff */
[----:B------:R-:W-:-:S05]  /*ddf0*/  LOP3.LUT R14, R14, 0xffc, RZ, 0xc0, !PT ;  /* 0x00000ffc0e0e7812 */ /* 0x000fca00078ec0ff */
[----:B------:R1:W-:Y:S02]  /*de00*/  ATOMS.POPC.INC.32 RZ, [R14+URZ+0x8a0] ;  /* 0x0008a0000eff7f8c */ /* 0x0003e4000d00003f */
.L_x_309:
[----:B------:R-:W-:Y:S05]  /*de10*/  BSYNC B1 ;  /* 0x0000000000017941 */ /* 0x000fea0003800000 */
.L_x_308:
[----:B------:R-:W-:Y:S01]  /*de20*/  BSSY B1, `(.L_x_310) ;  /* 0x0000007000017945 */ /* 0x000fe20003800000 */
[----:B------:R-:W-:Y:S05]  /*de30*/  @P6 BRA `(.L_x_311) ;  /* 0x0000005000006947 */ /* 0x000fea0003800000 */
[----:B------:R-:W-:-:S04]  /*de40*/  LOP3.LUT R8, RZ, R15, RZ, 0x33, !PT ;  /* 0x0000000fff087212 */ /* 0x000fc800078e33ff */
[----:B------:R-:W-:-:S05]  /*de50*/  SEL R15, R15, R8, !P3 ;  /* 0x000000080f0f7207 */ /* 0x000fca0005800000 */
[----:B------:R-:W-:-:S05]  /*de60*/  IMAD.SHL.U32 R15, R15, 0x4, RZ ;  /* 0x000000040f0f7824 */ /* 0x000fca00078e00ff */
[----:B------:R-:W-:-:S05]  /*de70*/  LOP3.LUT R15, R15, 0xffc, RZ, 0xc0, !PT ;  /* 0x00000ffc0f0f7812 */ /* 0x000fca00078ec0ff */
[----:B------:R2:W-:Y:S02]  /*de80*/  ATOMS.POPC.INC.32 RZ, [R15+URZ+0x8a0] ;  /* 0x0008a0000fff7f8c */ /* 0x0005e4000d00003f */
.L_x_311:
[----:B------:R-:W-:Y:S05]  /*de90*/  BSYNC B1 ;  /* 0x0000000000017941 */ /* 0x000fea0003800000 */
.L_x_310:
[----:B------:R-:W-:-:S04]  /*dea0*/  IADD3 R18, R18, 0x200, RZ ;  /* 0x0000020012127810 */ /* 0x000fc80007ffe0ff */
[----:B------:R-:W-:-:S13]  /*deb0*/  ISETP.GT.AND P1, PT, R22, R18, PT ;  /* 0x000000121600720c */ /* 0x000fda0003f24270 */
[----:B------:R-:W-:Y:S05]  /*dec0*/  @P1 BRA `(.L_x_312) ;  /* 0xfffffc4000001947 */ /* 0x000fea000383ffff */
.L_x_303:
[----:B------:R-:W-:Y:S05]  /*ded0*/  BSYNC B0 ;  /* 0x0000000000007941 */ /* 0x000fea0003800000 */
.L_x_302:
        /* <DEDUP_REMOVED lines=19> */
[----:B------:R-:W-:-:S05]  /*e010*/  SEL R13, R12, R13, !P1 ;  /* 0x0000000d0c0d7207 */ /* 0x000fca0004800000 */
[----:B------:R-:W-:-:S05]  /*e020*/  IMAD.SHL.U32 R13, R13, 0x4, RZ ;  /* 0x000000040d0d7824 */ /* 0x000fca00078e00ff */
[----:B------:R-:W-:-:S05]  /*e030*/  LOP3.LUT R13, R13, 0xffc, RZ, 0xc0, !PT ;  /* 0x00000ffc0d0d7812 */ /* 0x000fca00078ec0ff */
[----:B------:R0:W-:Y:S02]  /*e040*/  ATOMS.POPC.INC.32 RZ, [R13+URZ+0x8a0] ;  /* 0x0008a0000dff7f8c */ /* 0x0001e4000d00003f */
.L_x_314:
[----:B------:R-:W-:Y:S05]  /*e050*/  BSYNC B0 ;  /* 0x0000000000007941 */ /* 0x000fea0003800000 */
.L_x_313:
        /* <DEDUP_REMOVED lines=17> */
.L_x_301:
[----:B------:R-:W-:Y:S02]  /*e170*/  WARPSYNC 0xffffffff ;  /* 0xffffffff00007948 */ /* 0x000fe40003800000 */
[----:B------:R-:W-:Y:S01]  /*e180*/  BAR.SYNC.DEFER_BLOCKING 0x0 ;  /* 0x0000000000007b1d */ /* 0x000fe20000010000 */
[----:B0-----:R-:W-:-:S05]  /*e190*/  IMAD.MOV.U32 R10, RZ, RZ, RZ ;  /* 0x000000ffff0a7224 */ /* 0x001fca00078e00ff */
[----:B------:R-:W0:Y:S02]  /*e1a0*/  LDS R8, [0x4868] ;  /* 0x00486800ff087984 */ /* 0x000e240000000800 */
.L_x_320:
        /* <DEDUP_REMOVED lines=34> */
.L_x_397:
        /* <DEDUP_REMOVED lines=13> */
.L_x_398:
        /* <DEDUP_REMOVED lines=49> */
.L_x_315:
        /* <DEDUP_REMOVED lines=20> */
.L_x_319:
[----:B0-----:R-:W-:Y:S05]  /*e8f0*/  BSYNC B0 ;  /* 0x0000000000007941 */ /* 0x001fea0003800000 */
.L_x_318:
        /* <DEDUP_REMOVED lines=27> */
.L_x_330:
        /* <DEDUP_REMOVED lines=15> */
[----:B------:R-:W-:-:S04]  /*eba0*/  LOP3.LUT R11, R10, 0x3ff, RZ, 0xc0, !PT ;  /* 0x000003ff0a0b7812 */ /* 0x000fc800078ec0ff */
[CC--:B0-----:R-:W-:Y:S02]  /*ebb0*/  ISETP.GE.U32.AND P1, PT, R11.reuse, R4.reuse, PT ;  /* 0x000000040b00720c */ /* 0x0c1fe40003f26070 */
[----:B------:R-:W-:-:S11]  /*ebc0*/  ISETP.NE.AND P2, PT, R11, R4, PT ;  /* 0x000000040b00720c */ /* 0x000fd60003f45270 */
        /* <DEDUP_REMOVED lines=13> */
.L_x_329:
[----:B------:R-:W-:Y:S05]  /*eca0*/  BSYNC B3 ;  /* 0x0000000000037941 */ /* 0x000fea0003800000 */
.L_x_328:
[----:B------:R-:W-:Y:S05]  /*ecb0*/  @P2 BRA `(.L_x_327) ;  /* 0x000000e000002947 */ /* 0x000fea0003800000 */
[----:B0-----:R-:W0:Y:S01]  /*ecc0*/  S2R R11, SR_LANEID ;  /* 0x00000000000b7919 */ /* 0x001e220000000000 */
[----:B------:R-:W-:Y:S01]  /*ecd0*/  VOTEU.ANY UR4, UPT, PT ;  /* 0x0000000000047886 */ /* 0x000fe200038e0100 */
[----:B------:R-:W-:Y:S01]  /*ece0*/  LEA R10, R4, 0x8a0, 0x2 ;  /* 0x000008a0040a7811 */ /* 0x000fe200078e10ff */
[----:B------:R-:W0:Y:S01]  /*ecf0*/  FLO.U32 R12, UR4 ;  /* 0x00000004000c7d00 */ /* 0x000e2200080e0000 */
[----:B------:R-:W1:Y:S07]  /*ed00*/  S2R R14, SR_LTMASK ;  /* 0x00000000000e7919 */ /* 0x000e6e0000003900 */
[----:B------:R-:W2:Y:S01]  /*ed10*/  POPC R13, UR4 ;  /* 0x00000004000d7d09 */ /* 0x000ea20008000000 */
[----:B0-----:R-:W-:-:S02]  /*ed20*/  ISETP.EQ.U32.AND P1, PT, R12, R11, PT ;  /* 0x0000000b0c00720c */ /* 0x001fc40003f22070 */
[----:B-1----:R-:W-:-:S06]  /*ed30*/  LOP3.LUT R14, R14, UR4, RZ, 0xc0, !PT ;  /* 0x000000040e0e7c12 */ /* 0x002fcc000f8ec0ff */
[----:B------:R-:W0:Y:S05]  /*ed40*/  POPC R14, R14 ;  /* 0x0000000e000e7309 */ /* 0x000e2a0000000000 */
[----:B--2---:R-:W1:Y:S04]  /*ed50*/  @P1 ATOMS.ADD R13, [R10], R13 ;  /* 0x0000000d0a0d138c */ /* 0x004e680000000000 */
[----:B-1----:R-:W0:Y:S02]  /*ed60*/  SHFL.IDX PT, R11, R13, R12, 0x1f ;  /* 0x00001f0c0d0b7589 */ /* 0x002e2400000e0000 */
[----:B0-----:R-:W-:-:S05]  /*ed70*/  IMAD.IADD R11, R11, 0x1, R14 ;  /* 0x000000010b0b7824 */ /* 0x001fca00078e020e */
[----:B------:R-:W-:-:S13]  /*ed80*/  ISETP.GE.AND P1, PT, R11, c[0x0][0x188], PT ;  /* 0x000062000b007a0c */ /* 0x000fda0003f26270 */
[----:B------:R0:W-:Y:S02]  /*ed90*/  @!P1 STS [R11.X4+0x4870], R0 ;  /* 0x004870000b009388 */ /* 0x0001e40000004800 */
.L_x_327:
[----:B------:R-:W-:Y:S05]  /*eda0*/  BSYNC B2 ;  /* 0x0000000000027941 */ /* 0x000fea0003800000 */
.L_x_326:
[----:B------:R-:W-:Y:S01]  /*edb0*/  IMAD.WIDE R6, R17, 0x4, R6 ;  /* 0x0000000411067825 */ /* 0x000fe200078e0206 */
[----:B0-----:R-:W-:-:S03]  /*edc0*/  IADD3 R0, R0, 0x200, RZ ;  /* 0x0000020000007810 */ /* 0x001fc60007ffe0ff */
[----:B------:R-:W-:Y:S01]  /*edd0*/  IMAD.MOV.U32 R10, RZ, RZ, R6 ;  /* 0x000000ffff0a7224 */ /* 0x000fe200078e0006 */
[----:B------:R-:W-:Y:S05]  /*ede0*/  @P0 BRA `(.L_x_330) ;  /* 0xfffffcc000000947 */ /* 0x000fea000383ffff */
.L_x_325:
[----:B------:R-:W-:Y:S05]  /*edf0*/  BSYNC B1 ;  /* 0x0000000000017941 */ /* 0x000fea0003800000 */
.L_x_324:
[----:B------:R-:W-:-:S13]  /*ee00*/  ISETP.GE.U32.AND P0, PT, R15, 0x600, PT ;  /* 0x000006000f00780c */ /* 0x000fda0003f06070 */
[----:B------:R-:W-:Y:S05]  /*ee10*/  @!P0 BRA `(.L_x_323) ;  /* 0x00000c7000008947 */ /* 0x000fea0003800000 */
[----:B------:R-:W-:-:S05]  /*ee20*/  IMAD R6, R0, c[0x0][0x184], RZ ;  /* 0x0000610000067a24 */ /* 0x000fca00078e02ff */
[----:B------:R-:W-:-:S05]  /*ee30*/  SHF.R.S32.HI R7, RZ, 0x1f, R6 ;  /* 0x0000001fff077819 */ /* 0x000fca0000011406 */
[----:B------:R-:W-:-:S04]  /*ee40*/  IMAD.WIDE R10, R5, c[0x0][0x180], R6 ;  /* 0x00006000050a7a25 */ /* 0x000fc800078e0206 */
[----:B------:R-:W-:Y:S01]  /*ee50*/  IMAD.MOV.U32 R6, RZ, RZ, c[0x0][0x184] ;  /* 0x00006100ff067624 */ /* 0x000fe200078e00ff */
[----:B------:R-:W-:-:S03]  /*ee60*/  LEA R7, P0, R10, c[0x0][0x160], 0x2 ;  /* 0x000058000a077a11 */ /* 0x000fc600078010ff */
[----:B------:R-:W-:Y:S01]  /*ee70*/  IMAD.SHL.U32 R6, R6, 0x200, RZ ;  /* 0x0000020006067824 */ /* 0x000fe200078e00ff */
[----:B------:R-:W-:Y:S02]  /*ee80*/  LEA.HI.X R11, R10, c[0x0][0x164], R11, 0x2, P0 ;  /* 0x000059000a0b7a11 */ /* 0x000fe400000f140b */
.L_x_347:
        /* <DEDUP_REMOVED lines=29> */
.L_x_334:
[----:B------:R-:W-:Y:S05]  /*f060*/  BSYNC B2 ;  /* 0x0000000000027941 */ /* 0x000fea0003800000 */
.L_x_333:
        /* <DEDUP_REMOVED lines=15> */
.L_x_332:
[----:B------:R-:W-:Y:S05]  /*f160*/  BSYNC B1 ;  /* 0x0000000000017941 */ /* 0x000fea0003800000 */
.L_x_331:
        /* <DEDUP_REMOVED lines=13> */
[CC--:B------:R-:W-:Y:S02]  /*f240*/  ISETP.GE.U32.AND P0, PT, R7.reuse, R4.reuse, PT ;  /* 0x000000040700720c */ /* 0x0c0fe40003f06070 */
        /* <DEDUP_REMOVED lines=15> */
.L_x_338:
[----:B------:R-:W-:Y:S05]  /*f340*/  BSYNC B2 ;  /* 0x0000000000027941 */ /* 0x000fea0003800000 */
.L_x_337:
        /* <DEDUP_REMOVED lines=14> */
[----:B------:R-:W-:-:S05]  /*f430*/  @!P0 IADD3 R16, R0, 0x200, RZ ;  /* 0x0000020000108810 */ /* 0x000fca0007ffe0ff */
[----:B------:R0:W-:Y:S02]  /*f440*/  @!P0 STS [R7.X4+0x4870], R16 ;  /* 0x0048701007008388 */ /* 0x0001e40000004800 */
.L_x_336:
[----:B------:R-:W-:Y:S05]  /*f450*/  BSYNC B1 ;  /* 0x0000000000017941 */ /* 0x000fea0003800000 */
.L_x_335:
        /* <DEDUP_REMOVED lines=29> */
.L_x_342:
[----:B------:R-:W-:Y:S05]  /*f630*/  BSYNC B2 ;  /* 0x0000000000027941 */ /* 0x000fea0003800000 */
.L_x_341:
        /* <DEDUP_REMOVED lines=16> */
.L_x_340:
[----:B------:R-:W-:Y:S05]  /*f740*/  BSYNC B1 ;  /* 0x0000000000017941 */ /* 0x000fea0003800000 */
.L_x_339:
        /* <DEDUP_REMOVED lines=29> */
.L_x_346:
[----:B------:R-:W-:Y:S05]  /*f920*/  BSYNC B2 ;  /* 0x0000000000027941 */ /* 0x000fea0003800000 */
.L_x_345:
        /* <DEDUP_REMOVED lines=16> */
.L_x_344:
[----:B------:R-:W-:Y:S05]  /*fa30*/  BSYNC B1 ;  /* 0x0000000000017941 */ /* 0x000fea0003800000 */
.L_x_343:
[----:B------:R-:W-:Y:S01]  /*fa40*/  IADD3 R0, R0, 0x800, RZ ;  /* 0x0000080000007810 */ /* 0x000fe20007ffe0ff */
[----:B------:R-:W-:-:S03]  /*fa50*/  IMAD.WIDE R10, R6, 0x4, R10 ;  /* 0x00000004060a7825 */ /* 0x000fc600078e020a */
[----:B------:R-:W-:Y:S01]  /*fa60*/  ISETP.GE.AND P0, PT, R0, R9, PT ;  /* 0x000000090000720c */ /* 0x000fe20003f06270 */
[----:B0-----:R-:W-:-:S12]  /*fa70*/  IMAD.MOV.U32 R7, RZ, RZ, R10 ;  /* 0x000000ffff077224 */ /* 0x001fd800078e000a */
[----:B------:R-:W-:Y:S05]  /*fa80*/  @!P0 BRA `(.L_x_347) ;  /* 0xfffff40000008947 */ /* 0x000fea000383ffff */
.L_x_323:
[----:B------:R-:W-:Y:S05]  /*fa90*/  BSYNC B0 ;  /* 0x0000000000007941 */ /* 0x000fea0003800000 */
.L_x_322:
[----:B------:R-:W-:Y:S05]  /*faa0*/  BRA `(.L_x_348) ;  /* 0x000013a000007947 */ /* 0x000fea0003800000 */
.L_x_321:
        /* <DEDUP_REMOVED lines=19> */
[--C-:B------:R-:W-:Y:S02]  /*fbe0*/  IMAD.MOV.U32 R19, RZ, RZ, R7.reuse ;  /* 0x000000ffff137224 */ /* 0x100fe400078e0007 */
[----:B------:R-:W-:Y:S01]  /*fbf0*/  IMAD.MOV.U32 R17, RZ, RZ, R7 ;  /* 0x000000ffff117224 */ /* 0x000fe200078e0007 */
[----:B------:R-:W-:Y:S01]  /*fc00*/  LEA R16, P1, R18, c[0x0][0x160], 0x2 ;  /* 0x0000580012107a11 */ /* 0x000fe200078210ff */
[----:B------:R-:W-:-:S05]  /*fc10*/  IMAD.X R9, R13, 0x1, R15, P0 ;  /* 0x000000010d097824 */ /* 0x000fca00000e060f */
[----:B------:R-:W-:Y:S02]  /*fc20*/  LEA.HI.X R18, R18, c[0x0][0x164], R9, 0x2, P1 ;  /* 0x0000590012127a11 */ /* 0x000fe400008f1409 */
.L_x_367:
        /* <DEDUP_REMOVED lines=32> */
.L_x_354:
[----:B------:R-:W-:Y:S05]  /*fe30*/  BSYNC B2 ;  /* 0x0000000000027941 */ /* 0x000fea0003800000 */
.L_x_353:
        /* <DEDUP_REMOVED lines=8> */
[----:B-1----:R-:W-:-:S05]  /*fec0*/  LOP3.LUT R22, R22, UR4, RZ, 0xc0, !PT ;  /* 0x0000000416167c12 */ /* 0x002fca000f8ec0ff */
[----:B------:R-:W0:Y:S06]  /*fed0*/  POPC R23, R22 ;  /* 0x0000001600177309 */ /* 0x000e2c0000000000 */
[----:B--2---:R-:W1:Y:S04]  /*fee0*/  @P0 ATOMS.ADD R20, [R25], R20 ;  /* 0x000000141914038c */ /* 0x004e680000000000 */
[----:B-1----:R-:W0:Y:S02]  /*fef0*/  SHFL.IDX PT, R8, R20, R21, 0x1f ;  /* 0x00001f1514087589 */ /* 0x002e2400000e0000 */
[----:B0-----:R-:W-:-:S05]  /*ff00*/  IMAD.IADD R8, R8, 0x1, R23 ;  /* 0x0000000108087824 */ /* 0x001fca00078e0217 */
[----:B------:R-:W-:-:S13]  /*ff10*/  ISETP.GE.AND P0, PT, R8, c[0x0][0x188], PT ;  /* 0x0000620008007a0c */ /* 0x000fda0003f06270 */
[----:B------:R0:W-:Y:S02]  /*ff20*/  @!P0 STS [R8.X4+0x4870], R19 ;  /* 0x0048701308008388 */ /* 0x0001e40000004800 */
.L_x_352:
[----:B------:R-:W-:Y:S05]  /*ff30*/  BSYNC B1 ;  /* 0x0000000000017941 */ /* 0x000fea0003800000 */
.L_x_351:
        /* <DEDUP_REMOVED lines=27> */
.L_x_358:
[----:B------:R-:W-:Y:S05]  /*100f0*/  BSYNC B2 ;  /* 0x0000000000027941 */ /* 0x000fea0003800000 */
.L_x_357:
[----:B------:R-:W-:Y:S05]  /*10100*/  @P1 BRA `(.L_x_356) ;  /* 0x000000f000001947 */ /* 0x000fea0003800000 */
[----:B------:R-:W1:Y:S01]  /*10110*/  S2R R21, SR_LANEID ;  /* 0x0000000000157919 */ /* 0x000e620000000000 */
[----:B------:R-:W-:Y:S01]  /*10120*/  VOTEU.ANY UR4, UPT, PT ;  /* 0x0000000000047886 */ /* 0x000fe200038e0100 */
[----:B------:R-:W-:Y:S01]  /*10130*/  LEA R22, R4, 0x8a0, 0x2 ;  /* 0x000008a004167811 */ /* 0x000fe200078e10ff */
[----:B------:R-:W1:Y:S08]  /*10140*/  FLO.U32 R20, UR4 ;  /* 0x0000000400147d00 */ /* 0x000e7000080e0000 */
[----:B0-----:R-:W0:Y:S01]  /*10150*/  POPC R9, UR4 ;  /* 0x0000000400097d09 */ /* 0x001e220008000000 */
[----:B-1----:R-:W-:-:S02]  /*10160*/  ISETP.EQ.U32.AND P0, PT, R20, R21, PT ;  /* 0x000000151400720c */ /* 0x002fc40003f02070 */
[----:B------:R-:W1:Y:S11]  /*10170*/  S2R R21, SR_LTMASK ;  /* 0x0000000000157919 */ /* 0x000e760000003900 */
[----:B0-----:R-:W0:Y:S01]  /*10180*/  @P0 ATOMS.ADD R9, [R22], R9 ;  /* 0x000000091609038c */ /* 0x001e220000000000 */
[----:B-1----:R-:W-:-:S06]  /*10190*/  LOP3.LUT R21, R21, UR4, RZ, 0xc0, !PT ;  /* 0x0000000415157c12 */ /* 0x002fcc000f8ec0ff */
[----:B------:R-:W1:Y:S01]  /*101a0*/  POPC R21, R21 ;  /* 0x0000001500157309 */ /* 0x000e620000000000 */
[----:B0-----:R-:W1:Y:S02]  /*101b0*/  SHFL.IDX PT, R8, R9, R20, 0x1f ;  /* 0x00001f1409087589 */ /* 0x001e6400000e0000 */
[----:B-1----:R-:W-:-:S05]  /*101c0*/  IMAD.IADD R8, R8, 0x1, R21 ;  /* 0x0000000108087824 */ /* 0x002fca00078e0215 */
[----:B------:R-:W-:-:S13]  /*101d0*/  ISETP.GE.AND P0, PT, R8, c[0x0][0x188], PT ;  /* 0x0000620008007a0c */ /* 0x000fda0003f06270 */
[----:B------:R-:W-:-:S05]  /*101e0*/  @!P0 IADD3 R23, R19, 0x1, RZ ;  /* 0x0000000113178810 */ /* 0x000fca0007ffe0ff */
[----:B------:R0:W-:Y:S02]  /*101f0*/  @!P0 STS [R8.X4+0x4870], R23 ;  /* 0x0048701708008388 */ /* 0x0001e40000004800 */
.L_x_356:
[----:B------:R-:W-:Y:S05]  /*10200*/  BSYNC B1 ;  /* 0x0000000000017941 */ /* 0x000fea0003800000 */
.L_x_355:
        /* <DEDUP_REMOVED lines=27> */
.L_x_362:
[----:B------:R-:W-:Y:S05]  /*103c0*/  BSYNC B2 ;  /* 0x0000000000027941 */ /* 0x000fea0003800000 */
.L_x_361:
[----:B------:R-:W-:Y:S05]  /*103d0*/  @P1 BRA `(.L_x_360) ;  /* 0x000000f000001947 */ /* 0x000fea0003800000 */
[----:B------:R-:W1:Y:S01]  /*103e0*/  S2R R21, SR_LANEID ;  /* 0x0000000000157919 */ /* 0x000e620000000000 */
[----:B------:R-:W-:Y:S01]  /*103f0*/  VOTEU.ANY UR4, UPT, PT ;  /* 0x0000000000047886 */ /* 0x000fe200038e0100 */
[----:B------:R-:W-:Y:S01]  /*10400*/  LEA R22, R4, 0x8a0, 0x2 ;  /* 0x000008a004167811 */ /* 0x000fe200078e10ff */
[----:B------:R-:W1:Y:S01]  /*10410*/  FLO.U32 R10, UR4 ;  /* 0x00000004000a7d00 */ /* 0x000e6200080e0000 */
[----:B------:R-:W2:Y:S07]  /*10420*/  S2R R20, SR_LTMASK ;  /* 0x0000000000147919 */ /* 0x000eae0000003900 */
[----:B0-----:R-:W0:Y:S01]  /*10430*/  POPC R9, UR4 ;  /* 0x0000000400097d09 */ /* 0x001e220008000000 */
[----:B-1----:R-:W-:-:S02]  /*10440*/  ISETP.EQ.U32.AND P0, PT, R10, R21, PT ;  /* 0x000000150a00720c */ /* 0x002fc40003f02070 */
[----:B--2---:R-:W-:-:S05]  /*10450*/  LOP3.LUT R20, R20, UR4, RZ, 0xc0, !PT ;  /* 0x0000000414147c12 */ /* 0x004fca000f8ec0ff */
[----:B------:R-:W1:Y:S06]  /*10460*/  POPC R21, R20 ;  /* 0x0000001400157309 */ /* 0x000e6c0000000000 */
[----:B0-----:R-:W0:Y:S04]  /*10470*/  @P0 ATOMS.ADD R9, [R22], R9 ;  /* 0x000000091609038c */ /* 0x001e280000000000 */
[----:B0-----:R-:W1:Y:S02]  /*10480*/  SHFL.IDX PT, R8, R9, R10, 0x1f ;  /* 0x00001f0a09087589 */ /* 0x001e6400000e0000 */
[----:B-1----:R-:W-:-:S05]  /*10490*/  IMAD.IADD R8, R8, 0x1, R21 ;  /* 0x0000000108087824 */ /* 0x002fca00078e0215 */
[----:B------:R-:W-:-:S13]  /*104a0*/  ISETP.GE.AND P0, PT, R8, c[0x0][0x188], PT ;  /* 0x0000620008007a0c */ /* 0x000fda0003f06270 */
[----:B------:R-:W-:-:S05]  /*104b0*/  @!P0 IADD3 R21, R19, 0x2, RZ ;  /* 0x0000000213158810 */ /* 0x000fca0007ffe0ff */
[----:B------:R0:W-:Y:S02]  /*104c0*/  @!P0 STS [R8.X4+0x4870], R21 ;  /* 0x0048701508008388 */ /* 0x0001e40000004800 */
.L_x_360:
[----:B------:R-:W-:Y:S05]  /*104d0*/  BSYNC B1 ;  /* 0x0000000000017941 */ /* 0x000fea0003800000 */
.L_x_359:
        /* <DEDUP_REMOVED lines=27> */
.L_x_366:
[----:B------:R-:W-:Y:S05]  /*10690*/  BSYNC B2 ;  /* 0x0000000000027941 */ /* 0x000fea0003800000 */
.L_x_365:
        /* <DEDUP_REMOVED lines=16> */
.L_x_364:
[----:B------:R-:W-:Y:S05]  /*107a0*/  BSYNC B1 ;  /* 0x0000000000017941 */ /* 0x000fea0003800000 */
.L_x_363:
[----:B0-----:R-:W-:-:S04]  /*107b0*/  IADD3 R19, R17, 0x200, RZ ;  /* 0x0000020011137810 */ /* 0x001fc80007ffe0ff */
[----:B------:R-:W-:Y:S01]  /*107c0*/  ISETP.GT.AND P0, PT, R14, R19, PT ;  /* 0x000000130e00720c */ /* 0x000fe20003f04270 */
[----:B------:R-:W-:-:S12]  /*107d0*/  IMAD.MOV.U32 R17, RZ, RZ, R19 ;  /* 0x000000ffff117224 */ /* 0x000fd800078e0013 */
[----:B------:R-:W-:Y:S05]  /*107e0*/  @P0 BRA `(.L_x_367) ;  /* 0xfffff44000000947 */ /* 0x000fea000383ffff */
.L_x_350:
[----:B------:R-:W-:Y:S05]  /*107f0*/  BSYNC B0 ;  /* 0x0000000000007941 */ /* 0x000fea0003800000 */
.L_x_349:
        /* <DEDUP_REMOVED lines=34> */
.L_x_371:
[----:B------:R-:W-:Y:S05]  /*10a20*/  BSYNC B1 ;  /* 0x0000000000017941 */ /* 0x000fea0003800000 */
.L_x_370:
[----:B------:R-:W-:Y:S05]  /*10a30*/  @P1 BRA `(.L_x_369) ;  /* 0x000000e000001947 */ /* 0x000fea0003800000 */
[----:B------:R-:W1:Y:S01]  /*10a40*/  S2R R11, SR_LANEID ;  /* 0x00000000000b7919 */ /* 0x000e620000000000 */
[----:B------:R-:W-:Y:S01]  /*10a50*/  VOTEU.ANY UR4, UPT, PT ;  /* 0x0000000000047886 */ /* 0x000fe200038e0100 */
[----:B------:R-:W-:Y:S01]  /*10a60*/  LEA R16, R4, 0x8a0, 0x2 ;  /* 0x000008a004107811 */ /* 0x000fe200078e10ff */
[----:B------:R-:W1:Y:S08]  /*10a70*/  FLO.U32 R10, UR4 ;  /* 0x00000004000a7d00 */ /* 0x000e7000080e0000 */
[----:B------:R-:W2:Y:S01]  /*10a80*/  POPC R9, UR4 ;  /* 0x0000000400097d09 */ /* 0x000ea20008000000 */
[----:B-1----:R-:W-:-:S02]  /*10a90*/  ISETP.EQ.U32.AND P0, PT, R10, R11, PT ;  /* 0x0000000b0a00720c */ /* 0x002fc40003f02070 */
[----:B------:R-:W1:Y:S11]  /*10aa0*/  S2R R11, SR_LTMASK ;  /* 0x00000000000b7919 */ /* 0x000e760000003900 */
[----:B--2---:R-:W2:Y:S01]  /*10ab0*/  @P0 ATOMS.ADD R9, [R16], R9 ;  /* 0x000000091009038c */ /* 0x004ea20000000000 */
[----:B-1----:R-:W-:-:S06]  /*10ac0*/  LOP3.LUT R11, R11, UR4, RZ, 0xc0, !PT ;  /* 0x000000040b0b7c12 */ /* 0x002fcc000f8ec0ff */
[----:B------:R-:W1:Y:S01]  /*10ad0*/  POPC R11, R11 ;  /* 0x0000000b000b7309 */ /* 0x000e620000000000 */
[----:B0-2---:R-:W1:Y:S02]  /*10ae0*/  SHFL.IDX PT, R8, R9, R10, 0x1f ;  /* 0x00001f0a09087589 */ /* 0x005e6400000e0000 */
[----:B-1----:R-:W-:-:S05]  /*10af0*/  IMAD.IADD R8, R8, 0x1, R11 ;  /* 0x0000000108087824 */ /* 0x002fca00078e020b */
[----:B------:R-:W-:-:S13]  /*10b00*/  ISETP.GE.AND P0, PT, R8, c[0x0][0x188], PT ;  /* 0x0000620008007a0c */ /* 0x000fda0003f06270 */
[----:B------:R0:W-:Y:S02]  /*10b10*/  @!P0 STS [R8.X4+0x4870], R7 ;  /* 0x0048700708008388 */ /* 0x0001e40000004800 */
.L_x_369:
[----:B------:R-:W-:Y:S05]  /*10b20*/  BSYNC B0 ;  /* 0x0000000000007941 */ /* 0x000fea0003800000 */
.L_x_368:
        /* <DEDUP_REMOVED lines=34> */
.L_x_373:
[----:B------:R-:W-:Y:S05]  /*10d50*/  BSYNC B0 ;  /* 0x0000000000007941 */ /* 0x000fea0003800000 */
.L_x_372:
        /* <DEDUP_REMOVED lines=15> */
.L_x_348:
[----:B------:R-:W-:Y:S01]  /*10e50*/  WARPSYNC 0xffffffff ;  /* 0xffffffff00007948 */ /* 0x000fe20003800000 */
[----:B------:R-:W-:Y:S06]  /*10e60*/  BAR.SYNC.DEFER_BLOCKING 0x0 ;  /* 0x0000000000007b1d */ /* 0x000fec0000010000 */
.L_x_277:
[----:B--2---:R-:W1:Y:S02]  /*10e70*/  S2R R6, SR_TID.X ;  /* 0x0000000000067919 */ /* 0x004e640000002100 */
[----:B-1----:R-:W-:-:S13]  /*10e80*/  ISETP.GE.AND P0, PT, R6, c[0x0][0x188], PT ;  /* 0x0000620006007a0c */ /* 0x002fda0003f06270 */
[----:B------:R-:W-:Y:S05]  /*10e90*/  @P0 EXIT ;  /* 0x000000000000094d */ /* 0x000fea0003800000 */
[----:B------:R-:W-:Y:S01]  /*10ea0*/  IMAD.MOV.U32 R9, RZ, RZ, R6 ;  /* 0x000000ffff097224 */ /* 0x000fe200078e0006 */
[----:B------:R-:W-:-:S04]  /*10eb0*/  PLOP3.LUT P0, PT, PT, PT, UP0, 0x40, 0x0 ;  /* 0x000000000000781c */ /* 0x000fc80003f0e808 */
[----:B0-----:R-:W-:-:S04]  /*10ec0*/  LOP3.LUT R0, RZ, R9, RZ, 0x33, !PT ;  /* 0x00000009ff007212 */ /* 0x001fc800078e33ff */
[----:B------:R-:W-:-:S04]  /*10ed0*/  IADD3 R8, R0, c[0x0][0x188], RZ ;  /* 0x0000620000087a10 */ /* 0x000fc80007ffe0ff */
[----:B------:R-:W-:-:S04]  /*10ee0*/  LEA.HI R0, R8, 0x1, RZ, 0x17 ;  /* 0x0000000108007811 */ /* 0x000fc800078fb8ff */
[----:B------:R-:W-:Y:S01]  /*10ef0*/  LOP3.LUT R4, R0, 0x3, RZ, 0xc0, !PT ;  /* 0x0000000300047812 */ /* 0x000fe200078ec0ff */
[----:B------:R-:W-:Y:S05]  /*10f00*/  @P0 BRA `(.L_x_374) ;  /* 0x0000094000000947 */ /* 0x000fea0003800000 */
[----:B------:R-:W-:Y:S01]  /*10f10*/  ISETP.NE.AND P0, PT, R4, RZ, PT ;  /* 0x000000ff0400720c */ /* 0x000fe20003f05270 */
[----:B------:R-:W-:Y:S01]  /*10f20*/  BSSY B0, `(.L_x_375) ;  /* 0x0000016000007945 */ /* 0x000fe20003800000 */
[----:B------:R-:W-:Y:S01]  /*10f30*/  ISETP.GE.U32.AND P1, PT, R8, 0x600, PT ;  /* 0x000006000800780c */ /* 0x000fe20003f26070 */
[----:B------:R-:W-:-:S10]  /*10f40*/  IMAD.MOV.U32 R0, RZ, RZ, R6 ;  /* 0x000000ffff007224 */ /* 0x000fd400078e0006 */
[----:B------:R-:W-:Y:S05]  /*10f50*/  @!P0 BRA `(.L_x_376) ;  /* 0x0000012000008947 */ /* 0x000fea0003800000 */
[--C-:B------:R-:W-:Y:S01]  /*10f60*/  SHF.R.S32.HI R7, RZ, 0x1f, R6.reuse ;  /* 0x0000001fff077819 */ /* 0x100fe20000011406 */
[----:B------:R-:W-:Y:S01]  /*10f70*/  IMAD.MOV.U32 R0, RZ, RZ, R6 ;  /* 0x000000ffff007224 */ /* 0x000fe200078e0006 */
[----:B------:R-:W-:-:S03]  /*10f80*/  LEA R10, R6, 0x4870, 0x2 ;  /* 0x00004870060a7811 */ /* 0x000fc600078e10ff */
[----:B------:R-:W-:-:S05]  /*10f90*/  IMAD.WIDE R8, R5, c[0x0][0x188], R6 ;  /* 0x0000620005087a25 */ /* 0x000fca00078e0206 */
[----:B------:R-:W-:-:S04]  /*10fa0*/  LEA R11, P0, R8, c[0x0][0x178], 0x2 ;  /* 0x00005e00080b7a11 */ /* 0x000fc800078010ff */
[----:B------:R-:W-:Y:S02]  /*10fb0*/  LEA.HI.X R8, R8, c[0x0][0x17c], R9, 0x2, P0 ;  /* 0x00005f0008087a11 */ /* 0x000fe400000f1409 */
.L_x_377:
[----:B0-----:R0:W1:Y:S01]  /*10fc0*/  LDS R7, [R10] ;  /* 0x000000000a077984 */ /* 0x0010620000000800 */
[----:B------:R-:W-:Y:S01]  /*10fd0*/  IMAD.MOV.U32 R6, RZ, RZ, R11 ;  /* 0x000000ffff067224 */ /* 0x000fe200078e000b */
[----:B------:R-:W-:Y:S02]  /*10fe0*/  IADD3 R4, R4, -0x1, RZ ;  /* 0xffffffff04047810 */ /* 0x000fe40007ffe0ff */
[----:B------:R-:W-:Y:S02]  /*10ff0*/  IADD3 R11, P2, R11, 0x800, RZ ;  /* 0x000008000b0b7810 */ /* 0x000fe40007f5e0ff */
[----:B------:R-:W-:Y:S02]  /*11000*/  ISETP.NE.AND P0, PT, R4, RZ, PT ;  /* 0x000000ff0400720c */ /* 0x000fe40003f05270 */
[----:B------:R-:W-:Y:S02]  /*11010*/  IADD3 R0, R0, 0x200, RZ ;  /* 0x0000020000007810 */ /* 0x000fe40007ffe0ff */
[----:B0-----:R-:W-:Y:S01]  /*11020*/  IADD3 R10, R10, 0x800, RZ ;  /* 0x000008000a0a7810 */ /* 0x001fe20007ffe0ff */
[----:B-1----:R-:W-:-:S02]  /*11030*/  IMAD.IADD R9, R7, 0x1, -R2 ;  /* 0x0000000107097824 */ /* 0x002fc400078e0a02 */
[--C-:B------:R-:W-:Y:S02]  /*11040*/  IMAD.MOV.U32 R7, RZ, RZ, R8.reuse ;  /* 0x000000ffff077224 */ /* 0x100fe400078e0008 */
[----:B------:R-:W-:-:S03]  /*11050*/  IMAD.X R8, RZ, RZ, R8, P2 ;  /* 0x000000ffff087224 */ /* 0x000fc600010e0608 */
[----:B------:R0:W-:Y:S01]  /*11060*/  STG.E [R6.64], R9 ;  /* 0x0000000906007986 */ /* 0x0001e2000c101906 */
[----:B------:R-:W-:Y:S05]  /*11070*/  @P0 BRA `(.L_x_377) ;  /* 0xffffff4000000947 */ /* 0x000fea000383ffff */
.L_x_376:
[----:B------:R-:W-:Y:S05]  /*11080*/  BSYNC B0 ;  /* 0x0000000000007941 */ /* 0x000fea0003800000 */
.L_x_375:
[----:B------:R-:W-:Y:S05]  /*11090*/  @!P1 EXIT ;  /* 0x000000000000994d */ /* 0x000fea0003800000 */
[--C-:B0-----:R-:W-:Y:S01]  /*110a0*/  SHF.R.S32.HI R7, RZ, 0x1f, R0.reuse ;  /* 0x0000001fff077819 */ /* 0x101fe20000011400 */
[----:B------:R-:W-:Y:S01]  /*110b0*/  IMAD.MOV.U32 R6, RZ, RZ, R0 ;  /* 0x000000ffff067224 */ /* 0x000fe200078e0000 */
[C---:B------:R-:W-:Y:S01]  /*110c0*/  LEA R8, R0.reuse, 0x4870, 0x2 ;  /* 0x0000487000087811 */ /* 0x040fe200078e10ff */
[----:B------:R-:W-:Y:S02]  /*110d0*/  BSSY B0, `(.L_x_378) ;  /* 0x0000044000007945 */ /* 0x000fe40003800000 */
[----:B------:R-:W-:Y:S01]  /*110e0*/  IMAD.WIDE R6, R5, c[0x0][0x188], R6 ;  /* 0x0000620005067a25 */ /* 0x000fe200078e0206 */
[----:B------:R-:W-:-:S04]  /*110f0*/  IADD3 R5, -R0, c[0x0][0x188], RZ ;  /* 0x0000620000057a10 */ /* 0x000fc80007ffe1ff */
[----:B------:R-:W-:Y:S02]  /*11100*/  ISETP.GT.AND P1, PT, R5, 0x1800, PT ;  /* 0x000018000500780c */ /* 0x000fe40003f24270 */
[----:B------:R-:W-:-:S04]  /*11110*/  LEA R4, P0, R6, c[0x0][0x178], 0x2 ;  /* 0x00005e0006047a11 */ /* 0x000fc800078010ff */
[----:B------:R-:W-:Y:S02]  /*11120*/  LEA.HI.X R5, R6, c[0x0][0x17c], R7, 0x2, P0 ;  /* 0x00005f0006057a11 */ /* 0x000fe400000f1407 */
[----:B------:R-:W-:Y:S02]  /*11130*/  PLOP3.LUT P0, PT, PT, PT, PT, 0x80, 0x0 ;  /* 0x000000000000781c */ /* 0x000fe40003f0f070 */
[----:B------:R-:W-:-:S03]  /*11140*/  IADD3 R6, R8, 0x1000, RZ ;  /* 0x0000100008067810 */ /* 0x000fc60007ffe0ff */
[----:B------:R-:W-:Y:S05]  /*11150*/  @!P1 BRA `(.L_x_379) ;  /* 0x000003b000009947 */ /* 0x000fea0003800000 */
[----:B------:R-:W-:Y:S01]  /*11160*/  IMAD.MOV.U32 R7, RZ, RZ, c[0x0][0x188] ;  /* 0x00006200ff077624 */ /* 0x000fe200078e00ff */
[----:B------:R-:W-:-:S04]  /*11170*/  PLOP3.LUT P0, PT, PT, PT, PT, 0x8, 0x0 ;  /* 0x000000000000781c */ /* 0x000fc80003f0e170 */
[----:B------:R-:W-:Y:S02]  /*11180*/  IADD3 R39, R7, -0x1800, RZ ;  /* 0xffffe80007277810 */ /* 0x000fe40007ffe0ff */
.L_x_380:
[----:B------:R-:W0:Y:S01]  /*11190*/  LDS R7, [R6+-0x1000] ;  /* 0xfff0000006077984 */ /* 0x000e220000000800 */
[----:B------:R-:W-:-:S03]  /*111a0*/  IADD3 R0, R0, 0x2000, RZ ;  /* 0x0000200000007810 */ /* 0x000fc60007ffe0ff */
[----:B------:R-:W1:Y:S01]  /*111b0*/  LDS R9, [R6+-0x800] ;  /* 0xfff8000006097984 */ /* 0x000e620000000800 */
[----:B------:R-:W-:-:S03]  /*111c0*/  ISETP.GE.AND P1, PT, R0, R39, PT ;  /* 0x000000270000720c */ /* 0x000fc60003f26270 */
[----:B------:R-:W2:Y:S04]  /*111d0*/  LDS R11, [R6] ;  /* 0x00000000060b7984 */ /* 0x000ea80000000800 */
[----:B------:R-:W3:Y:S04]  /*111e0*/  LDS R13, [R6+0x800] ;  /* 0x00080000060d7984 */ /* 0x000ee80000000800 */
[----:B------:R-:W4:Y:S04]  /*111f0*/  LDS R15, [R6+0x1000] ;  /* 0x00100000060f7984 */ /* 0x000f280000000800 */
[----:B------:R-:W5:Y:S04]  /*11200*/  LDS R17, [R6+0x1800] ;  /* 0x0018000006117984 */ /* 0x000f680000000800 */
[----:B------:R-:W5:Y:S04]  /*11210*/  LDS R19, [R6+0x2000] ;  /* 0x0020000006137984 */ /* 0x000f680000000800 */
[----:B------:R-:W5:Y:S04]  /*11220*/  LDS R21, [R6+0x2800] ;  /* 0x0028000006157984 */ /* 0x000f680000000800 */
[----:B------:R-:W5:Y:S04]  /*11230*/  LDS R23, [R6+0x3000] ;  /* 0x0030000006177984 */ /* 0x000f680000000800 */
[----:B------:R-:W5:Y:S04]  /*11240*/  LDS R25, [R6+0x3800] ;  /* 0x0038000006197984 */ /* 0x000f680000000800 */
[----:B------:R-:W5:Y:S01]  /*11250*/  LDS R27, [R6+0x4000] ;  /* 0x00400000061b7984 */ /* 0x000f620000000800 */
[----:B0-----:R-:W-:-:S03]  /*11260*/  IMAD.IADD R7, R7, 0x1, -R2 ;  /* 0x0000000107077824 */ /* 0x001fc600078e0a02 */
[----:B------:R-:W0:Y:S01]  /*11270*/  LDS R29, [R6+0x4800] ;  /* 0x00480000061d7984 */ /* 0x000e220000000800 */
[----:B-1----:R-:W-:-:S03]  /*11280*/  IMAD.IADD R9, R9, 0x1, -R2 ;  /* 0x0000000109097824 */ /* 0x002fc600078e0a02 */
[----:B------:R-:W1:Y:S01]  /*11290*/  LDS R31, [R6+0x5000] ;  /* 0x00500000061f7984 */ /* 0x000e620000000800 */
[----:B--2---:R-:W-:-:S03]  /*112a0*/  IMAD.IADD R11, R11, 0x1, -R2 ;  /* 0x000000010b0b7824 */ /* 0x004fc600078e0a02 */
[----:B------:R-:W2:Y:S01]  /*112b0*/  LDS R33, [R6+0x5800] ;  /* 0x0058000006217984 */ /* 0x000ea20000000800 */
[----:B---3--:R-:W-:-:S03]  /*112c0*/  IMAD.IADD R13, R13, 0x1, -R2 ;  /* 0x000000010d0d7824 */ /* 0x008fc600078e0a02 */
[----:B------:R-:W3:Y:S01]  /*112d0*/  LDS R35, [R6+0x6000] ;  /* 0x0060000006237984 */ /* 0x000ee20000000800 */
[----:B----4-:R-:W-:-:S03]  /*112e0*/  IMAD.IADD R15, R15, 0x1, -R2 ;  /* 0x000000010f0f7824 */ /* 0x010fc600078e0a02 */
[----:B------:R4:W3:Y:S01]  /*112f0*/  LDS R37, [R6+0x6800] ;  /* 0x0068000006257984 */ /* 0x0008e20000000800 */
[----:B-----5:R-:W-:-:S03]  /*11300*/  IMAD.IADD R17, R17, 0x1, -R2 ;  /* 0x0000000111117824 */ /* 0x020fc600078e0a02 */
[----:B------:R5:W-:Y:S01]  /*11310*/  STG.E [R4.64], R7 ;  /* 0x0000000704007986 */ /* 0x000be2000c101906 */
[--C-:B------:R-:W-:Y:S02]  /*11320*/  IMAD.IADD R19, R19, 0x1, -R2.reuse ;  /* 0x0000000113137824 */ /* 0x100fe400078e0a02 */
[--C-:B------:R-:W-:Y:S01]  /*11330*/  IMAD.IADD R21, R21, 0x1, -R2.reuse ;  /* 0x0000000115157824 */ /* 0x100fe200078e0a02 */
[----:B------:R-:W-:Y:S01]  /*11340*/  STG.E [R4.64+0x800], R9 ;  /* 0x0008000904007986 */ /* 0x000fe2000c101906 */
[----:B----4-:R-:W-:Y:S01]  /*11350*/  IADD3 R6, R6, 0x8000, RZ ;  /* 0x0000800006067810 */ /* 0x010fe20007ffe0ff */
[--C-:B------:R-:W-:Y:S02]  /*11360*/  IMAD.IADD R23, R23, 0x1, -R2.reuse ;  /* 0x0000000117177824 */ /* 0x100fe400078e0a02 */
[----:B------:R-:W-:Y:S01]  /*11370*/  STG.E [R4.64+0x1000], R11 ;  /* 0x0010000b04007986 */ /* 0x000fe2000c101906 */
[----:B-----5:R-:W-:Y:S01]  /*11380*/  IADD3 R7, P2, R4, 0x8000, RZ ;  /* 0x0000800004077810 */ /* 0x020fe20007f5e0ff */
[----:B------:R-:W-:-:S02]  /*11390*/  IMAD.IADD R25, R25, 0x1, -R2 ;  /* 0x0000000119197824 */ /* 0x000fc400078e0a02 */
[----:B------:R-:W-:Y:S01]  /*113a0*/  STG.E [R4.64+0x1800], R13 ;  /* 0x0018000d04007986 */ /* 0x000fe2000c101906 */
[--C-:B------:R-:W-:Y:S02]  /*113b0*/  IMAD.IADD R27, R27, 0x1, -R2.reuse ;  /* 0x000000011b1b7824 */ /* 0x100fe400078e0a02 */
[----:B------:R-:W-:Y:S01]  /*113c0*/  IMAD.X R8, RZ, RZ, R5, P2 ;  /* 0x000000ffff087224 */ /* 0x000fe200010e0605 */
[----:B------:R-:W-:Y:S01]  /*113d0*/  STG.E [R4.64+0x2000], R15 ;  /* 0x0020000f04007986 */ /* 0x000fe2000c101906 */
[----:B0-----:R-:W-:-:S03]  /*113e0*/  IMAD.IADD R29, R29, 0x1, -R2 ;  /* 0x000000011d1d7824 */ /* 0x001fc600078e0a02 */
[----:B------:R-:W-:Y:S01]  /*113f0*/  STG.E [R4.64+0x2800], R17 ;  /* 0x0028001104007986 */ /* 0x000fe2000c101906 */
[----:B-1----:R-:W-:-:S03]  /*11400*/  IMAD.IADD R31, R31, 0x1, -R2 ;  /* 0x000000011f1f7824 */ /* 0x002fc600078e0a02 */
[----:B------:R-:W-:Y:S01]  /*11410*/  STG.E [R4.64+0x3000], R19 ;  /* 0x0030001304007986 */ /* 0x000fe2000c101906 */
[----:B--2---:R-:W-:-:S03]  /*11420*/  IMAD.IADD R33, R33, 0x1, -R2 ;  /* 0x0000000121217824 */ /* 0x004fc600078e0a02 */
[----:B------:R-:W-:Y:S01]  /*11430*/  STG.E [R4.64+0x3800], R21 ;  /* 0x0038001504007986 */ /* 0x000fe2000c101906 */
[----:B---3--:R-:W-:-:S03]  /*11440*/  IMAD.IADD R35, R35, 0x1, -R2 ;  /* 0x0000000123237824 */ /* 0x008fc600078e0a02 */
[----:B------:R-:W-:Y:S01]  /*11450*/  STG.E [R4.64+0x4000], R23 ;  /* 0x0040001704007986 */ /* 0x000fe2000c101906 */
[----:B------:R-:W-:-:S03]  /*11460*/  IMAD.IADD R37, R37, 0x1, -R2 ;  /* 0x0000000125257824 */ /* 0x000fc600078e0a02 */
        /* <DEDUP_REMOVED lines=10> */
.L_x_379:
[----:B------:R-:W-:Y:S05]  /*11510*/  BSYNC B0 ;  /* 0x0000000000007941 */ /* 0x000fea0003800000 */
.L_x_378:
[----:B------:R-:W-:Y:S01]  /*11520*/  IADD3 R7, -R0, c[0x0][0x188], RZ ;  /* 0x0000620000077a10 */ /* 0x000fe20007ffe1ff */
[----:B------:R-:W-:Y:S03]  /*11530*/  BSSY B0, `(.L_x_381) ;  /* 0x0000022000007945 */ /* 0x000fe60003800000 */
[----:B------:R-:W-:-:S13]  /*11540*/  ISETP.GT.AND P1, PT, R7, 0x800, PT ;  /* 0x000008000700780c */ /* 0x000fda0003f24270 */
[----:B------:R-:W-:Y:S05]  /*11550*/  @!P1 BRA `(.L_x_382) ;  /* 0x000001f000009947 */ /* 0x000fea0003800000 */
[----:B------:R-:W0:Y:S01]  /*11560*/  LDS R7, [R6+-0x1000] ;  /* 0xfff0000006077984 */ /* 0x000e220000000800 */
[----:B------:R-:W-:Y:S02]  /*11570*/  PLOP3.LUT P0, PT, PT, PT, PT, 0x8, 0x0 ;  /* 0x000000000000781c */ /* 0x000fe40003f0e170 */
[----:B------:R-:W-:Y:S01]  /*11580*/  IADD3 R0, R0, 0x1000, RZ ;  /* 0x0000100000007810 */ /* 0x000fe20007ffe0ff */
[----:B------:R-:W1:Y:S04]  /*11590*/  LDS R9, [R6+-0x800] ;  /* 0xfff8000006097984 */ /* 0x000e680000000800 */
[----:B------:R-:W2:Y:S04]  /*115a0*/  LDS R11, [R6] ;  /* 0x00000000060b7984 */ /* 0x000ea80000000800 */
[----:B------:R-:W3:Y:S04]  /*115b0*/  LDS R13, [R6+0x800] ;  /* 0x00080000060d7984 */ /* 0x000ee80000000800 */
[----:B------:R-:W4:Y:S04]  /*115c0*/  LDS R15, [R6+0x1000] ;  /* 0x00100000060f7984 */ /* 0x000f280000000800 */
[----:B------:R-:W5:Y:S04]  /*115d0*/  LDS R17, [R6+0x1800] ;  /* 0x0018000006117984 */ /* 0x000f680000000800 */
[----:B------:R-:W5:Y:S04]  /*115e0*/  LDS R19, [R6+0x2000] ;  /* 0x0020000006137984 */ /* 0x000f680000000800 */
[----:B------:R0:W5:Y:S02]  /*115f0*/  LDS R21, [R6+0x2800] ;  /* 0x0028000006157984 */ /* 0x0001640000000800 */
[----:B0-----:R-:W-:Y:S01]  /*11600*/  IADD3 R6, R6, 0x4000, RZ ;  /* 0x0000400006067810 */ /* 0x001fe20007ffe0ff */
[----:B------:R-:W-:-:S02]  /*11610*/  IMAD.IADD R7, R7, 0x1, -R2 ;  /* 0x0000000107077824 */ /* 0x000fc400078e0a02 */
[----:B-1----:R-:W-:-:S03]  /*11620*/  IMAD.IADD R9, R9, 0x1, -R2 ;  /* 0x0000000109097824 */ /* 0x002fc600078e0a02 */
[----:B------:R0:W-:Y:S01]  /*11630*/  STG.E [R4.64], R7 ;  /* 0x0000000704007986 */ /* 0x0001e2000c101906 */
[----:B--2---:R-:W-:-:S03]  /*11640*/  IMAD.IADD R11, R11, 0x1, -R2 ;  /* 0x000000010b0b7824 */ /* 0x004fc600078e0a02 */
[----:B------:R-:W-:Y:S01]  /*11650*/  STG.E [R4.64+0x800], R9 ;  /* 0x0008000904007986 */ /* 0x000fe2000c101906 */
[----:B---3--:R-:W-:-:S03]  /*11660*/  IMAD.IADD R13, R13, 0x1, -R2 ;  /* 0x000000010d0d7824 */ /* 0x008fc600078e0a02 */
[----:B------:R-:W-:Y:S01]  /*11670*/  STG.E [R4.64+0x1000], R11 ;  /* 0x0010000b04007986 */ /* 0x000fe2000c101906 */
[--C-:B----4-:R-:W-:Y:S01]  /*11680*/  IMAD.IADD R15, R15, 0x1, -R2.reuse ;  /* 0x000000010f0f7824 */ /* 0x110fe200078e0a02 */
[----:B0-----:R-:W-:Y:S02]  /*11690*/  IADD3 R7, P1, R4, 0x4000, RZ ;  /* 0x0000400004077810 */ /* 0x001fe40007f3e0ff */
[----:B------:R-:W-:Y:S01]  /*116a0*/  STG.E [R4.64+0x1800], R13 ;  /* 0x0018000d04007986 */ /* 0x000fe2000c101906 */
[--C-:B-----5:R-:W-:Y:S02]  /*116b0*/  IMAD.IADD R17, R17, 0x1, -R2.reuse ;  /* 0x0000000111117824 */ /* 0x120fe400078e0a02 */
[----:B------:R-:W-:Y:S01]  /*116c0*/  IMAD.X R8, RZ, RZ, R5, P1 ;  /* 0x000000ffff087224 */ /* 0x000fe200008e0605 */
[----:B------:R-:W-:Y:S01]  /*116d0*/  STG.E [R4.64+0x2000], R15 ;  /* 0x0020000f04007986 */ /* 0x000fe2000c101906 */
[----:B------:R-:W-:-:S03]  /*116e0*/  IMAD.IADD R19, R19, 0x1, -R2 ;  /* 0x0000000113137824 */ /* 0x000fc600078e0a02 */
[----:B------:R-:W-:Y:S01]  /*116f0*/  STG.E [R4.64+0x2800], R17 ;  /* 0x0028001104007986 */ /* 0x000fe2000c101906 */
[----:B------:R-:W-:-:S03]  /*11700*/  IMAD.IADD R21, R21, 0x1, -R2 ;  /* 0x0000000115157824 */ /* 0x000fc600078e0a02 */
[----:B------:R-:W-:Y:S04]  /*11710*/  STG.E [R4.64+0x3000], R19 ;  /* 0x0030001304007986 */ /* 0x000fe8000c101906 */
[----:B------:R0:W-:Y:S02]  /*11720*/  STG.E [R4.64+0x3800], R21 ;  /* 0x0038001504007986 */ /* 0x0001e4000c101906 */
[----:B0-----:R-:W-:Y:S02]  /*11730*/  IMAD.MOV.U32 R4, RZ, RZ, R7 ;  /* 0x000000ffff047224 */ /* 0x001fe400078e0007 */
[----:B------:R-:W-:Y:S02]  /*11740*/  IMAD.MOV.U32 R5, RZ, RZ, R8 ;  /* 0x000000ffff057224 */ /* 0x000fe400078e0008 */
.L_x_382:
[----:B------:R-:W-:Y:S05]  /*11750*/  BSYNC B0 ;  /* 0x0000000000007941 */ /* 0x000fea0003800000 */
.L_x_381:
[----:B------:R-:W-:-:S13]  /*11760*/  ISETP.LT.OR P0, PT, R0, c[0x0][0x188], P0 ;  /* 0x0000620000007a0c */ /* 0x000fda0000701670 */
[----:B------:R-:W-:Y:S05]  /*11770*/  @!P0 EXIT ;  /* 0x000000000000894d */ /* 0x000fea0003800000 */
[----:B------:R-:W0:Y:S04]  /*11780*/  LDS R3, [R6+-0x1000] ;  /* 0xfff0000006037984 */ /* 0x000e280000000800 */
[----:B------:R-:W1:Y:S04]  /*11790*/  LDS R7, [R6+-0x800] ;  /* 0xfff8000006077984 */ /* 0x000e680000000800 */
[----:B------:R-:W2:Y:S04]  /*117a0*/  LDS R9, [R6] ;  /* 0x0000000006097984 */ /* 0x000ea80000000800 */
[----:B------:R-:W3:Y:S01]  /*117b0*/  LDS R11, [R6+0x800] ;  /* 0x00080000060b7984 */ /* 0x000ee20000000800 */
[----:B0-----:R-:W-:-:S02]  /*117c0*/  IMAD.IADD R3, R3, 0x1, -R2 ;  /* 0x0000000103037824 */ /* 0x001fc400078e0a02 */
[----:B-1----:R-:W-:-:S03]  /*117d0*/  IMAD.IADD R7, R7, 0x1, -R2 ;  /* 0x0000000107077824 */ /* 0x002fc600078e0a02 */
[----:B------:R-:W-:Y:S01]  /*117e0*/  STG.E [R4.64], R3 ;  /* 0x0000000304007986 */ /* 0x000fe2000c101906 */
[----:B--2---:R-:W-:-:S03]  /*117f0*/  IMAD.IADD R9, R9, 0x1, -R2 ;  /* 0x0000000109097824 */ /* 0x004fc600078e0a02 */
[----:B------:R-:W-:Y:S01]  /*11800*/  STG.E [R4.64+0x800], R7 ;  /* 0x0008000704007986 */ /* 0x000fe2000c101906 */
[----:B---3--:R-:W-:-:S03]  /*11810*/  IMAD.IADD R11, R11, 0x1, -R2 ;  /* 0x000000010b0b7824 */ /* 0x008fc600078e0a02 */
[----:B------:R-:W-:Y:S04]  /*11820*/  STG.E [R4.64+0x1000], R9 ;  /* 0x0010000904007986 */ /* 0x000fe8000c101906 */
[----:B------:R-:W-:Y:S01]  /*11830*/  STG.E [R4.64+0x1800], R11 ;  /* 0x0018000b04007986 */ /* 0x000fe2000c101906 */
[----:B------:R-:W-:Y:S05]  /*11840*/  EXIT ;  /* 0x000000000000794d */ /* 0x000fea0003800000 */
.L_x_374:
[----:B------:R-:W-:Y:S01]  /*11850*/  ISETP.NE.AND P0, PT, R4, RZ, PT ;  /* 0x000000ff0400720c */ /* 0x000fe20003f05270 */
[----:B------:R-:W-:Y:S01]  /*11860*/  BSSY B0, `(.L_x_383) ;  /* 0x0000014000007945 */ /* 0x000fe20003800000 */
[----:B------:R-:W-:-:S11]  /*11870*/  ISETP.GE.U32.AND P2, PT, R8, 0x600, PT ;  /* 0x000006000800780c */ /* 0x000fd60003f46070 */
[----:B------:R-:W-:Y:S05]  /*11880*/  @!P0 BRA `(.L_x_384) ;  /* 0x0000011000008947 */ /* 0x000fea0003800000 */
[--C-:B------:R-:W-:Y:S01]  /*11890*/  SHF.R.S32.HI R7, RZ, 0x1f, R6.reuse ;  /* 0x0000001fff077819 */ /* 0x100fe20000011406 */
[----:B------:R-:W-:Y:S01]  /*118a0*/  IMAD.MOV.U32 R9, RZ, RZ, R6 ;  /* 0x000000ffff097224 */ /* 0x000fe200078e0006 */
[----:B------:R-:W-:-:S03]  /*118b0*/  LEA R0, R6, 0x4870, 0x2 ;  /* 0x0000487006007811 */ /* 0x000fc600078e10ff */
[----:B------:R-:W-:-:S05]  /*118c0*/  IMAD.WIDE R2, R5, c[0x0][0x188], R6 ;  /* 0x0000620005027a25 */ /* 0x000fca00078e0206 */
[----:B------:R-:W-:-:S04]  /*118d0*/  LEA R8, P0, R2, c[0x0][0x178], 0x2 ;  /* 0x00005e0002087a11 */ /* 0x000fc800078010ff */
[----:B------:R-:W-:Y:S02]  /*118e0*/  LEA.HI.X R11, R2, c[0x0][0x17c], R3, 0x2, P0 ;  /* 0x00005f00020b7a11 */ /* 0x000fe400000f1403 */
.L_x_385:
[----:B0-----:R0:W1:Y:S01]  /*118f0*/  LDS R7, [R0] ;  /* 0x0000000000077984 */ /* 0x0010620000000800 */
[----:B------:R-:W-:Y:S01]  /*11900*/  IMAD.MOV.U32 R2, RZ, RZ, R8 ;  /* 0x000000ffff027224 */ /* 0x000fe200078e0008 */
[----:B------:R-:W-:Y:S01]  /*11910*/  IADD3 R4, R4, -0x1, RZ ;  /* 0xffffffff04047810 */ /* 0x000fe20007ffe0ff */
[--C-:B------:R-:W-:Y:S01]  /*11920*/  IMAD.MOV.U32 R3, RZ, RZ, R11.reuse ;  /* 0x000000ffff037224 */ /* 0x100fe200078e000b */
[----:B------:R-:W-:Y:S02]  /*11930*/  IADD3 R8, P0, R8, 0x800, RZ ;  /* 0x0000080008087810 */ /* 0x000fe40007f1e0ff */
[----:B------:R-:W-:Y:S02]  /*11940*/  ISETP.NE.AND P1, PT, R4, RZ, PT ;  /* 0x000000ff0400720c */ /* 0x000fe40003f25270 */
[----:B------:R-:W-:Y:S01]  /*11950*/  IADD3 R9, R9, 0x200, RZ ;  /* 0x0000020009097810 */ /* 0x000fe20007ffe0ff */
[----:B------:R-:W-:Y:S01]  /*11960*/  IMAD.X R11, RZ, RZ, R11, P0 ;  /* 0x000000ffff0b7224 */ /* 0x000fe200000e060b */
[----:B0-----:R-:W-:Y:S01]  /*11970*/  IADD3 R0, R0, 0x800, RZ ;  /* 0x0000080000007810 */ /* 0x001fe20007ffe0ff */
[----:B-1----:R0:W-:Y:S08]  /*11980*/  STG.E [R2.64], R7 ;  /* 0x0000000702007986 */ /* 0x0021f0000c101906 */
[----:B------:R-:W-:Y:S05]  /*11990*/  @P1 BRA `(.L_x_385) ;  /* 0xffffff5000001947 */ /* 0x000fea000383ffff */
.L_x_384:
[----:B------:R-:W-:Y:S05]  /*119a0*/  BSYNC B0 ;  /* 0x0000000000007941 */ /* 0x000fea0003800000 */
.L_x_383:
[----:B------:R-:W-:Y:S05]  /*119b0*/  @!P2 EXIT ;  /* 0x000000000000a94d */ /* 0x000fea0003800000 */
[----:B------:R-:W-:Y:S01]  /*119c0*/  IADD3 R0, -R9, c[0x0][0x188], RZ ;  /* 0x0000620009007a10 */ /* 0x000fe20007ffe1ff */
[--C-:B0-----:R-:W-:Y:S01]  /*119d0*/  IMAD.MOV.U32 R2, RZ, RZ, R9.reuse ;  /* 0x000000ffff027224 */ /* 0x101fe200078e0009 */
[----:B------:R-:W-:Y:S01]  /*119e0*/  SHF.R.S32.HI R3, RZ, 0x1f, R9 ;  /* 0x0000001fff037819 */ /* 0x000fe20000011409 */
[----:B------:R-:W-:Y:S01]  /*119f0*/  BSSY B0, `(.L_x_386) ;  /* 0x0000034000007945 */ /* 0x000fe20003800000 */
[----:B------:R-:W-:-:S02]  /*11a00*/  ISETP.GT.AND P1, PT, R0, 0x1800, PT ;  /* 0x000018000000780c */ /* 0x000fc40003f24270 */
[----:B------:R-:W-:Y:S01]  /*11a10*/  LEA R0, R9, 0x4870, 0x2 ;  /* 0x0000487009007811 */ /* 0x000fe200078e10ff */
[----:B------:R-:W-:-:S03]  /*11a20*/  IMAD.WIDE R4, R5, c[0x0][0x188], R2 ;  /* 0x0000620005047a25 */ /* 0x000fc600078e0202 */
[----:B------:R-:W-:Y:S02]  /*11a30*/  IADD3 R0, R0, 0x1000, RZ ;  /* 0x0000100000007810 */ /* 0x000fe40007ffe0ff */
[----:B------:R-:W-:-:S04]  /*11a40*/  LEA R2, P0, R4, c[0x0][0x178], 0x2 ;  /* 0x00005e0004027a11 */ /* 0x000fc800078010ff */
[----:B------:R-:W-:Y:S02]  /*11a50*/  LEA.HI.X R3, R4, c[0x0][0x17c], R5, 0x2, P0 ;  /* 0x00005f0004037a11 */ /* 0x000fe400000f1405 */
[----:B------:R-:W-:Y:S01]  /*11a60*/  PLOP3.LUT P0, PT, PT, PT, PT, 0x80, 0x0 ;  /* 0x000000000000781c */ /* 0x000fe20003f0f070 */
[----:B------:R-:W-:Y:S07]  /*11a70*/  @!P1 BRA `(.L_x_387) ;  /* 0x000002b000009947 */ /* 0x000fee0003800000 */
[----:B------:R-:W-:Y:S01]  /*11a80*/  IMAD.MOV.U32 R4, RZ, RZ, c[0x0][0x188] ;  /* 0x00006200ff047624 */ /* 0x000fe200078e00ff */
[----:B------:R-:W-:-:S04]  /*11a90*/  PLOP3.LUT P0, PT, PT, PT, PT, 0x8, 0x0 ;  /* 0x000000000000781c */ /* 0x000fc80003f0e170 */
[----:B------:R-:W-:Y:S02]  /*11aa0*/  IADD3 R6, R4, -0x1800, RZ ;  /* 0xffffe80004067810 */ /* 0x000fe40007ffe0ff */
.L_x_388:
[----:B------:R-:W0:Y:S01]  /*11ab0*/  LDS R5, [R0+-0x1000] ;  /* 0xfff0000000057984 */ /* 0x000e220000000800 */
[----:B------:R-:W-:Y:S02]  /*11ac0*/  IADD3 R9, R9, 0x2000, RZ ;  /* 0x0000200009097810 */ /* 0x000fe40007ffe0ff */
[----:B------:R-:W-:Y:S01]  /*11ad0*/  IADD3 R4, P2, R2, 0x8000, RZ ;  /* 0x0000800002047810 */ /* 0x000fe20007f5e0ff */
[----:B------:R-:W1:Y:S01]  /*11ae0*/  LDS R7, [R0+-0x800] ;  /* 0xfff8000000077984 */ /* 0x000e620000000800 */
[----:B------:R-:W-:-:S03]  /*11af0*/  ISETP.GE.AND P1, PT, R9, R6, PT ;  /* 0x000000060900720c */ /* 0x000fc60003f26270 */
[----:B------:R-:W2:Y:S04]  /*11b00*/  LDS R11, [R0] ;  /* 0x00000000000b7984 */ /* 0x000ea80000000800 */
[----:B------:R-:W3:Y:S04]  /*11b10*/  LDS R13, [R0+0x800] ;  /* 0x00080000000d7984 */ /* 0x000ee80000000800 */
[----:B------:R-:W4:Y:S04]  /*11b20*/  LDS R15, [R0+0x1000] ;  /* 0x00100000000f7984 */ /* 0x000f280000000800 */
[----:B------:R-:W5:Y:S04]  /*11b30*/  LDS R17, [R0+0x1800] ;  /* 0x0018000000117984 */ /* 0x000f680000000800 */
[----:B------:R-:W0:Y:S04]  /*11b40*/  LDS R19, [R0+0x2000] ;  /* 0x0020000000137984 */ /* 0x000e280000000800 */
[----:B------:R-:W1:Y:S04]  /*11b50*/  LDS R21, [R0+0x2800] ;  /* 0x0028000000157984 */ /* 0x000e680000000800 */
[----:B------:R-:W2:Y:S04]  /*11b60*/  LDS R23, [R0+0x3000] ;  /* 0x0030000000177984 */ /* 0x000ea80000000800 */
[----:B------:R-:W3:Y:S04]  /*11b70*/  LDS R25, [R0+0x3800] ;  /* 0x0038000000197984 */ /* 0x000ee80000000800 */
[----:B------:R-:W4:Y:S04]  /*11b80*/  LDS R27, [R0+0x4000] ;  /* 0x00400000001b7984 */ /* 0x000f280000000800 */
[----:B------:R-:W5:Y:S04]  /*11b90*/  LDS R29, [R0+0x4800] ;  /* 0x00480000001d7984 */ /* 0x000f680000000800 */
[----:B------:R-:W5:Y:S04]  /*11ba0*/  LDS R31, [R0+0x5000] ;  /* 0x00500000001f7984 */ /* 0x000f680000000800 */
[----:B------:R-:W5:Y:S04]  /*11bb0*/  LDS R33, [R0+0x5800] ;  /* 0x0058000000217984 */ /* 0x000f680000000800 */
[----:B------:R-:W5:Y:S04]  /*11bc0*/  LDS R35, [R0+0x6000] ;  /* 0x0060000000237984 */ /* 0x000f680000000800 */
[----:B------:R1:W5:Y:S04]  /*11bd0*/  LDS R37, [R0+0x6800] ;  /* 0x0068000000257984 */ /* 0x0003680000000800 */
[----:B0-----:R0:W-:Y:S04]  /*11be0*/  STG.E [R2.64], R5 ;  /* 0x0000000502007986 */ /* 0x0011e8000c101906 */
[----:B-1----:R-:W-:Y:S01]  /*11bf0*/  STG.E [R2.64+0x800], R7 ;  /* 0x0008000702007986 */ /* 0x002fe2000c101906 */
[----:B------:R-:W-:-:S03]  /*11c00*/  IADD3 R0, R0, 0x8000, RZ ;  /* 0x0000800000007810 */ /* 0x000fc60007ffe0ff */
[----:B--2---:R-:W-:Y:S01]  /*11c10*/  STG.E [R2.64+0x1000], R11 ;  /* 0x0010000b02007986 */ /* 0x004fe2000c101906 */
[----:B0-----:R-:W-:-:S03]  /*11c20*/  IMAD.X R5, RZ, RZ, R3, P2 ;  /* 0x000000ffff057224 */ /* 0x001fc600010e0603 */
[----:B---3--:R-:W-:Y:S04]  /*11c30*/  STG.E [R2.64+0x1800], R13 ;  /* 0x0018000d02007986 */ /* 0x008fe8000c101906 */
[----:B----4-:R-:W-:Y:S04]  /*11c40*/  STG.E [R2.64+0x2000], R15 ;  /* 0x0020000f02007986 */ /* 0x010fe8000c101906 */
[----:B-----5:R-:W-:Y:S04]  /*11c50*/  STG.E [R2.64+0x2800], R17 ;  /* 0x0028001102007986 */ /* 0x020fe8000c101906 */
        /* <DEDUP_REMOVED lines=13> */
.L_x_387:
[----:B------:R-:W-:Y:S05]  /*11d30*/  BSYNC B0 ;  /* 0x0000000000007941 */ /* 0x000fea0003800000 */
.L_x_386:
[----:B------:R-:W-:Y:S01]  /*11d40*/  IADD3 R4, -R9, c[0x0][0x188], RZ ;  /* 0x0000620009047a10 */ /* 0x000fe20007ffe1ff */
[----:B------:R-:W-:Y:S03]  /*11d50*/  BSSY B0, `(.L_x_389) ;  /* 0x000001a000007945 */ /* 0x000fe60003800000 */
[----:B------:R-:W-:-:S13]  /*11d60*/  ISETP.GT.AND P1, PT, R4, 0x800, PT ;  /* 0x000008000400780c */ /* 0x000fda0003f24270 */
[----:B------:R-:W-:Y:S05]  /*11d70*/  @!P1 BRA `(.L_x_390) ;  /* 0x0000017000009947 */ /* 0x000fea0003800000 */
[----:B------:R-:W0:Y:S01]  /*11d80*/  LDS R5, [R0+-0x1000] ;  /* 0xfff0000000057984 */ /* 0x000e220000000800 */
[----:B------:R-:W-:Y:S02]  /*11d90*/  IADD3 R4, P1, R2, 0x4000, RZ ;  /* 0x0000400002047810 */ /* 0x000fe40007f3e0ff */
[----:B------:R-:W-:Y:S01]  /*11da0*/  PLOP3.LUT P0, PT, PT, PT, PT, 0x8, 0x0 ;  /* 0x000000000000781c */ /* 0x000fe20003f0e170 */
[----:B------:R-:W1:Y:S01]  /*11db0*/  LDS R7, [R0+-0x800] ;  /* 0xfff8000000077984 */ /* 0x000e620000000800 */
[----:B------:R-:W-:Y:S01]  /*11dc0*/  IADD3 R9, R9, 0x1000, RZ ;  /* 0x0000100009097810 */ /* 0x000fe20007ffe0ff */
[----:B------:R-:W-:Y:S02]  /*11dd0*/  IMAD.X R23, RZ, RZ, R3, P1 ;  /* 0x000000ffff177224 */ /* 0x000fe400008e0603 */
[----:B------:R-:W2:Y:S04]  /*11de0*/  LDS R11, [R0] ;  /* 0x00000000000b7984 */ /* 0x000ea80000000800 */
[----:B------:R-:W3:Y:S04]  /*11df0*/  LDS R13, [R0+0x800] ;  /* 0x00080000000d7984 */ /* 0x000ee80000000800 */
[----:B------:R-:W4:Y:S04]  /*11e00*/  LDS R15, [R0+0x1000] ;  /* 0x00100000000f7984 */ /* 0x000f280000000800 */
[----:B------:R-:W5:Y:S04]  /*11e10*/  LDS R17, [R0+0x1800] ;  /* 0x0018000000117984 */ /* 0x000f680000000800 */
[----:B------:R-:W5:Y:S04]  /*11e20*/  LDS R19, [R0+0x2000] ;  /* 0x0020000000137984 */ /* 0x000f680000000800 */
[----:B------:R0:W5:Y:S02]  /*11e30*/  LDS R21, [R0+0x2800] ;  /* 0x0028000000157984 */ /* 0x0001640000000800 */
[----:B0-----:R-:W-:-:S02]  /*11e40*/  IADD3 R0, R0, 0x4000, RZ ;  /* 0x0000400000007810 */ /* 0x001fc40007ffe0ff */
[----:B------:R-:W-:Y:S04]  /*11e50*/  STG.E [R2.64], R5 ;  /* 0x0000000502007986 */ /* 0x000fe8000c101906 */
[----:B-1----:R-:W-:Y:S04]  /*11e60*/  STG.E [R2.64+0x800], R7 ;  /* 0x0008000702007986 */ /* 0x002fe8000c101906 */
[----:B--2---:R-:W-:Y:S04]  /*11e70*/  STG.E [R2.64+0x1000], R11 ;  /* 0x0010000b02007986 */ /* 0x004fe8000c101906 */
[----:B---3--:R-:W-:Y:S04]  /*11e80*/  STG.E [R2.64+0x1800], R13 ;  /* 0x0018000d02007986 */ /* 0x008fe8000c101906 */
[----:B----4-:R-:W-:Y:S04]  /*11e90*/  STG.E [R2.64+0x2000], R15 ;  /* 0x0020000f02007986 */ /* 0x010fe8000c101906 */
[----:B-----5:R-:W-:Y:S04]  /*11ea0*/  STG.E [R2.64+0x2800], R17 ;  /* 0x0028001102007986 */ /* 0x020fe8000c101906 */
[----:B------:R-:W-:Y:S04]  /*11eb0*/  STG.E [R2.64+0x3000], R19 ;  /* 0x0030001302007986 */ /* 0x000fe8000c101906 */
[----:B------:R0:W-:Y:S02]  /*11ec0*/  STG.E [R2.64+0x3800], R21 ;  /* 0x0038001502007986 */ /* 0x0001e4000c101906 */
[----:B0-----:R-:W-:-:S02]  /*11ed0*/  IMAD.MOV.U32 R2, RZ, RZ, R4 ;  /* 0x000000ffff027224 */ /* 0x001fc400078e0004 */
[----:B------:R-:W-:Y:S02]  /*11ee0*/  IMAD.MOV.U32 R3, RZ, RZ, R23 ;  /* 0x000000ffff037224 */ /* 0x000fe400078e0017 */
.L_x_390:
[----:B------:R-:W-:Y:S05]  /*11ef0*/  BSYNC B0 ;  /* 0x0000000000007941 */ /* 0x000fea0003800000 */
.L_x_389:
[----:B------:R-:W-:-:S13]  /*11f00*/  ISETP.LT.OR P0, PT, R9, c[0x0][0x188], P0 ;  /* 0x0000620009007a0c */ /* 0x000fda0000701670 */
[----:B------:R-:W-:Y:S05]  /*11f10*/  @!P0 EXIT ;  /* 0x000000000000894d */ /* 0x000fea0003800000 */
[----:B------:R-:W0:Y:S04]  /*11f20*/  LDS R5, [R0+-0x1000] ;  /* 0xfff0000000057984 */ /* 0x000e280000000800 */
[----:B------:R-:W1:Y:S04]  /*11f30*/  LDS R7, [R0+-0x800] ;  /* 0xfff8000000077984 */ /* 0x000e680000000800 */
[----:B------:R-:W2:Y:S04]  /*11f40*/  LDS R9, [R0] ;  /* 0x0000000000097984 */ /* 0x000ea80000000800 */
[----:B------:R-:W3:Y:S04]  /*11f50*/  LDS R11, [R0+0x800] ;  /* 0x00080000000b7984 */ /* 0x000ee80000000800 */
[----:B0-----:R-:W-:Y:S04]  /*11f60*/  STG.E [R2.64], R5 ;  /* 0x0000000502007986 */ /* 0x001fe8000c101906 */
[----:B-1----:R-:W-:Y:S04]  /*11f70*/  STG.E [R2.64+0x800], R7 ;  /* 0x0008000702007986 */ /* 0x002fe8000c101906 */
[----:B--2---:R-:W-:Y:S04]  /*11f80*/  STG.E [R2.64+0x1000], R9 ;  /* 0x0010000902007986 */ /* 0x004fe8000c101906 */
[----:B---3--:R-:W-:Y:S01]  /*11f90*/  STG.E [R2.64+0x1800], R11 ;  /* 0x0018000b02007986 */ /* 0x008fe2000c101906 */
[----:B------:R-:W-:Y:S05]  /*11fa0*/  EXIT ;  /* 0x000000000000794d */ /* 0x000fea0003800000 */
.L_x_39:
[----:B------:R-:W-:Y:S01]  /*11fb0*/  IMAD.MOV.U32 R19, RZ, RZ, R27 ;  /* 0x000000ffff137224 */ /* 0x000fe200078e001b */
[----:B------:R-:W-:Y:S01]  /*11fc0*/  MOV R12, 0x12010 ;  /* 0x00012010000c7802 */ /* 0x000fe20000000f00 */
[----:B------:R-:W-:-:S02]  /*11fd0*/  IMAD.MOV.U32 R14, RZ, RZ, 0x1 ;  /* 0x00000001ff0e7424 */ /* 0x000fc400078e00ff */
[----:B------:R-:W-:Y:S02]  /*11fe0*/  IMAD.MOV.U32 R16, RZ, RZ, RZ ;  /* 0x000000ffff107224 */ /* 0x000fe400078e00ff */
[----:B------:R-:W-:Y:S02]  /*11ff0*/  IMAD.MOV.U32 R17, RZ, RZ, -0x1 ;  /* 0xffffffffff117424 */ /* 0x000fe400078e00ff */
[----:B------:R-:W-:Y:S05]  /*12000*/  CALL.REL.NOINC `($__internal_1_$__cuda_sm70_shflsync_up_p) ;  /* 0x00000b2000007944 */ /* 0x000fea0003c00000 */
[----:B------:R-:W-:Y:S01]  /*12010*/  ISETP.EQ.U32.AND P1, PT, R15, 0x1, PT ;  /* 0x000000010f00780c */ /* 0x000fe20003f22070 */
[----:B------:R-:W-:Y:S08]  /*12020*/  BRA `(.L_x_391) ;  /* 0xfffeffc000007947 */ /* 0x000ff0000383ffff */
.L_x_40:
[----:B------:R-:W-:Y:S01]  /*12030*/  IMAD.MOV.U32 R14, RZ, RZ, 0x2 ;  /* 0x00000002ff0e7424 */ /* 0x000fe200078e00ff */
[----:B------:R-:W-:Y:S01]  /*12040*/  MOV R12, 0x12080 ;  /* 0x00012080000c7802 */ /* 0x000fe20000000f00 */
[----:B------:R-:W-:Y:S02]  /*12050*/  IMAD.MOV.U32 R16, RZ, RZ, RZ ;  /* 0x000000ffff107224 */ /* 0x000fe400078e00ff */
[----:B------:R-:W-:Y:S02]  /*12060*/  IMAD.MOV.U32 R17, RZ, RZ, -0x1 ;  /* 0xffffffffff117424 */ /* 0x000fe400078e00ff */
[----:B0-----:R-:W-:Y:S05]  /*12070*/  CALL.REL.NOINC `($__internal_1_$__cuda_sm70_shflsync_up_p) ;  /* 0x00000ab000007944 */ /* 0x001fea0003c00000 */
[----:B------:R-:W-:Y:S01]  /*12080*/  IMAD.IADD R13, R19, 0x1, R14 ;  /* 0x00000001130d7824 */ /* 0x000fe200078e020e */
[----:B------:R-:W-:Y:S01]  /*12090*/  ISETP.NE.U32.AND P1, PT, R15, 0x1, PT ;  /* 0x000000010f00780c */ /* 0x000fe20003f25070 */
[----:B------:R-:W-:Y:S01]  /*120a0*/  IMAD.MOV.U32 R16, RZ, RZ, RZ ;  /* 0x000000ffff107224 */ /* 0x000fe200078e00ff */
[----:B------:R-:W-:Y:S01]  /*120b0*/  MOV R12, 0x12100 ;  /* 0x00012100000c7802 */ /* 0x000fe20000000f00 */
[----:B------:R-:W-:Y:S01]  /*120c0*/  IMAD.MOV.U32 R17, RZ, RZ, -0x1 ;  /* 0xffffffffff117424 */ /* 0x000fe200078e00ff */
[----:B------:R-:W-:Y:S01]  /*120d0*/  SEL R19, R13, R14, !P1 ;  /* 0x0000000e0d137207 */ /* 0x000fe20004800000 */
[----:B------:R-:W-:-:S03]  /*120e0*/  IMAD.MOV.U32 R14, RZ, RZ, 0x4 ;  /* 0x00000004ff0e7424 */ /* 0x000fc600078e00ff */
[----:B------:R-:W-:Y:S05]  /*120f0*/  CALL.REL.NOINC `($__internal_1_$__cuda_sm70_shflsync_up_p) ;  /* 0x00000a3000007944 */ /* 0x000fea0003c00000 */
        /* <DEDUP_REMOVED lines=18> */
[----:B------:R-:W-:Y:S01]  /*12220*/  IMAD.MOV.U32 R17, RZ, RZ, 0x1f ;  /* 0x0000001fff117424 */ /* 0x000fe200078e00ff */
[----:B------:R-:W-:-:S02]  /*12230*/  MOV R12, 0x12270 ;  /* 0x00012270000c7802 */ /* 0x000fc40000000f00 */
[----:B------:R-:W-:Y:S01]  /*12240*/  SEL R16, R13, R14, !P1 ;  /* 0x0000000e0d107207 */ /* 0x000fe20004800000 */
[----:B------:R-:W-:-:S03]  /*12250*/  IMAD.MOV.U32 R14, RZ, RZ, -0x1 ;  /* 0xffffffffff0e7424 */ /* 0x000fc600078e00ff */
[----:B------:R-:W-:Y:S05]  /*12260*/  CALL.REL.NOINC `($__internal_0_$__cuda_sm70_shflsync_idx_p) ;  /* 0x0000088000007944 */ /* 0x000fea0003c00000 */
[----:B01----:R-:W-:Y:S05]  /*12270*/  BRA `(.L_x_392) ;  /* 0xfffefe4000007947 */ /* 0x003fea000383ffff */
.L_x_118:
[----:B------:R-:W-:Y:S01]  /*12280*/  IMAD.MOV.U32 R19, RZ, RZ, R27 ;  /* 0x000000ffff137224 */ /* 0x000fe200078e001b */
[----:B------:R-:W-:Y:S01]  /*12290*/  MOV R12, 0x122e0 ;  /* 0x000122e0000c7802 */ /* 0x000fe20000000f00 */
[----:B------:R-:W-:Y:S02]  /*122a0*/  IMAD.MOV.U32 R14, RZ, RZ, 0x1 ;  /* 0x00000001ff0e7424 */ /* 0x000fe400078e00ff */
[----:B------:R-:W-:Y:S02]  /*122b0*/  IMAD.MOV.U32 R16, RZ, RZ, RZ ;  /* 0x000000ffff107224 */ /* 0x000fe400078e00ff */
[----:B------:R-:W-:Y:S02]  /*122c0*/  IMAD.MOV.U32 R17, RZ, RZ, -0x1 ;  /* 0xffffffffff117424 */ /* 0x000fe400078e00ff */
[----:B------:R-:W-:Y:S05]  /*122d0*/  CALL.REL.NOINC `($__internal_1_$__cuda_sm70_shflsync_up_p) ;  /* 0x0000085000007944 */ /* 0x000fea0003c00000 */
[----:B------:R-:W-:Y:S01]  /*122e0*/  ISETP.EQ.U32.AND P1, PT, R15, 0x1, PT ;  /* 0x000000010f00780c */ /* 0x000fe20003f22070 */
[----:B------:R-:W-:Y:S08]  /*122f0*/  BRA `(.L_x_393) ;  /* 0xffff34b000007947 */ /* 0x000ff0000383ffff */
.L_x_119:
[----:B------:R-:W-:Y:S01]  /*12300*/  IMAD.MOV.U32 R14, RZ, RZ, 0x2 ;  /* 0x00000002ff0e7424 */ /* 0x000fe200078e00ff */
[----:B------:R-:W-:Y:S01]  /*12310*/  MOV R12, 0x12350 ;  /* 0x00012350000c7802 */ /* 0x000fe20000000f00 */
[----:B------:R-:W-:-:S02]  /*12320*/  IMAD.MOV.U32 R16, RZ, RZ, RZ ;  /* 0x000000ffff107224 */ /* 0x000fc400078e00ff */
        /* <DEDUP_REMOVED lines=34> */
.L_x_214:
        /* <DEDUP_REMOVED lines=8> */
.L_x_215:
        /* <DEDUP_REMOVED lines=37> */
.L_x_316:
        /* <DEDUP_REMOVED lines=8> */
.L_x_317:
        /* <DEDUP_REMOVED lines=37> */
        .weak           $__internal_0_$__cuda_sm70_shflsync_idx_p
        .type           $__internal_0_$__cuda_sm70_shflsync_idx_p,@function
        .size           $__internal_0_$__cuda_sm70_shflsync_idx_p,($__internal_1_$__cuda_sm70_shflsync_up_p - $__internal_0_$__cuda_sm70_shflsync_idx_p)
$__internal_0_$__cuda_sm70_shflsync_idx_p:
[----:B------:R-:W-:Y:S01]  /*12af0*/  IMAD.MOV.U32 R13, RZ, RZ, 0x0 ;  /* 0x00000000ff0d7424 */ /* 0x000fe200078e00ff */
[----:B------:R-:W-:Y:S04]  /*12b00*/  WARPSYNC R14 ;  /* 0x0000000e00007348 */ /* 0x000fe80003800000 */
[----:B------:R0:W1:Y:S01]  /*12b10*/  SHFL.IDX PT, R17, R16, R17, R17 ;  /* 0x0000001110117389 */ /* 0x00006200000e0011 */
[----:B------:R-:W-:Y:S05]  /*12b20*/  RET.REL.NODEC R12 `(_ZN4vllm17topKPerRowPrefillILi512ELb1EEEvPKfPKiS4_Piiiii) ;  /* 0xfffed4d00c007950 */ /* 0x000fea0003c3ffff */
        .weak           $__internal_1_$__cuda_sm70_shflsync_up_p
        .type           $__internal_1_$__cuda_sm70_shflsync_up_p,@function
        .size           $__internal_1_$__cuda_sm70_shflsync_up_p,(.L_x_2402 - $__internal_1_$__cuda_sm70_shflsync_up_p)
$__internal_1_$__cuda_sm70_shflsync_up_p:
[----:B------:R-:W-:Y:S04]  /*12b30*/  WARPSYNC R17 ;  /* 0x0000001100007348 */ /* 0x000fe80003800000 */
[----:B------:R-:W0:Y:S01]  /*12b40*/  SHFL.UP P1, R14, R19, R14, R16 ;  /* 0x0400000e130e7389 */ /* 0x000e220000020010 */
[----:B------:R-:W-:Y:S01]  /*12b50*/  IMAD.MOV.U32 R13, RZ, RZ, 0x0 ;  /* 0x00000000ff0d7424 */ /* 0x000fe200078e00ff */
[----:B0-----:R-:W-:-:S03]  /*12b60*/  SEL R15, RZ, 0x1, !P1 ;  /* 0x00000001ff0f7807 */ /* 0x001fc60004800000 */
[----:B------:R-:W-:Y:S05]  /*12b70*/  RET.REL.NODEC R12 `(_ZN4vllm17topKPerRowPrefillILi512ELb1EEEvPKfPKiS4_Piiiii) ;  /* 0xfffed4800c007950 */ /* 0x000fea0003c3ffff */
.L_x_399:
[----:B------:R-:W-:-:S00]  /*12b80*/  BRA `(.L_x_399) ;  /* 0xfffffff000007947 */ /* 0x000fc0000383ffff */
[----:B------:R-:W-:-:S00]  /*12b90*/  NOP ;  /* 0x0000000000007918 */ /* 0x000fc00000000000 */
        /* <DEDUP_REMOVED lines=14> */
.L_x_2402:


//--------------------- .text._ZN4vllm17topKPerRowPrefillILi512ELb0EEEvPKfPKiS4_Piiiii --------------------------
	.section	.text._ZN4vllm17topKPerRowPrefillILi512ELb0EEEvPKfPKiS4_Piiiii,"ax",@progbits
	.sectioninfo	@"SHI_REGISTERS=32"
	.align	128
.text._ZN4vllm17topKPerRowPrefillILi512ELb0EEEvPKfPKiS4_Piiiii:
        .type           _ZN4vllm17topKPerRowPrefillILi512ELb0EEEvPKfPKiS4_Piiiii,@function
        .size           _ZN4vllm17topKPerRowPrefillILi512ELb0EEEvPKfPKiS4_Piiiii,(.L_x_2405 - _ZN4vllm17topKPerRowPrefillILi512ELb0EEEvPKfPKiS4_Piiiii)
        .other          _ZN4vllm17topKPerRowPrefillILi512ELb0EEEvPKfPKiS4_Piiiii,@"STO_CUDA_ENTRY STV_DEFAULT"
_ZN4vllm17topKPerRowPrefillILi512ELb0EEEvPKfPKiS4_Piiiii:
[----:B------:R-:W-:Y:S02]  /*0000*/  IMAD.MOV.U32 R1, RZ, RZ, c[0x0][0x28] ;  /* 0x00000a00ff017624 */ /* 0x000fe400078e00ff */
[----:B------:R-:W0:Y:S01]  /*0010*/  S2R R6, SR_CTAID.X ;  /* 0x0000000000067919 */ /* 0x000e220000002500 */
[----:B------:R-:W-:Y:S01]  /*0020*/  IMAD.MOV.U32 R9, RZ, RZ, 0x4 ;  /* 0x00000004ff097424 */ /* 0x000fe200078e00ff */
[----:B------:R-:W-:Y:S01]  /*0030*/  ULDC.64 UR6, c[0x0][0x118] ;  /* 0x0000460000067ab9 */ /* 0x000fe20000000a00 */
[----:B0-----:R-:W-:-:S05]  /*0040*/  IADD3 R6, R6, c[0x0][0x18c], RZ ;  /* 0x0000630006067a10 */ /* 0x001fca0007ffe0ff */
[----:B------:R-:W-:-:S04]  /*0050*/  IMAD.WIDE R4, R6, R9, c[0x0][0x168] ;  /* 0x00005a0006047625 */ /* 0x000fc800078e0209 */
[----:B------:R-:W-:Y:S01]  /*0060*/  IMAD.WIDE R8, R6, R9, c[0x0][0x170] ;  /* 0x00005c0006087625 */ /* 0x000fe200078e0209 */
[----:B------:R-:W2:Y:S04]  /*0070*/  LDG.E R12, [R4.64] ;  /* 0x00000006040c7981 */ /* 0x000ea8000c1e1900 */
        /* <DEDUP_REMOVED lines=29> */
.L_x_405:
        /* <DEDUP_REMOVED lines=9> */
.L_x_404:
[----:B------:R-:W-:Y:S05]  /*02e0*/  BSYNC B1 ;  /* 0x0000000000017941 */ /* 0x000fea0003800000 */
.L_x_403:
[----:B------:R-:W-:Y:S05]  /*02f0*/  @!P1 BRA `(.L_x_402) ;  /* 0x0000057000009947 */ /* 0x000fea0003800000 */
[--C-:B------:R-:W-:Y:S01]  /*0300*/  SHF.R.S32.HI R11, RZ, 0x1f, R10.reuse ;  /* 0x0000001fff0b7819 */ /* 0x100fe2000001140a */
[----:B------:R-:W-:Y:S01]  /*0310*/  IMAD R8, R7, R6, RZ ;  /* 0x0000000607087224 */ /* 0x000fe200078e02ff */
[----:B------:R-:W-:Y:S03]  /*0320*/  BSSY B1, `(.L_x_406) ;  /* 0x0000032000017945 */ /* 0x000fe60003800000 */
[----:B------:R-:W-:-:S04]  /*0330*/  IMAD.WIDE.U32 R14, R6, c[0x0][0x188], R10 ;  /* 0x00006200060e7a25 */ /* 0x000fc800078e000a */
[----:B------:R-:W-:Y:S02]  /*0340*/  IMAD.IADD R11, R3, 0x1, -R10 ;  /* 0x00000001030b7824 */ /* 0x000fe400078e0a0a */
[----:B------:R-:W-:Y:S01]  /*0350*/  IMAD R9, R5, c[0x0][0x188], R8 ;  /* 0x0000620005097a24 */ /* 0x000fe200078e0208 */
[----:B------:R-:W-:Y:S02]  /*0360*/  LEA R8, P0, R14, c[0x0][0x178], 0x2 ;  /* 0x00005e000e087a11 */ /* 0x000fe400078010ff */
[----:B------:R-:W-:Y:S01]  /*0370*/  ISETP.GT.AND P1, PT, R11, 0x1800, PT ;  /* 0x000018000b00780c */ /* 0x000fe20003f24270 */
[----:B------:R-:W-:-:S05]  /*0380*/  IMAD.IADD R9, R9, 0x1, R15 ;  /* 0x0000000109097824 */ /* 0x000fca00078e020f */
[----:B------:R-:W-:Y:S02]  /*0390*/  LEA.HI.X R9, R14, c[0x0][0x17c], R9, 0x2, P0 ;  /* 0x00005f000e097a11 */ /* 0x000fe400000f1409 */
[----:B------:R-:W-:-:S05]  /*03a0*/  PLOP3.LUT P0, PT, PT, PT, PT, 0x80, 0x0 ;  /* 0x000000000000781c */ /* 0x000fca0003f0f070 */
[----:B------:R-:W-:Y:S05]  /*03b0*/  @!P1 BRA `(.L_x_407) ;  /* 0x0000028000009947 */ /* 0x000fea0003800000 */
[----:B------:R-:W-:Y:S02]  /*03c0*/  PLOP3.LUT P0, PT, PT, PT, PT, 0x8, 0x0 ;  /* 0x000000000000781c */ /* 0x000fe40003f0e170 */
[----:B------:R-:W-:Y:S02]  /*03d0*/  IADD3 R11, R3, -0x1800, RZ ;  /* 0xffffe800030b7810 */ /* 0x000fe40007ffe0ff */
.L_x_408:
[C---:B------:R-:W-:Y:S01]  /*03e0*/  IADD3 R16, R10.reuse, 0x200, RZ ;  /* 0x000002000a107810 */ /* 0x040fe20007ffe0ff */
[----:B------:R-:W-:Y:S01]  /*03f0*/  STG.E [R8.64], R10 ;  /* 0x0000000a08007986 */ /* 0x000fe2000c101906 */
[C---:B------:R-:W-:Y:S02]  /*0400*/  IADD3 R15, R10.reuse, 0x400, RZ ;  /* 0x000004000a0f7810 */ /* 0x040fe40007ffe0ff */
[C---:B------:R-:W-:Y:S01]  /*0410*/  IADD3 R17, R10.reuse, 0x600, RZ ;  /* 0x000006000a117810 */ /* 0x040fe20007ffe0ff */
[----:B------:R0:W-:Y:S01]  /*0420*/  STG.E [R8.64+0x800], R16 ;  /* 0x0008001008007986 */ /* 0x0001e2000c101906 */
        /* <DEDUP_REMOVED lines=10> */
[C---:B0-----:R-:W-:Y:S01]  /*04d0*/  IADD3 R16, R10.reuse, 0x1e00, RZ ;  /* 0x00001e000a107810 */ /* 0x041fe20007ffe0ff */
[----:B------:R0:W-:Y:S01]  /*04e0*/  STG.E [R8.64+0x2800], R21 ;  /* 0x0028001508007986 */ /* 0x0001e2000c101906 */
[----:B-1----:R-:W-:-:S02]  /*04f0*/  IADD3 R15, R10, 0x1600, RZ ;  /* 0x000016000a0f7810 */ /* 0x002fc40007ffe0ff */
[C---:B--2---:R-:W-:Y:S01]  /*0500*/  IADD3 R17, R10.reuse, 0x1800, RZ ;  /* 0x000018000a117810 */ /* 0x044fe20007ffe0ff */
[----:B------:R1:W-:Y:S01]  /*0510*/  STG.E [R8.64+0x5000], R14 ;  /* 0x0050000e08007986 */ /* 0x0003e2000c101906 */
[----:B---3--:R-:W-:-:S03]  /*0520*/  IADD3 R19, R10, 0x1a00, RZ ;  /* 0x00001a000a137810 */ /* 0x008fc60007ffe0ff */
[----:B------:R2:W-:Y:S01]  /*0530*/  STG.E [R8.64+0x3000], R23 ;  /* 0x0030001708007986 */ /* 0x0005e2000c101906 */
[----:B0-----:R-:W-:-:S03]  /*0540*/  IADD3 R21, R10, 0x1c00, RZ ;  /* 0x00001c000a157810 */ /* 0x001fc60007ffe0ff */
[----:B------:R-:W-:Y:S01]  /*0550*/  STG.E [R8.64+0x3800], R25 ;  /* 0x0038001908007986 */ /* 0x000fe2000c101906 */
[----:B------:R-:W-:Y:S02]  /*0560*/  IADD3 R10, R10, 0x2000, RZ ;  /* 0x000020000a0a7810 */ /* 0x000fe40007ffe0ff */
[----:B-1----:R-:W-:Y:S01]  /*0570*/  IADD3 R14, P2, R8, 0x8000, RZ ;  /* 0x00008000080e7810 */ /* 0x002fe20007f5e0ff */
[----:B------:R-:W-:Y:S01]  /*0580*/  STG.E [R8.64+0x4000], R27 ;  /* 0x0040001b08007986 */ /* 0x000fe2000c101906 */
[----:B------:R-:W-:-:S03]  /*0590*/  ISETP.GE.AND P1, PT, R10, R11, PT ;  /* 0x0000000b0a00720c */ /* 0x000fc60003f26270 */
[----:B--2---:R-:W-:Y:S01]  /*05a0*/  IMAD.X R23, RZ, RZ, R9, P2 ;  /* 0x000000ffff177224 */ /* 0x004fe200010e0609 */
        /* <DEDUP_REMOVED lines=9> */
.L_x_407:
[----:B------:R-:W-:Y:S05]  /*0640*/  BSYNC B1 ;  /* 0x0000000000017941 */ /* 0x000fea0003800000 */
.L_x_406:
[----:B------:R-:W-:Y:S01]  /*0650*/  IMAD.IADD R11, R3, 0x1, -R10 ;  /* 0x00000001030b7824 */ /* 0x000fe200078e0a0a */
[----:B------:R-:W-:Y:S04]  /*0660*/  BSSY B1, `(.L_x_409) ;  /* 0x0000018000017945 */ /* 0x000fe80003800000 */
[----:B------:R-:W-:-:S13]  /*0670*/  ISETP.GT.AND P1, PT, R11, 0x800, PT ;  /* 0x000008000b00780c */ /* 0x000fda0003f24270 */
[----:B------:R-:W-:Y:S05]  /*0680*/  @!P1 BRA `(.L_x_410) ;  /* 0x0000015000009947 */ /* 0x000fea0003800000 */
[C---:B------:R-:W-:Y:S01]  /*0690*/  IADD3 R11, R10.reuse, 0x200, RZ ;  /* 0x000002000a0b7810 */ /* 0x040fe20007ffe0ff */
[----:B------:R0:W-:Y:S01]  /*06a0*/  STG.E [R8.64], R10 ;  /* 0x0000000a08007986 */ /* 0x0001e2000c101906 */
[C---:B------:R-:W-:Y:S02]  /*06b0*/  IADD3 R15, R10.reuse, 0x400, RZ ;  /* 0x000004000a0f7810 */ /* 0x040fe40007ffe0ff */
        /* <DEDUP_REMOVED lines=8> */
[----:B------:R-:W-:Y:S02]  /*0740*/  PLOP3.LUT P0, PT, PT, PT, PT, 0x8, 0x0 ;  /* 0x000000000000781c */ /* 0x000fe40003f0e170 */
[----:B0-----:R-:W-:Y:S01]  /*0750*/  IADD3 R10, R10, 0x1000, RZ ;  /* 0x000010000a0a7810 */ /* 0x001fe20007ffe0ff */
[----:B------:R-:W-:Y:S01]  /*0760*/  STG.E [R8.64+0x2000], R19 ;  /* 0x0020001308007986 */ /* 0x000fe2000c101906 */
[----:B-1----:R-:W-:-:S03]  /*0770*/  IADD3 R11, P1, R8, 0x4000, RZ ;  /* 0x00004000080b7810 */ /* 0x002fc60007f3e0ff */
[----:B------:R-:W-:Y:S02]  /*0780*/  STG.E [R8.64+0x2800], R21 ;  /* 0x0028001508007986 */ /* 0x000fe4000c101906 */
[----:B------:R-:W-:Y:S02]  /*0790*/  IMAD.X R14, RZ, RZ, R9, P1 ;  /* 0x000000ffff0e7224 */ /* 0x000fe400008e0609 */
[----:B------:R-:W-:Y:S04]  /*07a0*/  STG.E [R8.64+0x3000], R23 ;  /* 0x0030001708007986 */ /* 0x000fe8000c101906 */
[----:B------:R0:W-:Y:S02]  /*07b0*/  STG.E [R8.64+0x3800], R25 ;  /* 0x0038001908007986 */ /* 0x0001e4000c101906 */
[----:B0-----:R-:W-:-:S02]  /*07c0*/  IMAD.MOV.U32 R8, RZ, RZ, R11 ;  /* 0x000000ffff087224 */ /* 0x001fc400078e000b */
[----:B------:R-:W-:Y:S02]  /*07d0*/  IMAD.MOV.U32 R9, RZ, RZ, R14 ;  /* 0x000000ffff097224 */ /* 0x000fe400078e000e */
.L_x_410:
[----:B------:R-:W-:Y:S05]  /*07e0*/  BSYNC B1 ;  /* 0x0000000000017941 */ /* 0x000fea0003800000 */
.L_x_409:
        /* <DEDUP_REMOVED lines=8> */
.L_x_402:
[----:B------:R-:W-:Y:S05]  /*0870*/  BSYNC B0 ;  /* 0x0000000000007941 */ /* 0x000fea0003800000 */
.L_x_401:
        /* <DEDUP_REMOVED lines=9> */
[----:B0-----:R-:W-:Y:S01]  /*0910*/  LOP3.LUT P0, R8, R0, 0x3, RZ, 0xc0, !PT ;  /* 0x0000000300087812 */ /* 0x001fe2000780c0ff */
[----:B------:R-:W-:-:S12]  /*0920*/  IMAD.MOV.U32 R0, RZ, RZ, R3 ;  /* 0x000000ffff007224 */ /* 0x000fd800078e0003 */
        /* <DEDUP_REMOVED lines=8> */
[----:B------:R-:W-:-:S03]  /*09b0*/  IMAD.MOV.U32 R11, RZ, RZ, -0x1 ;  /* 0xffffffffff0b7424 */ /* 0x000fc600078e00ff */
[----:B------:R-:W-:-:S03]  /*09c0*/  LEA.HI.X R10, R2, c[0x0][0x17c], R3, 0x2, P0 ;  /* 0x00005f00020a7a11 */ /* 0x000fc600000f1403 */
.L_x_413:
        /* <DEDUP_REMOVED lines=9> */
.L_x_412:
[----:B------:R-:W-:Y:S05]  /*0a60*/  BSYNC B0 ;  /* 0x0000000000007941 */ /* 0x000fea0003800000 */
.L_x_411:
[----:B------:R-:W-:Y:S05]  /*0a70*/  @!P1 EXIT ;  /* 0x000000000000994d */ /* 0x000fea0003800000 */
[----:B0-----:R-:W-:Y:S01]  /*0a80*/  IMAD R2, R7, R6, RZ ;  /* 0x0000000607027224 */ /* 0x001fe200078e02ff */
[----:B------:R-:W-:Y:S01]  /*0a90*/  SHF.R.S32.HI R3, RZ, 0x1f, R0 ;  /* 0x0000001fff037819 */ /* 0x000fe20000011400 */
[----:B------:R-:W-:Y:S02]  /*0aa0*/  BSSY B0, `(.L_x_414) ;  /* 0x0000025000007945 */ /* 0x000fe40003800000 */
[----:B------:R-:W-:Y:S02]  /*0ab0*/  IMAD R5, R5, c[0x0][0x188], R2 ;  /* 0x0000620005057a24 */ /* 0x000fe400078e0202 */
[----:B------:R-:W-:-:S04]  /*0ac0*/  IMAD.MOV.U32 R2, RZ, RZ, R0 ;  /* 0x000000ffff027224 */ /* 0x000fc800078e0000 */
        /* <DEDUP_REMOVED lines=11> */
.L_x_416:
        /* <DEDUP_REMOVED lines=23> */
.L_x_415:
[----:B------:R-:W-:Y:S05]  /*0cf0*/  BSYNC B0 ;  /* 0x0000000000007941 */ /* 0x000fea0003800000 */
.L_x_414:
        /* <DEDUP_REMOVED lines=19> */
.L_x_418:
[----:B------:R-:W-:Y:S05]  /*0e30*/  BSYNC B0 ;  /* 0x0000000000007941 */ /* 0x000fea0003800000 */
.L_x_417:
        /* <DEDUP_REMOVED lines=8> */
.L_x_400:
[C---:B0-----:R-:W-:Y:S01]  /*0ec0*/  ISETP.NE.AND P4, PT, R2.reuse, RZ, PT ;  /* 0x000000ff0200720c */ /* 0x041fe20003f85270 */
[----:B------:R-:W-:Y:S01]  /*0ed0*/  BSSY B0, `(.L_x_419) ;  /* 0x0000023000007945 */ /* 0x000fe20003800000 */
[----:B------:R-:W-:-:S04]  /*0ee0*/  ISETP.GT.AND P0, PT, R2, 0x7ff, PT ;  /* 0x000007ff0200780c */ /* 0x000fc80003f04270 */
[----:B------:R-:W-:-:S07]  /*0ef0*/  P2R R7, PR, RZ, 0x1 ;  /* 0x00000001ff077803 */ /* 0x000fce0000000000 */
        /* <DEDUP_REMOVED lines=14> */
.L_x_423:
[----:B------:R-:W-:Y:S01]  /*0fe0*/  IADD3 R4, R4, -0x1, RZ ;  /* 0xffffffff04047810 */ /* 0x000fe20007ffe0ff */
[----:B------:R0:W-:Y:S01]  /*0ff0*/  STS [R8], RZ ;  /* 0x000000ff08007388 */ /* 0x0001e20000000800 */
[----:B------:R-:W-:Y:S02]  /*1000*/  IADD3 R5, R5, 0x200, RZ ;  /* 0x0000020005057810 */ /* 0x000fe40007ffe0ff */
[----:B------:R-:W-:Y:S02]  /*1010*/  ISETP.NE.AND P0, PT, R4, RZ, PT ;  /* 0x000000ff0400720c */ /* 0x000fe40003f05270 */
[----:B0-----:R-:W-:-:S11]  /*1020*/  IADD3 R8, R8, 0x800, RZ ;  /* 0x0000080008087810 */ /* 0x001fd60007ffe0ff */
[----:B------:R-:W-:Y:S05]  /*1030*/  @P0 BRA `(.L_x_423) ;  /* 0xffffffa000000947 */ /* 0x000fea000383ffff */
.L_x_422:
[----:B------:R-:W-:Y:S05]  /*1040*/  BSYNC B1 ;  /* 0x0000000000017941 */ /* 0x000fea0003800000 */
.L_x_421:
[----:B------:R-:W-:Y:S05]  /*1050*/  @!P1 BRA `(.L_x_420) ;  /* 0x000000a000009947 */ /* 0x000fea0003800000 */
[C---:B------:R-:W-:Y:S02]  /*1060*/  IADD3 R4, R5.reuse, -0x800, RZ ;  /* 0xfffff80005047810 */ /* 0x040fe40007ffe0ff */
[----:B------:R-:W-:-:S04]  /*1070*/  LEA R5, R5, 0x20a0, 0x2 ;  /* 0x000020a005057811 */ /* 0x000fc800078e10ff */
.L_x_424:
        /* <DEDUP_REMOVED lines=8> */
.L_x_420:
[----:B------:R-:W-:Y:S05]  /*1100*/  BSYNC B0 ;  /* 0x0000000000007941 */ /* 0x000fea0003800000 */
.L_x_419:
        /* <DEDUP_REMOVED lines=13> */
[----:B------:R-:W-:Y:S02]  /*11e0*/  ISETP.GE.U32.AND P1, PT, R9, 0x600, PT ;  /* 0x000006000900780c */ /* 0x000fe40003f26070 */
[----:B------:R-:W-:Y:S01]  /*11f0*/  LOP3.LUT P0, R10, R4, 0x3, RZ, 0xc0, !PT ;  /* 0x00000003040a7812 */ /* 0x000fe2000780c0ff */
[----:B------:R-:W-:-:S04]  /*1200*/  IMAD.MOV.U32 R4, RZ, RZ, c[0x0][0x184] ;  /* 0x00006100ff047624 */ /* 0x000fc800078e00ff */
[----:B------:R-:W-:-:S08]  /*1210*/  IMAD.SHL.U32 R4, R4, 0x200, RZ ;  /* 0x0000020004047824 */ /* 0x000fd000078e00ff */
[----:B------:R-:W-:Y:S05]  /*1220*/  @!P0 BRA `(.L_x_429) ;  /* 0x0000016000008947 */ /* 0x000fea0003800000 */
[----:B------:R-:W-:-:S05]  /*1230*/  IMAD R8, R5, c[0x0][0x184], RZ ;  /* 0x0000610005087a24 */ /* 0x000fca00078e02ff */
[----:B------:R-:W-:-:S05]  /*1240*/  SHF.R.S32.HI R9, RZ, 0x1f, R8 ;  /* 0x0000001fff097819 */ /* 0x000fca0000011408 */
[----:B------:R-:W-:-:S05]  /*1250*/  IMAD.WIDE R8, R6, c[0x0][0x180], R8 ;  /* 0x0000600006087a25 */ /* 0x000fca00078e0208 */
[----:B------:R-:W-:-:S04]  /*1260*/  LEA R11, P0, R8, c[0x0][0x160], 0x2 ;  /* 0x00005800080b7a11 */ /* 0x000fc800078010ff */
[----:B------:R-:W-:Y:S02]  /*1270*/  LEA.HI.X R9, R8, c[0x0][0x164], R9, 0x2, P0 ;  /* 0x0000590008097a11 */ /* 0x000fe400000f1409 */
.L_x_430:
        /* <DEDUP_REMOVED lines=17> */
.L_x_429:
[----:B------:R-:W-:Y:S05]  /*1390*/  BSYNC B1 ;  /* 0x0000000000017941 */ /* 0x000fea0003800000 */
.L_x_428:
[----:B------:R-:W-:Y:S05]  /*13a0*/  @!P1 BRA `(.L_x_427) ;  /* 0x0000033000009947 */ /* 0x000fea0003800000 */
[----:B------:R-:W-:-:S05]  /*13b0*/  IMAD R8, R5, c[0x0][0x184], RZ ;  /* 0x0000610005087a24 */ /* 0x000fca00078e02ff */
[----:B------:R-:W-:-:S05]  /*13c0*/  SHF.R.S32.HI R9, RZ, 0x1f, R8 ;  /* 0x0000001fff097819 */ /* 0x000fca0000011408 */
[----:B------:R-:W-:-:S05]  /*13d0*/  IMAD.WIDE R8, R6, c[0x0][0x180], R8 ;  /* 0x0000600006087a25 */ /* 0x000fca00078e0208 */
[----:B------:R-:W-:-:S04]  /*13e0*/  LEA R16, P0, R8, c[0x0][0x160], 0x2 ;  /* 0x0000580008107a11 */ /* 0x000fc800078010ff */
[----:B------:R-:W-:-:S05]  /*13f0*/  LEA.HI.X R17, R8, c[0x0][0x164], R9, 0x2, P0 ;  /* 0x0000590008117a11 */ /* 0x000fca00000f1409 */
.L_x_431:
[C---:B0-----:R-:W-:Y:S02]  /*1400*/  IMAD.WIDE R10, R4.reuse, 0x4, R16 ;  /* 0x00000004040a7825 */ /* 0x041fe400078e0210 */
[----:B------:R-:W2:Y:S04]  /*1410*/  LDG.E R16, [R16.64] ;  /* 0x0000000610107981 */ /* 0x000ea8000c1e1900 */
[C---:B0-----:R-:W-:Y:S02]  /*1420*/  IMAD.WIDE R14, R4.reuse, 0x4, R10 ;  /* 0x00000004040e7825 */ /* 0x041fe400078e020a */
[----:B------:R-:W3:Y:S04]  /*1430*/  LDG.E R10, [R10.64] ;  /* 0x000000060a0a7981 */ /* 0x000ee8000c1e1900 */
[----:B------:R-:W-:-:S02]  /*1440*/  IMAD.WIDE R8, R4, 0x4, R14 ;  /* 0x0000000404087825 */ /* 0x000fc400078e020e */
[----:B------:R-:W4:Y:S04]  /*1450*/  LDG.E R14, [R14.64] ;  /* 0x000000060e0e7981 */ /* 0x000f28000c1e1900 */
[----:B------:R0:W5:Y:S01]  /*1460*/  LDG.E R21, [R8.64] ;  /* 0x0000000608157981 */ /* 0x000162000c1e1900 */
[----:B------:R-:W-:Y:S01]  /*1470*/  IADD3 R5, R5, 0x800, RZ ;  /* 0x0000080005057810 */ /* 0x000fe20007ffe0ff */
[----:B------:R-:W-:Y:S01]  /*1480*/  YIELD ;  /* 0x0000000000007946 */ /* 0x000fe20003800000 */
[----:B0-----:R-:W-:Y:S01]  /*1490*/  IMAD.WIDE R8, R4, 0x4, R8 ;  /* 0x0000000404087825 */ /* 0x001fe200078e0208 */
[----:B--2---:R-:W0:Y:S08]  /*14a0*/  F2F.F16.F32 R18, R16 ;  /* 0x0000001000127304 */ /* 0x004e300000200800 */
[----:B---3--:R-:W1:Y:S08]  /*14b0*/  F2F.F16.F32 R19, R10 ;  /* 0x0000000a00137304 */ /* 0x008e700000200800 */
[----:B----4-:R-:W2:Y:S08]  /*14c0*/  F2F.F16.F32 R20, R14 ;  /* 0x0000000e00147304 */ /* 0x010eb00000200800 */
[----:B-----5:R-:W3:Y:S01]  /*14d0*/  F2F.F16.F32 R21, R21 ;  /* 0x0000001500157304 */ /* 0x020ee20000200800 */
[----:B0-----:R-:W-:-:S02]  /*14e0*/  PRMT R11, R18, 0x9910, RZ ;  /* 0x00009910120b7816 */ /* 0x001fc400000000ff */
[----:B-1----:R-:W-:Y:S02]  /*14f0*/  PRMT R15, R19, 0x9910, RZ ;  /* 0x00009910130f7816 */ /* 0x002fe400000000ff */
[----:B------:R-:W-:Y:S02]  /*1500*/  ISETP.GE.AND P0, PT, R11, RZ, PT ;  /* 0x000000ff0b00720c */ /* 0x000fe40003f06270 */
[----:B--2---:R-:W-:Y:S02]  /*1510*/  PRMT R17, R20, 0x9910, RZ ;  /* 0x0000991014117816 */ /* 0x004fe400000000ff */
        /* <DEDUP_REMOVED lines=28> */
.L_x_427:
[----:B------:R-:W-:Y:S05]  /*16e0*/  BSYNC B0 ;  /* 0x0000000000007941 */ /* 0x000fea0003800000 */
.L_x_426:
[----:B------:R-:W-:Y:S05]  /*16f0*/  BRA `(.L_x_432) ;  /* 0x0000065000007947 */ /* 0x000fea0003800000 */
.L_x_425:
        /* <DEDUP_REMOVED lines=11> */
[----:B------:R-:W-:Y:S01]  /*17b0*/  ISETP.GT.U32.AND P0, PT, R9, R2, PT ;  /* 0x000000020900720c */ /* 0x000fe20003f04070 */
[----:B------:R-:W-:-:S05]  /*17c0*/  IMAD.IADD R8, R3, 0x1, -R9 ;  /* 0x0000000103087824 */ /* 0x000fca00078e0a09 */
[----:B------:R-:W-:-:S04]  /*17d0*/  SHF.R.S32.HI R11, RZ, 0x1f, R8 ;  /* 0x0000001fff0b7819 */ /* 0x000fc80000011408 */
[----:B------:R-:W-:Y:S01]  /*17e0*/  LEA.HI R11, R11, R8, RZ, 0x2 ;  /* 0x000000080b0b7211 */ /* 0x000fe200078f10ff */
[----:B------:R-:W-:-:S03]  /*17f0*/  IMAD.IADD R8, R2, 0x1, R9 ;  /* 0x0000000102087824 */ /* 0x000fc600078e0209 */
        /* <DEDUP_REMOVED lines=12> */
.L_x_435:
        /* <DEDUP_REMOVED lines=42> */
.L_x_434:
[----:B------:R-:W-:Y:S05]  /*1b60*/  BSYNC B0 ;  /* 0x0000000000007941 */ /* 0x000fea0003800000 */
.L_x_433:
[----:B------:R-:W-:Y:S01]  /*1b70*/  BSSY B0, `(.L_x_436) ;  /* 0x000000f000007945 */ /* 0x000fe20003800000 */
[----:B------:R-:W-:Y:S05]  /*1b80*/  @!P0 BRA `(.L_x_437) ;  /* 0x000000d000008947 */ /* 0x000fea0003800000 */
[----:B0-----:R-:W-:-:S05]  /*1b90*/  IADD3 R9, P0, R2, R4, RZ ;  /* 0x0000000402097210 */ /* 0x001fca0007f1e0ff */
[----:B------:R-:W-:Y:S01]  /*1ba0*/  IMAD.X R10, RZ, RZ, R5, P0 ;  /* 0x000000ffff0a7224 */ /* 0x000fe200000e0605 */
        /* <DEDUP_REMOVED lines=11> */
.L_x_437:
[----:B------:R-:W-:Y:S05]  /*1c60*/  BSYNC B0 ;  /* 0x0000000000007941 */ /* 0x000fea0003800000 */
.L_x_436:
        /* <DEDUP_REMOVED lines=14> */
.L_x_432:
[----:B------:R-:W-:Y:S02]  /*1d50*/  WARPSYNC 0xffffffff ;  /* 0xffffffff00007948 */ /* 0x000fe40003800000 */
[----:B------:R-:W-:Y:S01]  /*1d60*/  BAR.SYNC.DEFER_BLOCKING 0x0 ;  /* 0x0000000000007b1d */ /* 0x000fe20000010000 */
[C---:B------:R-:W-:Y:S01]  /*1d70*/  LEA.HI R5, R2.reuse, R2, RZ, 0x1c ;  /* 0x0000000202057211 */ /* 0x040fe200078fe0ff */
[----:B------:R-:W-:Y:S02]  /*1d80*/  IMAD R4, R2, 0x44, RZ ;  /* 0x0000004402047824 */ /* 0x000fe400078e02ff */
[----:B0-----:R-:W-:Y:S02]  /*1d90*/  IMAD.MOV.U32 R15, RZ, RZ, RZ ;  /* 0x000000ffff0f7224 */ /* 0x001fe400078e00ff */
[----:B------:R-:W-:Y:S01]  /*1da0*/  IMAD.SHL.U32 R5, R5, 0x4, RZ ;  /* 0x0000000405057824 */ /* 0x000fe200078e00ff */
[----:B------:R-:W0:Y:S04]  /*1db0*/  LDS R18, [0x4008] ;  /* 0x00400800ff127984 */ /* 0x000e280000000800 */
.L_x_443:
[----:B------:R-:W-:Y:S01]  /*1dc0*/  IMAD R14, R15, 0x200, R2 ;  /* 0x000002000f0e7824 */ /* 0x000fe200078e0202 */
[----:B------:R-:W-:Y:S01]  /*1dd0*/  WARPSYNC 0xffffffff ;  /* 0xffffffff00007948 */ /* 0x000fe20003800000 */
[----:B------:R-:W-:Y:S02]  /*1de0*/  ISETP.GT.U32.AND P3, PT, R2, 0x1f, PT ;  /* 0x0000001f0200780c */ /* 0x000fe40003f64070 */
[----:B------:R-:W-:-:S05]  /*1df0*/  IMAD.SHL.U32 R11, R14, 0x4, RZ ;  /* 0x000000040e0b7824 */ /* 0x000fca00078e00ff */
[----:B------:R-:W1:Y:S04]  /*1e00*/  LDS R8, [R11+0x8a0] ;  /* 0x0008a0000b087984 */ /* 0x000e680000000800 */
[----:B------:R-:W-:Y:S06]  /*1e10*/  BAR.SYNC.DEFER_BLOCKING 0x0 ;  /* 0x0000000000007b1d */ /* 0x000fec0000010000 */
[----:B-1----:R1:W-:Y:S04]  /*1e20*/  STS [R5+0x10], R8 ;  /* 0x0000100805007388 */ /* 0x0023e80000000800 */
        /* <DEDUP_REMOVED lines=13> */
[----:B------:R-:W-:Y:S01]  /*1f00*/  LDS R23, [R4+0x3c] ;  /* 0x00003c0004177984 */ /* 0x000fe20000000800 */
[----:B-1----:R-:W-:-:S03]  /*1f10*/  IADD3 R24, R22, R20, R21 ;  /* 0x0000001416187210 */ /* 0x002fc60007ffe015 */
[----:B------:R-:W1:Y:S04]  /*1f20*/  LDS R22, [R4+0x40] ;  /* 0x0000400004167984 */ /* 0x000e680000000800 */
[----:B------:R-:W-:Y:S01]  /*1f30*/  LDS R21, [R4+0x44] ;  /* 0x0000440004157984 */ /* 0x000fe20000000800 */
[----:B--2---:R-:W-:-:S03]  /*1f40*/  IADD3 R25, R26, R24, R25 ;  /* 0x000000181a197210 */ /* 0x004fc60007ffe019 */
[----:B------:R-:W2:Y:S04]  /*1f50*/  LDS R20, [R4+0x48] ;  /* 0x0000480004147984 */ /* 0x000ea80000000800 */
[----:B------:R-:W0:Y:S01]  /*1f60*/  LDS R24, [R4+0x4c] ;  /* 0x00004c0004187984 */ /* 0x000e220000000800 */
[----:B---3--:R-:W-:-:S04]  /*1f70*/  IADD3 R8, R9, R25, R8 ;  /* 0x0000001909087210 */ /* 0x008fc80007ffe008 */
[----:B----4-:R-:W-:-:S04]  /*1f80*/  IADD3 R8, R17, R8, R10 ;  /* 0x0000000811087210 */ /* 0x010fc80007ffe00a */
[----:B-----5:R-:W-:-:S04]  /*1f90*/  IADD3 R8, R19, R8, R16 ;  /* 0x0000000813087210 */ /* 0x020fc80007ffe010 */
[----:B-1----:R-:W-:-:S04]  /*1fa0*/  IADD3 R8, R22, R8, R23 ;  /* 0x0000000816087210 */ /* 0x002fc80007ffe017 */
[----:B--2---:R-:W-:-:S05]  /*1fb0*/  IADD3 R21, R20, R8, R21 ;  /* 0x0000000814157210 */ /* 0x004fca0007ffe015 */
[----:B0-----:R-:W-:Y:S01]  /*1fc0*/  IMAD.IADD R10, R21, 0x1, R24 ;  /* 0x00000001150a7824 */ /* 0x001fe200078e0218 */
[----:B------:R-:W-:Y:S05]  /*1fd0*/  BRA.DIV ~URZ, `(.L_x_439) ;  /* 0x0000f6d27f007947 */ /* 0x000fea000b800000 */
[----:B------:R0:W1:Y:S02]  /*1fe0*/  SHFL.UP P0, R8, R10, 0x1, RZ ;  /* 0x042000000a087989 */ /* 0x00006400000000ff */
.L_x_801:
        /* <DEDUP_REMOVED lines=10> */
[----:B-1----:R-:W-:-:S05]  /*2090*/  @P0 IMAD.IADD R19, R20, 0x1, R19 ;  /* 0x0000000114130824 */ /* 0x002fca00078e0213 */
[----:B------:R1:W2:Y:S02]  /*20a0*/  SHFL.IDX PT, R16, R19, 0x1f, 0x1f ;  /* 0x03e01f0013107f89 */ /* 0x0002a400000e0000 */
.L_x_802:
[----:B------:R-:W3:Y:S01]  /*20b0*/  LDS R24, [R4+0x10] ;  /* 0x0000100004187984 */ /* 0x000ee20000000800 */
[----:B------:R-:W-:-:S03]  /*20c0*/  IMAD.IADD R25, R19, 0x1, -R10 ;  /* 0x0000000113197824 */ /* 0x000fc600078e0a0a */
[----:B------:R-:W4:Y:S04]  /*20d0*/  LDS R28, [R4+0x14] ;  /* 0x00001400041c7984 */ /* 0x000f280000000800 */
[----:B------:R-:W5:Y:S04]  /*20e0*/  LDS R22, [R4+0x18] ;  /* 0x0000180004167984 */ /* 0x000f680000000800 */
[----:B------:R-:W0:Y:S04]  /*20f0*/  LDS R23, [R4+0x1c] ;  /* 0x00001c0004177984 */ /* 0x000e280000000800 */
[----:B------:R-:W1:Y:S04]  /*2100*/  LDS R26, [R4+0x20] ;  /* 0x00002000041a7984 */ /* 0x000e680000000800 */
[----:B------:R-:W2:Y:S04]  /*2110*/  LDS R20, [R4+0x24] ;  /* 0x0000240004147984 */ /* 0x000ea80000000800 */
[----:B------:R-:W1:Y:S04]  /*2120*/  LDS R17, [R4+0x28] ;  /* 0x0000280004117984 */ /* 0x000e680000000800 */
[----:B------:R-:W2:Y:S04]  /*2130*/  LDS R9, [R4+0x2c] ;  /* 0x00002c0004097984 */ /* 0x000ea80000000800 */
[----:B------:R-:W2:Y:S04]  /*2140*/  LDS R8, [R4+0x30] ;  /* 0x0000300004087984 */ /* 0x000ea80000000800 */
[----:B0-----:R-:W0:Y:S01]  /*2150*/  LDS R10, [R4+0x34] ;  /* 0x00003400040a7984 */ /* 0x001e220000000800 */
[----:B---3--:R-:W-:-:S03]  /*2160*/  IMAD.IADD R27, R25, 0x1, R24 ;  /* 0x00000001191b7824 */ /* 0x008fc600078e0218 */
[----:B-1----:R-:W1:Y:S01]  /*2170*/  LDS R19, [R4+0x38] ;  /* 0x0000380004137984 */ /* 0x002e620000000800 */
[----:B----4-:R-:W-:-:S03]  /*2180*/  IMAD.IADD R29, R27, 0x1, R28 ;  /* 0x000000011b1d7824 */ /* 0x010fc600078e021c */
[----:B------:R-:W3:Y:S01]  /*2190*/  LDS R21, [R4+0x3c] ;  /* 0x00003c0004157984 */ /* 0x000ee20000000800 */
[----:B-----5:R-:W-:-:S03]  /*21a0*/  IMAD.IADD R28, R29, 0x1, R22 ;  /* 0x000000011d1c7824 */ /* 0x020fc600078e0216 */
[----:B------:R-:W-:Y:S01]  /*21b0*/  LDS R24, [R4+0x44] ;  /* 0x0000440004187984 */ /* 0x000fe20000000800 */
[----:B------:R-:W-:-:S03]  /*21c0*/  IMAD.IADD R23, R28, 0x1, R23 ;  /* 0x000000011c177824 */ /* 0x000fc600078e0217 */
[----:B------:R-:W4:Y:S04]  /*21d0*/  LDS R22, [R4+0x40] ;  /* 0x0000400004167984 */ /* 0x000f280000000800 */
[----:B------:R5:W-:Y:S04]  /*21e0*/  STS [R4+0x10], R25 ;  /* 0x0000101904007388 */ /* 0x000be80000000800 */
[----:B------:R0:W-:Y:S04]  /*21f0*/  STS [R4+0x14], R27 ;  /* 0x0000141b04007388 */ /* 0x0001e80000000800 */
[----:B------:R4:W-:Y:S01]  /*2200*/  STS [R4+0x18], R29 ;  /* 0x0000181d04007388 */ /* 0x0009e20000000800 */
[----:B-----5:R-:W-:-:S03]  /*2210*/  IMAD.IADD R25, R23, 0x1, R26 ;  /* 0x0000000117197824 */ /* 0x020fc600078e021a */
[----:B------:R-:W5:Y:S01]  /*2220*/  LDS R26, [R4+0x48] ;  /* 0x00004800041a7984 */ /* 0x000f620000000800 */
[----:B--2---:R-:W-:-:S03]  /*2230*/  IMAD.IADD R20, R25, 0x1, R20 ;  /* 0x0000000119147824 */ /* 0x004fc600078e0214 */
[----:B------:R2:W-:Y:S01]  /*2240*/  STS [R4+0x1c], R28 ;  /* 0x00001c1c04007388 */ /* 0x0005e20000000800 */
[----:B------:R-:W-:-:S03]  /*2250*/  IMAD.IADD R17, R20, 0x1, R17 ;  /* 0x0000000114117824 */ /* 0x000fc600078e0211 */
[----:B------:R2:W-:Y:S01]  /*2260*/  STS [R4+0x20], R23 ;  /* 0x0000201704007388 */ /* 0x0005e20000000800 */
[----:B------:R-:W-:-:S03]  /*2270*/  IMAD.IADD R9, R17, 0x1, R9 ;  /* 0x0000000111097824 */ /* 0x000fc600078e0209 */
[----:B------:R2:W-:Y:S01]  /*2280*/  STS [R4+0x24], R25 ;  /* 0x0000241904007388 */ /* 0x0005e20000000800 */
[----:B0-----:R-:W-:-:S03]  /*2290*/  IMAD.IADD R27, R9, 0x1, R8 ;  /* 0x00000001091b7824 */ /* 0x001fc600078e0208 */
[----:B------:R2:W-:Y:S01]  /*22a0*/  STS [R4+0x28], R20 ;  /* 0x0000281404007388 */ /* 0x0005e20000000800 */
[----:B------:R-:W-:-:S03]  /*22b0*/  IMAD.IADD R10, R27, 0x1, R10 ;  /* 0x000000011b0a7824 */ /* 0x000fc600078e020a */
[----:B------:R2:W-:Y:S01]  /*22c0*/  STS [R4+0x2c], R17 ;  /* 0x00002c1104007388 */ /* 0x0005e20000000800 */
[----:B-1----:R-:W-:-:S03]  /*22d0*/  IMAD.IADD R19, R10, 0x1, R19 ;  /* 0x000000010a137824 */ /* 0x002fc600078e0213 */
[----:B------:R2:W-:Y:S01]  /*22e0*/  STS [R4+0x30], R9 ;  /* 0x0000300904007388 */ /* 0x0005e20000000800 */
[----:B---3--:R-:W-:-:S03]  /*22f0*/  IMAD.IADD R21, R19, 0x1, R21 ;  /* 0x0000000113157824 */ /* 0x008fc600078e0215 */
[----:B------:R2:W-:Y:S01]  /*2300*/  STS [R4+0x34], R27 ;  /* 0x0000341b04007388 */ /* 0x0005e20000000800 */
[----:B----4-:R-:W-:-:S03]  /*2310*/  IMAD.IADD R29, R21, 0x1, R22 ;  /* 0x00000001151d7824 */ /* 0x010fc600078e0216 */
[----:B------:R2:W-:Y:S01]  /*2320*/  STS [R4+0x38], R10 ;  /* 0x0000380a04007388 */ /* 0x0005e20000000800 */
[----:B------:R-:W-:-:S03]  /*2330*/  IMAD.IADD R24, R29, 0x1, R24 ;  /* 0x000000011d187824 */ /* 0x000fc600078e0218 */
[----:B------:R2:W-:Y:S01]  /*2340*/  STS [R4+0x3c], R19 ;  /* 0x00003c1304007388 */ /* 0x0005e20000000800 */
[----:B-----5:R-:W-:-:S03]  /*2350*/  IMAD.IADD R26, R24, 0x1, R26 ;  /* 0x00000001181a7824 */ /* 0x020fc600078e021a */
[----:B------:R2:W-:Y:S04]  /*2360*/  STS [R4+0x40], R21 ;  /* 0x0000401504007388 */ /* 0x0005e80000000800 */
[----:B------:R2:W-:Y:S04]  /*2370*/  STS [R4+0x44], R29 ;  /* 0x0000441d04007388 */ /* 0x0005e80000000800 */
[----:B------:R2:W-:Y:S04]  /*2380*/  STS [R4+0x48], R24 ;  /* 0x0000481804007388 */ /* 0x0005e80000000800 */
[----:B------:R2:W-:Y:S04]  /*2390*/  STS [R4+0x4c], R26 ;  /* 0x00004c1a04007388 */ /* 0x0005e80000000800 */
[----:B------:R2:W-:Y:S02]  /*23a0*/  @!P4 STS [0x890], R16 ;  /* 0x00089010ff00c388 */ /* 0x0005e40000000800 */
.L_x_438:
[----:B-1----:R-:W-:Y:S01]  /*23b0*/  WARPSYNC 0xffffffff ;  /* 0xffffffff00007948 */ /* 0x002fe20003800000 */
[----:B------:R-:W-:Y:S01]  /*23c0*/  BAR.SYNC.DEFER_BLOCKING 0x0 ;  /* 0x0000000000007b1d */ /* 0x000fe20000010000 */
[----:B------:R-:W-:-:S05]  /*23d0*/  PLOP3.LUT P0, PT, PT, PT, PT, 0x8, 0x0 ;  /* 0x000000000000781c */ /* 0x000fca0003f0e170 */
[----:B------:R-:W-:Y:S01]  /*23e0*/  BSSY B0, `(.L_x_441) ;  /* 0x0000011000007945 */ /* 0x000fe20003800000 */
[----:B--2---:R-:W1:Y:S04]  /*23f0*/  LDS R9, [R5+0x10] ;  /* 0x0000100005097984 */ /* 0x004e680000000800 */
        /* <DEDUP_REMOVED lines=15> */
.L_x_442:
[----:B0-----:R-:W-:Y:S05]  /*24f0*/  BSYNC B0 ;  /* 0x0000000000007941 */ /* 0x001fea0003800000 */
.L_x_441:
        /* <DEDUP_REMOVED lines=29> */
.L_x_453:
        /* <DEDUP_REMOVED lines=28> */
.L_x_450:
[----:B------:R-:W-:Y:S05]  /*2890*/  BSYNC B2 ;  /* 0x0000000000027941 */ /* 0x000fea0003800000 */
.L_x_449:
        /* <DEDUP_REMOVED lines=15> */
.L_x_452:
[----:B------:R-:W-:Y:S05]  /*2990*/  BSYNC B2 ;  /* 0x0000000000027941 */ /* 0x000fea0003800000 */
.L_x_451:
[----:B------:R-:W-:Y:S01]  /*29a0*/  IMAD.WIDE R8, R17, 0x4, R8 ;  /* 0x0000000411087825 */ /* 0x000fe200078e0208 */
[----:B0-----:R-:W-:-:S03]  /*29b0*/  IADD3 R15, R15, 0x200, RZ ;  /* 0x000002000f0f7810 */ /* 0x001fc60007ffe0ff */
[----:B------:R-:W-:Y:S01]  /*29c0*/  IMAD.MOV.U32 R14, RZ, RZ, R8 ;  /* 0x000000ffff0e7224 */ /* 0x000fe200078e0008 */
[----:B------:R-:W-:Y:S05]  /*29d0*/  @P1 BRA `(.L_x_453) ;  /* 0xfffffcf000001947 */ /* 0x000fea000383ffff */
.L_x_448:
[----:B------:R-:W-:Y:S05]  /*29e0*/  BSYNC B1 ;  /* 0x0000000000017941 */ /* 0x000fea0003800000 */
.L_x_447:
[----:B------:R-:W-:-:S13]  /*29f0*/  ISETP.GE.U32.AND P0, PT, R10, 0x600, PT ;  /* 0x000006000a00780c */ /* 0x000fda0003f06070 */
[----:B------:R-:W-:Y:S05]  /*2a00*/  @!P0 BRA `(.L_x_446) ;  /* 0x00000be000008947 */ /* 0x000fea0003800000 */
[----:B------:R-:W1:Y:S01]  /*2a10*/  LDS R10, [0x4004] ;  /* 0x00400400ff0a7984 */ /* 0x000e620000000800 */
[----:B------:R-:W-:Y:S02]  /*2a20*/  IMAD R8, R15, c[0x0][0x184], RZ ;  /* 0x000061000f087a24 */ /* 0x000fe400078e02ff */
[----:B------:R-:W-:-:S03]  /*2a30*/  IMAD.MOV.U32 R17, RZ, RZ, c[0x0][0x184] ;  /* 0x00006100ff117624 */ /* 0x000fc600078e00ff */
[----:B------:R-:W-:Y:S01]  /*2a40*/  SHF.R.S32.HI R9, RZ, 0x1f, R8 ;  /* 0x0000001fff097819 */ /* 0x000fe20000011408 */
[----:B------:R-:W-:-:S04]  /*2a50*/  IMAD.SHL.U32 R17, R17, 0x200, RZ ;  /* 0x0000020011117824 */ /* 0x000fc800078e00ff */
[----:B------:R-:W-:-:S05]  /*2a60*/  IMAD.WIDE R8, R6, c[0x0][0x180], R8 ;  /* 0x0000600006087a25 */ /* 0x000fca00078e0208 */
[----:B------:R-:W-:-:S04]  /*2a70*/  LEA R26, P1, R8, c[0x0][0x160], 0x2 ;  /* 0x00005800081a7a11 */ /* 0x000fc800078210ff */
[----:B------:R-:W-:Y:S02]  /*2a80*/  LEA.HI.X R27, R8, c[0x0][0x164], R9, 0x2, P1 ;  /* 0x00005900081b7a11 */ /* 0x000fe400008f1409 */
[----:B-1----:R-:W-:-:S03]  /*2a90*/  ISETP.GT.AND P0, PT, R10, 0x800, PT ;  /* 0x000008000a00780c */ /* 0x002fc60003f04270 */
.L_x_470:
[C---:B------:R-:W-:Y:S01]  /*2aa0*/  IMAD.WIDE R28, R17.reuse, 0x4, R26 ;  /* 0x00000004111c7825 */ /* 0x040fe200078e021a */
[----:B------:R-:W2:Y:S04]  /*2ab0*/  LDG.E R14, [R26.64] ;  /* 0x000000061a0e7981 */ /* 0x000ea8000c1e1900 */
[----:B------:R-:W3:Y:S01]  /*2ac0*/  LDG.E R18, [R28.64] ;  /* 0x000000061c127981 */ /* 0x000ee2000c1e1900 */
[----:B------:R-:W-:-:S05]  /*2ad0*/  IMAD.WIDE R10, R17, 0x4, R28 ;  /* 0x00000004110a7825 */ /* 0x000fca00078e021c */
        /* <DEDUP_REMOVED lines=15> */
[----:B------:R-:W-:-:S05]  /*2bd0*/  IMAD.MOV.U32 R10, RZ, RZ, R11 ;  /* 0x000000ffff0a7224 */ /* 0x000fca00078e000b */
[----:B------:R-:W-:Y:S02]  /*2be0*/  ISETP.GE.AND P5, PT, R10, RZ, PT ;  /* 0x000000ff0a00720c */ /* 0x000fe40003fa6270 */
[----:B------:R-:W-:-:S04]  /*2bf0*/  LOP3.LUT R10, R24, 0xffff, RZ, 0xc0, !PT ;  /* 0x0000ffff180a7812 */ /* 0x000fc800078ec0ff */
[----:B------:R-:W-:Y:S02]  /*2c00*/  SHF.R.U32.HI R10, RZ, 0x5, R10 ;  /* 0x00000005ff0a7819 */ /* 0x000fe4000001160a */
[----:B-1----:R-:W-:Y:S02]  /*2c10*/  PRMT R11, R21, 0x9910, RZ ;  /* 0x00009910150b7816 */ /* 0x002fe400000000ff */
[----:B------:R-:W-:-:S03]  /*2c20*/  LOP3.LUT R25, R10, 0xffff, RZ, 0xc0, !PT ;  /* 0x0000ffff0a197812 */ /* 0x000fc600078ec0ff */
[----:B------:R-:W-:Y:S02]  /*2c30*/  @P5 LOP3.LUT R22, R22, 0x7fe0, RZ, 0xc, !PT ;  /* 0x00007fe016165812 */ /* 0x000fe400078e0cff */
[----:B0-----:R-:W-:Y:S02]  /*2c40*/  ISETP.GT.U32.AND P5, PT, R16, R25, PT ;  /* 0x000000191000720c */ /* 0x001fe40003fa4070 */
[----:B------:R-:W-:Y:S02]  /*2c50*/  ISETP.GE.AND P1, PT, R11, RZ, PT ;  /* 0x000000ff0b00720c */ /* 0x000fe40003f26270 */
[----:B------:R-:W-:-:S04]  /*2c60*/  @P2 LOP3.LUT R23, R23, 0x7fe0, RZ, 0xc, !PT ;  /* 0x00007fe017172812 */ /* 0x000fc800078e0cff */
[----:B------:R-:W-:Y:S02]  /*2c70*/  LOP3.LUT R11, R23, 0xffff, RZ, 0xc0, !PT ;  /* 0x0000ffff170b7812 */ /* 0x000fe400078ec0ff */
[----:B------:R-:W-:Y:S02]  /*2c80*/  LOP3.LUT R10, R22, 0xffff, RZ, 0xc0, !PT ;  /* 0x0000ffff160a7812 */ /* 0x000fe400078ec0ff */
[----:B------:R-:W-:Y:S02]  /*2c90*/  SHF.R.U32.HI R11, RZ, 0x5, R11 ;  /* 0x00000005ff0b7819 */ /* 0x000fe4000001160b */
[----:B------:R-:W-:Y:S02]  /*2ca0*/  ISETP.NE.OR P2, PT, R16, R25, P0 ;  /* 0x000000191000720c */ /* 0x000fe40000745670 */
[----:B------:R-:W-:Y:S02]  /*2cb0*/  @P1 LOP3.LUT R21, R21, 0x7fe0, RZ, 0xc, !PT ;  /* 0x00007fe015151812 */ /* 0x000fe400078e0cff */
[----:B------:R-:W-:-:S02]  /*2cc0*/  LOP3.LUT R11, R11, 0xffff, RZ, 0xc0, !PT ;  /* 0x0000ffff0b0b7812 */ /* 0x000fc400078ec0ff */
        /* <DEDUP_REMOVED lines=14> */
.L_x_455:
[----:B------:R-:W-:Y:S05]  /*2db0*/  BSYNC B1 ;  /* 0x0000000000017941 */ /* 0x000fea0003800000 */
.L_x_454:
        /* <DEDUP_REMOVED lines=15> */
.L_x_457:
[----:B------:R-:W-:Y:S05]  /*2eb0*/  BSYNC B1 ;  /* 0x0000000000017941 */ /* 0x000fea0003800000 */
.L_x_456:
[CC--:B------:R-:W-:Y:S01]  /*2ec0*/  ISETP.GT.U32.AND P5, PT, R16.reuse, R11.reuse, PT ;  /* 0x0000000b1000720c */ /* 0x0c0fe20003fa4070 */
[----:B------:R-:W-:Y:S01]  /*2ed0*/  BSSY B1, `(.L_x_458) ;  /* 0x0000015000017945 */ /* 0x000fe20003800000 */
[----:B------:R-:W-:Y:S02]  /*2ee0*/  LOP3.LUT R21, R21, 0xffff, RZ, 0xc0, !PT ;  /* 0x0000ffff15157812 */ /* 0x000fe400078ec0ff */
[----:B------:R-:W-:Y:S02]  /*2ef0*/  ISETP.NE.OR P2, PT, R16, R11, P0 ;  /* 0x0000000b1000720c */ /* 0x000fe40000745670 */
[----:B------:R-:W-:-:S02]  /*2f00*/  LOP3.LUT R23, R10, 0xffff, RZ, 0xc0, !PT ;  /* 0x0000ffff0a177812 */ /* 0x000fc400078ec0ff */
[----:B------:R-:W-:Y:S02]  /*2f10*/  SHF.R.U32.HI R11, RZ, 0x5, R21 ;  /* 0x00000005ff0b7819 */ /* 0x000fe40000011615 */
[----:B------:R-:W-:Y:S02]  /*2f20*/  ISETP.GT.U32.AND P1, PT, R16, R23, PT ;  /* 0x000000171000720c */ /* 0x000fe40003f24070 */
[----:B------:R-:W-:Y:S01]  /*2f30*/  LOP3.LUT R11, R11, 0xffff, RZ, 0xc0, !PT ;  /* 0x0000ffff0b0b7812 */ /* 0x000fe200078ec0ff */
[----:B------:R-:W-:Y:S05]  /*2f40*/  @!P5 BRA `(.L_x_459) ;  /* 0x000000d00000d947 */ /* 0x000fea0003800000 */
[----:B------:R-:W1:Y:S01]  /*2f50*/  S2R R21, SR_LANEID ;  /* 0x0000000000157919 */ /* 0x000e620000000000 */
[----:B------:R-:W-:Y:S02]  /*2f60*/  VOTEU.ANY UR4, UPT, PT ;  /* 0x0000000000047886 */ /* 0x000fe400038e0100 */
[----:B0-----:R-:W1:Y:S01]  /*2f70*/  FLO.U32 R22, UR4 ;  /* 0x0000000400167d00 */ /* 0x001e6200080e0000 */
[----:B------:R-:W0:Y:S07]  /*2f80*/  S2R R24, SR_LTMASK ;  /* 0x0000000000187919 */ /* 0x000e2e0000003900 */
[----:B------:R-:W2:Y:S01]  /*2f90*/  POPC R14, UR4 ;  /* 0x00000004000e7d09 */ /* 0x000ea20008000000 */
[----:B-1----:R-:W-:-:S02]  /*2fa0*/  ISETP.EQ.U32.AND P5, PT, R22, R21, PT ;  /* 0x000000151600720c */ /* 0x002fc40003fa2070 */
[----:B------:R-:W-:Y:S02]  /*2fb0*/  IADD3 R21, R15, 0x200, RZ ;  /* 0x000002000f157810 */ /* 0x000fe40007ffe0ff */
[----:B0-----:R-:W-:-:S04]  /*2fc0*/  LOP3.LUT R24, R24, UR4, RZ, 0xc0, !PT ;  /* 0x0000000418187c12 */ /* 0x001fc8000f8ec0ff */
[----:B------:R-:W0:Y:S05]  /*2fd0*/  POPC R27, R24 ;  /* 0x00000018001b7309 */ /* 0x000e2a0000000000 */
[----:B--2---:R-:W1:Y:S04]  /*2fe0*/  @P5 ATOMS.ADD R25, [0x4008], R14 ;  /* 0x0040080eff19538c */ /* 0x004e680000000000 */
[----:B-1----:R-:W0:Y:S02]  /*2ff0*/  SHFL.IDX PT, R10, R25, R22, 0x1f ;  /* 0x00001f16190a7589 */ /* 0x002e2400000e0000 */
[----:B0-----:R-:W-:-:S05]  /*3000*/  IMAD.IADD R10, R10, 0x1, R27 ;  /* 0x000000010a0a7824 */ /* 0x001fca00078e021b */
[----:B------:R0:W-:Y:S02]  /*3010*/  STS [R10.X4+0x4010], R21 ;  /* 0x004010150a007388 */ /* 0x0001e40000004800 */
.L_x_459:
[----:B------:R-:W-:Y:S05]  /*3020*/  BSYNC B1 ;  /* 0x0000000000017941 */ /* 0x000fea0003800000 */
.L_x_458:
        /* <DEDUP_REMOVED lines=16> */
.L_x_461:
[----:B------:R-:W-:Y:S05]  /*3130*/  BSYNC B1 ;  /* 0x0000000000017941 */ /* 0x000fea0003800000 */
.L_x_460:
[----:B------:R-:W-:Y:S01]  /*3140*/  BSSY B1, `(.L_x_462) ;  /* 0x0000011000017945 */ /* 0x000fe20003800000 */
[C---:B------:R-:W-:Y:S02]  /*3150*/  ISETP.NE.OR P5, PT, R16.reuse, R23, P0 ;  /* 0x000000171000720c */ /* 0x040fe400007a5670 */
        /* <DEDUP_REMOVED lines=15> */
.L_x_463:
[----:B------:R-:W-:Y:S05]  /*3250*/  BSYNC B1 ;  /* 0x0000000000017941 */ /* 0x000fea0003800000 */
.L_x_462:
[----:B------:R-:W-:Y:S01]  /*3260*/  BSSY B1, `(.L_x_464) ;  /* 0x0000011000017945 */ /* 0x000fe20003800000 */
[----:B------:R-:W-:Y:S01]  /*3270*/  ISETP.NE.OR P1, PT, R16, R11, P0 ;  /* 0x0000000b1000720c */ /* 0x000fe20000725670 */
[----:B------:R-:W-:Y:S07]  /*3280*/  @P5 BRA `(.L_x_465) ;  /* 0x000000e000005947 */ /* 0x000fee0003800000 */
        /* <DEDUP_REMOVED lines=14> */
.L_x_465:
[----:B------:R-:W-:Y:S05]  /*3370*/  BSYNC B1 ;  /* 0x0000000000017941 */ /* 0x000fea0003800000 */
.L_x_464:
[----:B------:R-:W-:Y:S01]  /*3380*/  BSSY B1, `(.L_x_466) ;  /* 0x000000f000017945 */ /* 0x000fe20003800000 */
        /* <DEDUP_REMOVED lines=8> */
[----:B0-----:R-:W-:-:S06]  /*3410*/  LOP3.LUT R21, R21, UR4, RZ, 0xc0, !PT ;  /* 0x0000000415157c12 */ /* 0x001fcc000f8ec0ff */
[----:B------:R-:W0:Y:S03]  /*3420*/  POPC R21, R21 ;  /* 0x0000001500157309 */ /* 0x000e260000000000 */
[----:B--2---:R-:W1:Y:S04]  /*3430*/  @P2 ATOMS.ADD R19, [0x4008], R14 ;  /* 0x0040080eff13238c */ /* 0x004e680000000000 */
[----:B-1----:R-:W0:Y:S02]  /*3440*/  SHFL.IDX PT, R10, R19, R18, 0x1f ;  /* 0x00001f12130a7589 */ /* 0x002e2400000e0000 */
[----:B0-----:R-:W-:-:S05]  /*3450*/  IMAD.IADD R10, R10, 0x1, R21 ;  /* 0x000000010a0a7824 */ /* 0x001fca00078e0215 */
[----:B------:R0:W-:Y:S02]  /*3460*/  STS [R10.X4+0x4010], R11 ;  /* 0x0040100b0a007388 */ /* 0x0001e40000004800 */
.L_x_467:
[----:B------:R-:W-:Y:S05]  /*3470*/  BSYNC B1 ;  /* 0x0000000000017941 */ /* 0x000fea0003800000 */
.L_x_466:
        /* <DEDUP_REMOVED lines=16> */
.L_x_469:
[----:B------:R-:W-:Y:S05]  /*3580*/  BSYNC B1 ;  /* 0x0000000000017941 */ /* 0x000fea0003800000 */
.L_x_468:
[----:B0-----:R-:W-:Y:S01]  /*3590*/  IADD3 R15, R15, 0x800, RZ ;  /* 0x000008000f0f7810 */ /* 0x001fe20007ffe0ff */
[----:B------:R-:W-:-:S03]  /*35a0*/  IMAD.WIDE R8, R17, 0x4, R8 ;  /* 0x0000000411087825 */ /* 0x000fc600078e0208 */
[----:B------:R-:W-:Y:S01]  /*35b0*/  ISETP.GE.AND P1, PT, R15, R0, PT ;  /* 0x000000000f00720c */ /* 0x000fe20003f26270 */
[----:B------:R-:W-:Y:S02]  /*35c0*/  IMAD.MOV.U32 R26, RZ, RZ, R8 ;  /* 0x000000ffff1a7224 */ /* 0x000fe400078e0008 */
[----:B------:R-:W-:-:S10]  /*35d0*/  IMAD.MOV.U32 R27, RZ, RZ, R9 ;  /* 0x000000ffff1b7224 */ /* 0x000fd400078e0009 */
[----:B------:R-:W-:Y:S05]  /*35e0*/  @!P1 BRA `(.L_x_470) ;  /* 0xfffff4b000009947 */ /* 0x000fea000383ffff */
.L_x_446:
[----:B------:R-:W-:Y:S05]  /*35f0*/  BSYNC B0 ;  /* 0x0000000000007941 */ /* 0x000fea0003800000 */
.L_x_445:
[----:B------:R-:W-:Y:S05]  /*3600*/  BRA `(.L_x_471) ;  /* 0x000012e000007947 */ /* 0x000fea0003800000 */
.L_x_444:
        /* <DEDUP_REMOVED lines=26> */
.L_x_490:
[----:B0-----:R-:W-:-:S04]  /*37b0*/  SHF.R.S64 R8, RZ, 0x1c, R17 ;  /* 0x0000001cff087819 */ /* 0x001fc80000001011 */
[----:B------:R-:W-:-:S04]  /*37c0*/  IADD3 R8, P0, R8, R19, RZ ;  /* 0x0000001308087210 */ /* 0x000fc80007f1e0ff */
[----:B------:R-:W-:-:S06]  /*37d0*/  LEA.HI.X.SX32 R9, R17, R18, 0x4, P0 ;  /* 0x0000001211097211 */ /* 0x000fcc00000f26ff */
[----:B------:R-:W2:Y:S01]  /*37e0*/  LDG.E.128 R8, [R8.64] ;  /* 0x0000000608087981 */ /* 0x000ea2000c1e1d00 */
[----:B------:R-:W-:Y:S01]  /*37f0*/  YIELD ;  /* 0x0000000000007946 */ /* 0x000fe20003800000 */
[----:B------:R-:W-:Y:S01]  /*3800*/  BSSY B1, `(.L_x_474) ;  /* 0x0000019000017945 */ /* 0x000fe20003800000 */
[----:B------:R-:W-:Y:S01]  /*3810*/  IMAD R20, R20, 0x4, R25 ;  /* 0x0000000414147824 */ /* 0x000fe200078e0219 */
[----:B--2---:R-:W1:Y:S02]  /*3820*/  F2F.F16.F32 R22, R8 ;  /* 0x0000000800167304 */ /* 0x004e640000200800 */
[----:B-1----:R-:W-:-:S04]  /*3830*/  PRMT R24, R22, 0x9910, RZ ;  /* 0x0000991016187816 */ /* 0x002fc800000000ff */
[----:B------:R-:W-:-:S13]  /*3840*/  ISETP.GE.AND P0, PT, R24, RZ, PT ;  /* 0x000000ff1800720c */ /* 0x000fda0003f06270 */
[----:B------:R-:W-:-:S04]  /*3850*/  @P0 LOP3.LUT R22, R22, 0x7fe0, RZ, 0xc, !PT ;  /* 0x00007fe016160812 */ /* 0x000fc800078e0cff */
[----:B------:R-:W-:-:S04]  /*3860*/  LOP3.LUT R22, R22, 0xffff, RZ, 0xc0, !PT ;  /* 0x0000ffff16167812 */ /* 0x000fc800078ec0ff */
[----:B------:R-:W-:-:S04]  /*3870*/  SHF.R.U32.HI R22, RZ, 0x5, R22 ;  /* 0x00000005ff167819 */ /* 0x000fc80000011616 */
[----:B------:R-:W-:Y:S02]  /*3880*/  LOP3.LUT R27, R22, 0xffff, RZ, 0xc0, !PT ;  /* 0x0000ffff161b7812 */ /* 0x000fe400078ec0ff */
[----:B------:R1:W2:Y:S02]  /*3890*/  F2F.F16.F32 R22, R9 ;  /* 0x0000000900167304 */ /* 0x0002a40000200800 */
[CC--:B0-----:R-:W-:Y:S02]  /*38a0*/  ISETP.GT.U32.AND P1, PT, R16.reuse, R27.reuse, PT ;  /* 0x0000001b1000720c */ /* 0x0c1fe40003f24070 */
[----:B------:R-:W-:-:S11]  /*38b0*/  ISETP.NE.OR P0, PT, R16, R27, P2 ;  /* 0x0000001b1000720c */ /* 0x000fd60001705670 */
[----:B------:R-:W-:Y:S05]  /*38c0*/  @!P1 BRA `(.L_x_475) ;  /* 0x000000c000009947 */ /* 0x000fea0003800000 */
[----:B-1----:R-:W0:Y:S01]  /*38d0*/  S2R R27, SR_LANEID ;  /* 0x00000000001b7919 */ /* 0x002e220000000000 */
[----:B------:R-:W-:Y:S02]  /*38e0*/  VOTEU.ANY UR4, UPT, PT ;  /* 0x0000000000047886 */ /* 0x000fe400038e0100 */
[----:B------:R-:W0:Y:S01]  /*38f0*/  FLO.U32 R26, UR4 ;  /* 0x00000004001a7d00 */ /* 0x000e2200080e0000 */
[----:B------:R-:W1:Y:S07]  /*3900*/  S2R R28, SR_LTMASK ;  /* 0x00000000001c7919 */ /* 0x000e6e0000003900 */
[----:B------:R-:W3:Y:S01]  /*3910*/  POPC R24, UR4 ;  /* 0x0000000400187d09 */ /* 0x000ee20008000000 */
[----:B0-----:R-:W-:-:S02]  /*3920*/  ISETP.EQ.U32.AND P1, PT, R26, R27, PT ;  /* 0x0000001b1a00720c */ /* 0x001fc40003f22070 */
[----:B-1----:R-:W-:-:S06]  /*3930*/  LOP3.LUT R28, R28, UR4, RZ, 0xc0, !PT ;  /* 0x000000041c1c7c12 */ /* 0x002fcc000f8ec0ff */
[----:B------:R-:W0:Y:S05]  /*3940*/  POPC R28, R28 ;  /* 0x0000001c001c7309 */ /* 0x000e2a0000000000 */
[----:B---3--:R-:W1:Y:S04]  /*3950*/  @P1 ATOMS.ADD R29, [0x4008], R24 ;  /* 0x00400818ff1d138c */ /* 0x008e680000000000 */
[----:B-1----:R-:W0:Y:S02]  /*3960*/  SHFL.IDX PT, R27, R29, R26, 0x1f ;  /* 0x00001f1a1d1b7589 */ /* 0x002e2400000e0000 */
[----:B0-----:R-:W-:-:S05]  /*3970*/  IMAD.IADD R27, R27, 0x1, R28 ;  /* 0x000000011b1b7824 */ /* 0x001fca00078e021c */
[----:B------:R0:W-:Y:S02]  /*3980*/  STS [R27.X4+0x4010], R20 ;  /* 0x004010141b007388 */ /* 0x0001e40000004800 */
.L_x_475:
[----:B-1----:R-:W-:Y:S05]  /*3990*/  BSYNC B1 ;  /* 0x0000000000017941 */ /* 0x002fea0003800000 */
.L_x_474:
[----:B------:R-:W-:Y:S01]  /*39a0*/  BSSY B1, `(.L_x_476) ;  /* 0x000000f000017945 */ /* 0x000fe20003800000 */
[----:B------:R-:W-:Y:S05]  /*39b0*/  @P0 BRA `(.L_x_477) ;  /* 0x000000d000000947 */ /* 0x000fea0003800000 */
[----:B0-----:R-:W0:Y:S01]  /*39c0*/  S2R R27, SR_LANEID ;  /* 0x00000000001b7919 */ /* 0x001e220000000000 */
        /* <DEDUP_REMOVED lines=10> */
[----:B------:R0:W-:Y:S04]  /*3a70*/  STS [R27.X4+0x2000], R8 ;  /* 0x002000081b007388 */ /* 0x0001e80000004800 */
[----:B------:R0:W-:Y:S02]  /*3a80*/  STS [R27.X4], R20 ;  /* 0x000000141b007388 */ /* 0x0001e40000004800 */
.L_x_477:
[----:B------:R-:W-:Y:S05]  /*3a90*/  BSYNC B1 ;  /* 0x0000000000017941 */ /* 0x000fea0003800000 */
.L_x_476:
[----:B------:R-:W1:Y:S01]  /*3aa0*/  F2F.F16.F32 R24, R10 ;  /* 0x0000000a00187304 */ /* 0x000e620000200800 */
[----:B--2---:R-:W-:Y:S01]  /*3ab0*/  PRMT R26, R22, 0x9910, RZ ;  /* 0x00009910161a7816 */ /* 0x004fe200000000ff */
[----:B------:R-:W-:Y:S03]  /*3ac0*/  BSSY B1, `(.L_x_478) ;  /* 0x0000022000017945 */ /* 0x000fe60003800000 */
[----:B------:R-:W-:-:S03]  /*3ad0*/  ISETP.GE.AND P1, PT, R26, RZ, PT ;  /* 0x000000ff1a00720c */ /* 0x000fc60003f26270 */
[----:B0-----:R-:W0:Y:S01]  /*3ae0*/  F2F.F16.F32 R8, R11 ;  /* 0x0000000b00087304 */ /* 0x001e220000200800 */
[----:B-1----:R-:W-:-:S09]  /*3af0*/  PRMT R26, R24, 0x9910, RZ ;  /* 0x00009910181a7816 */ /* 0x002fd200000000ff */
[----:B------:R-:W-:Y:S02]  /*3b00*/  @P1 LOP3.LUT R22, R22, 0x7fe0, RZ, 0xc, !PT ;  /* 0x00007fe016161812 */ /* 0x000fe400078e0cff */
[----:B------:R-:W-:Y:S02]  /*3b10*/  ISETP.GE.AND P5, PT, R26, RZ, PT ;  /* 0x000000ff1a00720c */ /* 0x000fe40003fa6270 */
[----:B------:R-:W-:Y:S02]  /*3b20*/  LOP3.LUT R22, R22, 0xffff, RZ, 0xc0, !PT ;  /* 0x0000ffff16167812 */ /* 0x000fe400078ec0ff */
[----:B0-----:R-:W-:Y:S02]  /*3b30*/  PRMT R26, R8, 0x9910, RZ ;  /* 0x00009910081a7816 */ /* 0x001fe400000000ff */
[----:B------:R-:W-:Y:S02]  /*3b40*/  SHF.R.U32.HI R22, RZ, 0x5, R22 ;  /* 0x00000005ff167819 */ /* 0x000fe40000011616 */
[----:B------:R-:W-:-:S02]  /*3b50*/  ISETP.GE.AND P0, PT, R26, RZ, PT ;  /* 0x000000ff1a00720c */ /* 0x000fc40003f06270 */
[----:B------:R-:W-:-:S03]  /*3b60*/  LOP3.LUT R29, R22, 0xffff, RZ, 0xc0, !PT ;  /* 0x0000ffff161d7812 */ /* 0x000fc600078ec0ff */
[----:B------:R-:W-:Y:S02]  /*3b70*/  @P5 LOP3.LUT R24, R24, 0x7fe0, RZ, 0xc, !PT ;  /* 0x00007fe018185812 */ /* 0x000fe400078e0cff */
[-C--:B------:R-:W-:Y:S02]  /*3b80*/  ISETP.GT.U32.AND P5, PT, R16, R29.reuse, PT ;  /* 0x0000001d1000720c */ /* 0x080fe40003fa4070 */
[----:B------:R-:W-:Y:S02]  /*3b90*/  LOP3.LUT R27, R24, 0xffff, RZ, 0xc0, !PT ;  /* 0x0000ffff181b7812 */ /* 0x000fe400078ec0ff */
[----:B------:R-:W-:Y:S02]  /*3ba0*/  ISETP.NE.OR P1, PT, R16, R29, P2 ;  /* 0x0000001d1000720c */ /* 0x000fe40001725670 */
[----:B------:R-:W-:Y:S02]  /*3bb0*/  SHF.R.U32.HI R27, RZ, 0x5, R27 ;  /* 0x00000005ff1b7819 */ /* 0x000fe4000001161b */
[----:B------:R-:W-:-:S02]  /*3bc0*/  @P0 LOP3.LUT R8, R8, 0x7fe0, RZ, 0xc, !PT ;  /* 0x00007fe008080812 */ /* 0x000fc400078e0cff */
[----:B------:R-:W-:Y:S02]  /*3bd0*/  LOP3.LUT R27, R27, 0xffff, RZ, 0xc0, !PT ;  /* 0x0000ffff1b1b7812 */ /* 0x000fe400078ec0ff */
[----:B------:R-:W-:Y:S02]  /*3be0*/  LOP3.LUT R8, R8, 0xffff, RZ, 0xc0, !PT ;  /* 0x0000ffff08087812 */ /* 0x000fe400078ec0ff */
[----:B------:R-:W-:Y:S01]  /*3bf0*/  ISETP.GT.U32.AND P0, PT, R16, R27, PT ;  /* 0x0000001b1000720c */ /* 0x000fe20003f04070 */
[----:B------:R-:W-:Y:S07]  /*3c00*/  @!P5 BRA `(.L_x_479) ;  /* 0x000000d00000d947 */ /* 0x000fee0003800000 */
        /* <DEDUP_REMOVED lines=11> */
[----:B------:R-:W-:-:S05]  /*3cc0*/  IADD3 R29, R20, 0x1, RZ ;  /* 0x00000001141d7810 */ /* 0x000fca0007ffe0ff */
[----:B------:R0:W-:Y:S02]  /*3cd0*/  STS [R22.X4+0x4010], R29 ;  /* 0x0040101d16007388 */ /* 0x0001e40000004800 */
.L_x_479:
[----:B------:R-:W-:Y:S05]  /*3ce0*/  BSYNC B1 ;  /* 0x0000000000017941 */ /* 0x000fea0003800000 */
.L_x_478:
[----:B------:R-:W-:Y:S01]  /*3cf0*/  SHF.R.U32.HI R8, RZ, 0x5, R8 ;  /* 0x00000005ff087819 */ /* 0x000fe20000011608 */
[----:B------:R-:W-:Y:S01]  /*3d00*/  BSSY B1, `(.L_x_480) ;  /* 0x0000012000017945 */ /* 0x000fe20003800000 */
[----:B------:R-:W-:Y:S02]  /*3d10*/  ISETP.NE.OR P5, PT, R16, R27, P2 ;  /* 0x0000001b1000720c */ /* 0x000fe400017a5670 */
[----:B------:R-:W-:Y:S01]  /*3d20*/  LOP3.LUT R27, R8, 0xffff, RZ, 0xc0, !PT ;  /* 0x0000ffff081b7812 */ /* 0x000fe200078ec0ff */
        /* <DEDUP_REMOVED lines=15> */
.L_x_481:
[----:B------:R-:W-:Y:S05]  /*3e20*/  BSYNC B1 ;  /* 0x0000000000017941 */ /* 0x000fea0003800000 */
.L_x_480:
        /* <DEDUP_REMOVED lines=16> */
.L_x_483:
[----:B------:R-:W-:Y:S05]  /*3f30*/  BSYNC B1 ;  /* 0x0000000000017941 */ /* 0x000fea0003800000 */
.L_x_482:
[----:B------:R-:W-:Y:S01]  /*3f40*/  BSSY B1, `(.L_x_484) ;  /* 0x0000011000017945 */ /* 0x000fe20003800000 */
[----:B------:R-:W-:Y:S01]  /*3f50*/  ISETP.NE.OR P0, PT, R16, R27, P2 ;  /* 0x0000001b1000720c */ /* 0x000fe20001705670 */
        /* <DEDUP_REMOVED lines=15> */
.L_x_485:
[----:B------:R-:W-:Y:S05]  /*4050*/  BSYNC B1 ;  /* 0x0000000000017941 */ /* 0x000fea0003800000 */
.L_x_484:
[----:B------:R-:W-:Y:S01]  /*4060*/  BSSY B1, `(.L_x_486) ;  /* 0x000000f000017945 */ /* 0x000fe20003800000 */
[----:B------:R-:W-:Y:S05]  /*4070*/  @!P1 BRA `(.L_x_487) ;  /* 0x000000d000009947 */ /* 0x000fea0003800000 */
        /* <DEDUP_REMOVED lines=13> */
.L_x_487:
[----:B------:R-:W-:Y:S05]  /*4150*/  BSYNC B1 ;  /* 0x0000000000017941 */ /* 0x000fea0003800000 */
.L_x_486:
[----:B------:R-:W-:Y:S01]  /*4160*/  BSSY B1, `(.L_x_488) ;  /* 0x0000010000017945 */ /* 0x000fe20003800000 */
[----:B------:R-:W-:Y:S05]  /*4170*/  @P0 BRA `(.L_x_489) ;  /* 0x000000e000000947 */ /* 0x000fea0003800000 */
[----:B------:R-:W1:Y:S01]  /*4180*/  S2R R27, SR_LANEID ;  /* 0x00000000001b7919 */ /* 0x000e620000000000 */
[----:B------:R-:W-:Y:S02]  /*4190*/  VOTEU.ANY UR4, UPT, PT ;  /* 0x0000000000047886 */ /* 0x000fe400038e0100 */
[----:B0-----:R-:W1:Y:S01]  /*41a0*/  FLO.U32 R10, UR4 ;  /* 0x00000004000a7d00 */ /* 0x001e6200080e0000 */
[----:B------:R-:W0:Y:S07]  /*41b0*/  S2R R22, SR_LTMASK ;  /* 0x0000000000167919 */ /* 0x000e2e0000003900 */
[----:B------:R-:W2:Y:S01]  /*41c0*/  POPC R9, UR4 ;  /* 0x0000000400097d09 */ /* 0x000ea20008000000 */
[----:B-1----:R-:W-:-:S02]  /*41d0*/  ISETP.EQ.U32.AND P0, PT, R10, R27, PT ;  /* 0x0000001b0a00720c */ /* 0x002fc40003f02070 */
[----:B0-----:R-:W-:-:S05]  /*41e0*/  LOP3.LUT R22, R22, UR4, RZ, 0xc0, !PT ;  /* 0x0000000416167c12 */ /* 0x001fca000f8ec0ff */
[----:B------:R-:W0:Y:S06]  /*41f0*/  POPC R27, R22 ;  /* 0x00000016001b7309 */ /* 0x000e2c0000000000 */
[----:B--2---:R-:W1:Y:S04]  /*4200*/  @P0 ATOMS.ADD R9, [0x4000], R9 ;  /* 0x00400009ff09038c */ /* 0x004e680000000000 */
[----:B-1----:R-:W0:Y:S02]  /*4210*/  SHFL.IDX PT, R8, R9, R10, 0x1f ;  /* 0x00001f0a09087589 */ /* 0x002e2400000e0000 */
[----:B0-----:R-:W-:Y:S01]  /*4220*/  IMAD.IADD R8, R8, 0x1, R27 ;  /* 0x0000000108087824 */ /* 0x001fe200078e021b */
[----:B------:R-:W-:-:S04]  /*4230*/  IADD3 R27, R20, 0x3, RZ ;  /* 0x00000003141b7810 */ /* 0x000fc80007ffe0ff */
[----:B------:R0:W-:Y:S04]  /*4240*/  STS [R8.X4+0x2000], R11 ;  /* 0x0020000b08007388 */ /* 0x0001e80000004800 */
[----:B------:R0:W-:Y:S02]  /*4250*/  STS [R8.X4], R27 ;  /* 0x0000001b08007388 */ /* 0x0001e40000004800 */
.L_x_489:
[----:B------:R-:W-:Y:S05]  /*4260*/  BSYNC B1 ;  /* 0x0000000000017941 */ /* 0x000fea0003800000 */
.L_x_488:
[----:B------:R-:W-:-:S04]  /*4270*/  IADD3 R20, R17, 0x200, RZ ;  /* 0x0000020011147810 */ /* 0x000fc80007ffe0ff */
[----:B------:R-:W-:Y:S01]  /*4280*/  ISETP.GT.AND P0, PT, R23, R20, PT ;  /* 0x000000141700720c */ /* 0x000fe20003f04270 */
[----:B------:R-:W-:-:S12]  /*4290*/  IMAD.MOV.U32 R17, RZ, RZ, R20 ;  /* 0x000000ffff117224 */ /* 0x000fd800078e0014 */
[----:B------:R-:W-:Y:S05]  /*42a0*/  @P0 BRA `(.L_x_490) ;  /* 0xfffff50000000947 */ /* 0x000fea000383ffff */
.L_x_473:
[----:B------:R-:W-:Y:S05]  /*42b0*/  BSYNC B0 ;  /* 0x0000000000007941 */ /* 0x000fea0003800000 */
.L_x_472:
        /* <DEDUP_REMOVED lines=31> */
.L_x_494:
[----:B------:R-:W-:Y:S05]  /*44b0*/  BSYNC B1 ;  /* 0x0000000000017941 */ /* 0x000fea0003800000 */
.L_x_493:
        /* <DEDUP_REMOVED lines=17> */
.L_x_492:
[----:B------:R-:W-:Y:S05]  /*45d0*/  BSYNC B0 ;  /* 0x0000000000007941 */ /* 0x000fea0003800000 */
.L_x_491:
        /* <DEDUP_REMOVED lines=31> */
.L_x_496:
[----:B------:R-:W-:Y:S05]  /*47d0*/  BSYNC B0 ;  /* 0x0000000000007941 */ /* 0x000fea0003800000 */
.L_x_495:
[----:B------:R-:W1:Y:S02]  /*47e0*/  LDS R9, [0x4004] ;  /* 0x00400400ff097984 */ /* 0x000e640000000800 */
[----:B-1----:R-:W-:-:S04]  /*47f0*/  ISETP.GT.AND P0, PT, R9, 0x800, PT ;  /* 0x000008000900780c */ /* 0x002fc80003f04270 */
[----:B------:R-:W-:-:S13]  /*4800*/  ISETP.NE.OR P0, PT, R16, R17, P0 ;  /* 0x000000111000720c */ /* 0x000fda0000705670 */
[----:B------:R-:W-:Y:S05]  /*4810*/  @P0 BRA `(.L_x_471) ;  /* 0x000000d000000947 */ /* 0x000fea0003800000 */
[----:B------:R-:W1:Y:S01]  /*4820*/  S2R R14, SR_LANEID ;  /* 0x00000000000e7919 */ /* 0x000e620000000000 */
[----:B------:R-:W-:Y:S02]  /*4830*/  VOTEU.ANY UR4, UPT, PT ;  /* 0x0000000000047886 */ /* 0x000fe400038e0100 */
        /* <DEDUP_REMOVED lines=11> */
.L_x_471:
[----:B------:R-:W-:Y:S01]  /*48f0*/  WARPSYNC 0xffffffff ;  /* 0xffffffff00007948 */ /* 0x000fe20003800000 */
[----:B------:R-:W-:Y:S06]  /*4900*/  BAR.SYNC.DEFER_BLOCKING 0x0 ;  /* 0x0000000000007b1d */ /* 0x000fec0000010000 */
[----:B0-----:R-:W0:Y:S02]  /*4910*/  LDS R8, [0x4004] ;  /* 0x00400400ff087984 */ /* 0x001e240000000800 */
[----:B0-----:R-:W-:-:S13]  /*4920*/  ISETP.GE.AND P0, PT, R8, 0x801, PT ;  /* 0x000008010800780c */ /* 0x001fda0003f06270 */
[----:B------:R-:W-:Y:S05]  /*4930*/  @!P0 BRA `(.L_x_497) ;  /* 0x0000755000008947 */ /* 0x000fea0003800000 */
[----:B------:R-:W-:Y:S01]  /*4940*/  ISETP.NE.AND P1, PT, R7, RZ, PT ;  /* 0x000000ff0700720c */ /* 0x000fe20003f25270 */
[----:B------:R-:W-:-:S12]  /*4950*/  BSSY B0, `(.L_x_498) ;  /* 0x000001e000007945 */ /* 0x000fd80003800000 */
        /* <DEDUP_REMOVED lines=11> */
.L_x_502:
[----:B------:R-:W-:Y:S01]  /*4a10*/  IADD3 R8, R8, -0x1, RZ ;  /* 0xffffffff08087810 */ /* 0x000fe20007ffe0ff */
[----:B------:R0:W-:Y:S01]  /*4a20*/  STS [R10], RZ ;  /* 0x000000ff0a007388 */ /* 0x0001e20000000800 */
[----:B------:R-:W-:Y:S02]  /*4a30*/  IADD3 R9, R9, 0x200, RZ ;  /* 0x0000020009097810 */ /* 0x000fe40007ffe0ff */
[----:B------:R-:W-:Y:S02]  /*4a40*/  ISETP.NE.AND P0, PT, R8, RZ, PT ;  /* 0x000000ff0800720c */ /* 0x000fe40003f05270 */
[----:B0-----:R-:W-:-:S11]  /*4a50*/  IADD3 R10, R10, 0x800, RZ ;  /* 0x000008000a0a7810 */ /* 0x001fd60007ffe0ff */
[----:B------:R-:W-:Y:S05]  /*4a60*/  @P0 BRA `(.L_x_502) ;  /* 0xffffffa000000947 */ /* 0x000fea000383ffff */
.L_x_501:
[----:B------:R-:W-:Y:S05]  /*4a70*/  BSYNC B1 ;  /* 0x0000000000017941 */ /* 0x000fea0003800000 */
.L_x_500:
[----:B------:R-:W-:Y:S05]  /*4a80*/  @!P1 BRA `(.L_x_499) ;  /* 0x000000a000009947 */ /* 0x000fea0003800000 */
[C---:B------:R-:W-:Y:S02]  /*4a90*/  IADD3 R8, R9.reuse, -0x800, RZ ;  /* 0xfffff80009087810 */ /* 0x040fe40007ffe0ff */
[----:B------:R-:W-:-:S04]  /*4aa0*/  LEA R9, R9, 0x20a0, 0x2 ;  /* 0x000020a009097811 */ /* 0x000fc800078e10ff */
.L_x_503:
        /* <DEDUP_REMOVED lines=8> */
.L_x_499:
[----:B------:R-:W-:Y:S05]  /*4b30*/  BSYNC B0 ;  /* 0x0000000000007941 */ /* 0x000fea0003800000 */
.L_x_498:
        /* <DEDUP_REMOVED lines=16> */
[----:B------:R-:W-:Y:S02]  /*4c40*/  IMAD R10, R9, c[0x0][0x184], RZ ;  /* 0x00006100090a7a24 */ /* 0x000fe400078e02ff */
[----:B------:R-:W-:-:S03]  /*4c50*/  IMAD.MOV.U32 R16, RZ, RZ, R14 ;  /* 0x000000ffff107224 */ /* 0x000fc600078e000e */
[----:B------:R-:W-:-:S05]  /*4c60*/  SHF.R.S32.HI R11, RZ, 0x1f, R10 ;  /* 0x0000001fff0b7819 */ /* 0x000fca000001140a */
[----:B------:R-:W-:-:S05]  /*4c70*/  IMAD.WIDE R10, R6, c[0x0][0x180], R10 ;  /* 0x00006000060a7a25 */ /* 0x000fca00078e020a */
[----:B------:R-:W-:-:S04]  /*4c80*/  LEA R18, P1, R10, c[0x0][0x160], 0x2 ;  /* 0x000058000a127a11 */ /* 0x000fc800078210ff */
[----:B------:R-:W-:Y:S02]  /*4c90*/  LEA.HI.X R11, R10, c[0x0][0x164], R11, 0x2, P1 ;  /* 0x000059000a0b7a11 */ /* 0x000fe400008f140b */
.L_x_509:
[----:B------:R-:W-:-:S05]  /*4ca0*/  IMAD.MOV.U32 R10, RZ, RZ, R18 ;  /* 0x000000ffff0a7224 */ /* 0x000fca00078e0012 */
        /* <DEDUP_REMOVED lines=14> */
.L_x_508:
[----:B------:R-:W-:Y:S05]  /*4d90*/  BSYNC B1 ;  /* 0x0000000000017941 */ /* 0x000fea0003800000 */
.L_x_507:
[----:B------:R-:W-:Y:S05]  /*4da0*/  @!P0 BRA `(.L_x_506) ;  /* 0x0000027000008947 */ /* 0x000fea0003800000 */
[----:B------:R-:W-:-:S05]  /*4db0*/  IMAD R10, R9, c[0x0][0x184], RZ ;  /* 0x00006100090a7a24 */ /* 0x000fca00078e02ff */
[----:B------:R-:W-:-:S05]  /*4dc0*/  SHF.R.S32.HI R11, RZ, 0x1f, R10 ;  /* 0x0000001fff0b7819 */ /* 0x000fca000001140a */
[----:B------:R-:W-:-:S05]  /*4dd0*/  IMAD.WIDE R10, R6, c[0x0][0x180], R10 ;  /* 0x00006000060a7a25 */ /* 0x000fca00078e020a */
[----:B------:R-:W-:-:S04]  /*4de0*/  LEA R18, P0, R10, c[0x0][0x160], 0x2 ;  /* 0x000058000a127a11 */ /* 0x000fc800078010ff */
[----:B------:R-:W-:-:S05]  /*4df0*/  LEA.HI.X R19, R10, c[0x0][0x164], R11, 0x2, P0 ;  /* 0x000059000a137a11 */ /* 0x000fca00000f140b */
.L_x_510:
[C---:B0-----:R-:W-:Y:S01]  /*4e00*/  IMAD.WIDE R16, R8.reuse, 0x4, R18 ;  /* 0x0000000408107825 */ /* 0x041fe200078e0212 */
[----:B------:R0:W2:Y:S04]  /*4e10*/  LDG.E R20, [R18.64] ;  /* 0x0000000612147981 */ /* 0x0000a8000c1e1900 */
[----:B------:R-:W3:Y:S01]  /*4e20*/  LDG.E R21, [R16.64] ;  /* 0x0000000610157981 */ /* 0x000ee2000c1e1900 */
[----:B------:R-:W-:-:S05]  /*4e30*/  IMAD.WIDE R14, R8, 0x4, R16 ;  /* 0x00000004080e7825 */ /* 0x000fca00078e0210 */
[----:B------:R-:W4:Y:S01]  /*4e40*/  LDG.E R22, [R14.64] ;  /* 0x000000060e167981 */ /* 0x000f22000c1e1900 */
[----:B------:R-:W-:-:S05]  /*4e50*/  IMAD.WIDE R10, R8, 0x4, R14 ;  /* 0x00000004080a7825 */ /* 0x000fca00078e020e */
[----:B------:R1:W5:Y:S01]  /*4e60*/  LDG.E R23, [R10.64] ;  /* 0x000000060a177981 */ /* 0x000362000c1e1900 */
[----:B------:R-:W-:Y:S01]  /*4e70*/  IADD3 R9, R9, 0x800, RZ ;  /* 0x0000080009097810 */ /* 0x000fe20007ffe0ff */
[----:B------:R-:W-:Y:S01]  /*4e80*/  YIELD ;  /* 0x0000000000007946 */ /* 0x000fe20003800000 */
[----:B-1----:R-:W-:-:S04]  /*4e90*/  IMAD.WIDE R10, R8, 0x4, R10 ;  /* 0x00000004080a7825 */ /* 0x002fc800078e020a */
[----:B0-----:R-:W-:Y:S02]  /*4ea0*/  IMAD.MOV.U32 R18, RZ, RZ, R10 ;  /* 0x000000ffff127224 */ /* 0x001fe400078e000a */
        /* <DEDUP_REMOVED lines=23> */
.L_x_506:
[----:B------:R-:W-:Y:S05]  /*5020*/  BSYNC B0 ;  /* 0x0000000000007941 */ /* 0x000fea0003800000 */
.L_x_505:
[----:B------:R-:W-:Y:S05]  /*5030*/  BRA `(.L_x_511) ;  /* 0x0000051000007947 */ /* 0x000fea0003800000 */
.L_x_504:
        /* <DEDUP_REMOVED lines=28> */
.L_x_514:
        /* <DEDUP_REMOVED lines=28> */
.L_x_513:
[----:B------:R-:W-:Y:S05]  /*53c0*/  BSYNC B0 ;  /* 0x0000000000007941 */ /* 0x000fea0003800000 */
.L_x_512:
[----:B------:R-:W-:Y:S01]  /*53d0*/  BSSY B0, `(.L_x_515) ;  /* 0x000000c000007945 */ /* 0x000fe20003800000 */
[----:B------:R-:W-:Y:S05]  /*53e0*/  @!P0 BRA `(.L_x_516) ;  /* 0x000000a000008947 */ /* 0x000fea0003800000 */
[----:B0-----:R-:W-:-:S05]  /*53f0*/  IADD3 R9, P0, R2, R14, RZ ;  /* 0x0000000e02097210 */ /* 0x001fca0007f1e0ff */
[----:B------:R-:W-:Y:S01]  /*5400*/  IMAD.X R10, RZ, RZ, R15, P0 ;  /* 0x000000ffff0a7224 */ /* 0x000fe200000e060f */
        /* <DEDUP_REMOVED lines=8> */
.L_x_516:
[----:B------:R-:W-:Y:S05]  /*5490*/  BSYNC B0 ;  /* 0x0000000000007941 */ /* 0x000fea0003800000 */
.L_x_515:
        /* <DEDUP_REMOVED lines=11> */
.L_x_511:
[----:B------:R-:W-:Y:S02]  /*5550*/  WARPSYNC 0xffffffff ;  /* 0xffffffff00007948 */ /* 0x000fe40003800000 */
[----:B------:R-:W-:Y:S01]  /*5560*/  BAR.SYNC.DEFER_BLOCKING 0x0 ;  /* 0x0000000000007b1d */ /* 0x000fe20000010000 */
[----:B0-----:R-:W-:-:S05]  /*5570*/  IMAD.MOV.U32 R11, RZ, RZ, RZ ;  /* 0x000000ffff0b7224 */ /* 0x001fca00078e00ff */
[----:B------:R-:W0:Y:S02]  /*5580*/  LDS R10, [0x4008] ;  /* 0x00400800ff0a7984 */ /* 0x000e240000000800 */
.L_x_522:
[----:B------:R-:W-:Y:S01]  /*5590*/  IMAD R14, R11, 0x200, R2 ;  /* 0x000002000b0e7824 */ /* 0x000fe200078e0202 */
[----:B------:R-:W-:Y:S03]  /*55a0*/  WARPSYNC 0xffffffff ;  /* 0xffffffff00007948 */ /* 0x000fe60003800000 */
        /* <DEDUP_REMOVED lines=32> */
.L_x_803:
        /* <DEDUP_REMOVED lines=12> */
.L_x_804:
        /* <DEDUP_REMOVED lines=48> */
.L_x_517:
        /* <DEDUP_REMOVED lines=20> */
.L_x_521:
[----:B0-----:R-:W-:Y:S05]  /*5cb0*/  BSYNC B0 ;  /* 0x0000000000007941 */ /* 0x001fea0003800000 */
.L_x_520:
        /* <DEDUP_REMOVED lines=18> */
[----:B0-----:R-:W-:-:S04]  /*5de0*/  LEA.HI R8, R10, 0x1, RZ, 0x17 ;  /* 0x000000010a087811 */ /* 0x001fc800078fb8ff */
[----:B------:R-:W-:-:S13]  /*5df0*/  LOP3.LUT P0, R14, R8, 0x3, RZ, 0xc0, !PT ;  /* 0x00000003080e7812 */ /* 0x000fda000780c0ff */
[----:B------:R-:W-:Y:S05]  /*5e00*/  @!P0 BRA `(.L_x_527) ;  /* 0x0000037000008947 */ /* 0x000fea0003800000 */
[----:B------:R-:W0:Y:S01]  /*5e10*/  LDS R15, [0x4004] ;  /* 0x00400400ff0f7984 */ /* 0x000e220000000800 */
[----:B------:R-:W-:-:S05]  /*5e20*/  IMAD R8, R11, c[0x0][0x184], RZ ;  /* 0x000061000b087a24 */ /* 0x000fca00078e02ff */
[----:B------:R-:W-:-:S05]  /*5e30*/  SHF.R.S32.HI R9, RZ, 0x1f, R8 ;  /* 0x0000001fff097819 */ /* 0x000fca0000011408 */
[----:B------:R-:W-:-:S05]  /*5e40*/  IMAD.WIDE R8, R6, c[0x0][0x180], R8 ;  /* 0x0000600006087a25 */ /* 0x000fca00078e0208 */
[----:B------:R-:W-:-:S04]  /*5e50*/  LEA R16, P1, R8, c[0x0][0x160], 0x2 ;  /* 0x0000580008107a11 */ /* 0x000fc800078210ff */
[----:B------:R-:W-:Y:S02]  /*5e60*/  LEA.HI.X R9, R8, c[0x0][0x164], R9, 0x2, P1 ;  /* 0x0000590008097a11 */ /* 0x000fe400008f1409 */
[----:B0-----:R-:W-:Y:S01]  /*5e70*/  ISETP.GT.AND P0, PT, R15, 0x800, PT ;  /* 0x000008000f00780c */ /* 0x001fe20003f04270 */
[----:B------:R-:W-:-:S04]  /*5e80*/  IMAD.MOV.U32 R15, RZ, RZ, c[0x0][0x184] ;  /* 0x00006100ff0f7624 */ /* 0x000fc800078e00ff */
[----:B------:R-:W-:Y:S02]  /*5e90*/  IMAD.SHL.U32 R15, R15, 0x200, RZ ;  /* 0x000002000f0f7824 */ /* 0x000fe400078e00ff */
.L_x_532:
        /* <DEDUP_REMOVED lines=25> */
.L_x_529:
[----:B------:R-:W-:Y:S05]  /*6030*/  BSYNC B2 ;  /* 0x0000000000027941 */ /* 0x000fea0003800000 */
.L_x_528:
[----:B------:R-:W-:Y:S01]  /*6040*/  BSSY B2, `(.L_x_530) ;  /* 0x000000f000027945 */ /* 0x000fe20003800000 */
        /* <DEDUP_REMOVED lines=14> */
.L_x_531:
[----:B------:R-:W-:Y:S05]  /*6130*/  BSYNC B2 ;  /* 0x0000000000027941 */ /* 0x000fea0003800000 */
.L_x_530:
[----:B------:R-:W-:Y:S01]  /*6140*/  IMAD.WIDE R8, R15, 0x4, R8 ;  /* 0x000000040f087825 */ /* 0x000fe200078e0208 */
[----:B0-----:R-:W-:-:S03]  /*6150*/  IADD3 R11, R11, 0x200, RZ ;  /* 0x000002000b0b7810 */ /* 0x001fc60007ffe0ff */
[----:B------:R-:W-:Y:S01]  /*6160*/  IMAD.MOV.U32 R16, RZ, RZ, R8 ;  /* 0x000000ffff107224 */ /* 0x000fe200078e0008 */
[----:B------:R-:W-:Y:S05]  /*6170*/  @P1 BRA `(.L_x_532) ;  /* 0xfffffd2000001947 */ /* 0x000fea000383ffff */
.L_x_527:
[----:B------:R-:W-:Y:S05]  /*6180*/  BSYNC B1 ;  /* 0x0000000000017941 */ /* 0x000fea0003800000 */
.L_x_526:
        /* <DEDUP_REMOVED lines=11> */
.L_x_549:
        /* <DEDUP_REMOVED lines=33> */
.L_x_534:
[----:B0-----:R-:W-:Y:S05]  /*6450*/  BSYNC B1 ;  /* 0x0000000000017941 */ /* 0x001fea0003800000 */
.L_x_533:
[----:B------:R-:W-:Y:S01]  /*6460*/  BSSY B1, `(.L_x_535) ;  /* 0x000000f000017945 */ /* 0x000fe20003800000 */
        /* <DEDUP_REMOVED lines=14> */
.L_x_536:
[----:B------:R-:W-:Y:S05]  /*6550*/  BSYNC B1 ;  /* 0x0000000000017941 */ /* 0x000fea0003800000 */
.L_x_535:
[----:B0-----:R-:W-:Y:S01]  /*6560*/  SEL R10, R16, R19, !P5 ;  /* 0x00000013100a7207 */ /* 0x001fe20006800000 */
[----:B------:R-:W-:Y:S01]  /*6570*/  BSSY B1, `(.L_x_537) ;  /* 0x0000018000017945 */ /* 0x000fe20003800000 */
[----:B------:R-:W-:Y:S02]  /*6580*/  SHF.R.U32.HI R19, RZ, 0x15, R18 ;  /* 0x00000015ff137819 */ /* 0x000fe40000011612 */
[----:B-----5:R-:W-:Y:S02]  /*6590*/  ISETP.GE.AND P1, PT, R17, RZ, PT ;  /* 0x000000ff1100720c */ /* 0x020fe40003f26270 */
[----:B------:R-:W-:-:S02]  /*65a0*/  ISETP.GE.U32.AND P5, PT, R19, UR4, PT ;  /* 0x0000000413007c0c */ /* 0x000fc4000bfa6070 */
[C---:B------:R-:W-:Y:S02]  /*65b0*/  LOP3.LUT R18, R17.reuse, 0x7fe00000, RZ, 0xc, !PT ;  /* 0x7fe0000011127812 */ /* 0x040fe400078e0cff */
        /* <DEDUP_REMOVED lines=19> */
.L_x_538:
[----:B------:R-:W-:Y:S05]  /*66f0*/  BSYNC B1 ;  /* 0x0000000000017941 */ /* 0x000fea0003800000 */
.L_x_537:
        /* <DEDUP_REMOVED lines=16> */
.L_x_540:
[----:B------:R-:W-:Y:S05]  /*6800*/  BSYNC B1 ;  /* 0x0000000000017941 */ /* 0x000fea0003800000 */
.L_x_539:
[----:B------:R-:W-:Y:S01]  /*6810*/  BSSY B1, `(.L_x_541) ;  /* 0x0000011000017945 */ /* 0x000fe20003800000 */
[----:B------:R-:W-:Y:S02]  /*6820*/  ISETP.NE.OR P5, PT, R10, UR4, P0 ;  /* 0x000000040a007c0c */ /* 0x000fe400087a5670 */
[----:B------:R-:W-:Y:S01]  /*6830*/  ISETP.GE.U32.AND P2, PT, R18, UR4, PT ;  /* 0x0000000412007c0c */ /* 0x000fe2000bf46070 */
[----:B------:R-:W-:Y:S07]  /*6840*/  @P1 BRA `(.L_x_542) ;  /* 0x000000d000001947 */ /* 0x000fee0003800000 */
        /* <DEDUP_REMOVED lines=13> */
.L_x_542:
[----:B------:R-:W-:Y:S05]  /*6920*/  BSYNC B1 ;  /* 0x0000000000017941 */ /* 0x000fea0003800000 */
.L_x_541:
        /* <DEDUP_REMOVED lines=17> */
.L_x_544:
[----:B------:R-:W-:Y:S05]  /*6a40*/  BSYNC B1 ;  /* 0x0000000000017941 */ /* 0x000fea0003800000 */
.L_x_543:
        /* <DEDUP_REMOVED lines=15> */
.L_x_546:
[----:B------:R-:W-:Y:S05]  /*6b40*/  BSYNC B1 ;  /* 0x0000000000017941 */ /* 0x000fea0003800000 */
.L_x_545:
        /* <DEDUP_REMOVED lines=16> */
.L_x_548:
[----:B------:R-:W-:Y:S05]  /*6c50*/  BSYNC B1 ;  /* 0x0000000000017941 */ /* 0x000fea0003800000 */
.L_x_547:
[----:B------:R-:W-:Y:S01]  /*6c60*/  IADD3 R11, R11, 0x800, RZ ;  /* 0x000008000b0b7810 */ /* 0x000fe20007ffe0ff */
[----:B------:R-:W-:-:S03]  /*6c70*/  IMAD.WIDE R8, R15, 0x4, R8 ;  /* 0x000000040f087825 */ /* 0x000fc600078e0208 */
[----:B------:R-:W-:Y:S01]  /*6c80*/  ISETP.GE.AND P1, PT, R11, R0, PT ;  /* 0x000000000b00720c */ /* 0x000fe20003f26270 */
[----:B------:R-:W-:Y:S02]  /*6c90*/  IMAD.MOV.U32 R18, RZ, RZ, R8 ;  /* 0x000000ffff127224 */ /* 0x000fe400078e0008 */
[----:B0-----:R-:W-:-:S10]  /*6ca0*/  IMAD.MOV.U32 R19, RZ, RZ, R9 ;  /* 0x000000ffff137224 */ /* 0x001fd400078e0009 */
[----:B------:R-:W-:Y:S05]  /*6cb0*/  @!P1 BRA `(.L_x_549) ;  /* 0xfffff58000009947 */ /* 0x000fea000383ffff */
.L_x_525:
[----:B------:R-:W-:Y:S05]  /*6cc0*/  BSYNC B0 ;  /* 0x0000000000007941 */ /* 0x000fea0003800000 */
.L_x_524:
[----:B------:R-:W-:Y:S05]  /*6cd0*/  BRA `(.L_x_550) ;  /* 0x000011c000007947 */ /* 0x000fea0003800000 */
.L_x_523:
        /* <DEDUP_REMOVED lines=26> */
.L_x_569:
[----:B0-----:R-:W-:-:S04]  /*6e80*/  SHF.R.S64 R9, RZ, 0x1c, R16 ;  /* 0x0000001cff097819 */ /* 0x001fc80000001010 */
        /* <DEDUP_REMOVED lines=23> */
[----:B------:R-:W1:Y:S01]  /*7000*/  S2R R28, SR_LTMASK ;  /* 0x00000000001c7919 */ /* 0x000e620000003900 */
[----:B0-----:R-:W-:-:S06]  /*7010*/  ISETP.EQ.U32.AND P1, PT, R27, R26, PT ;  /* 0x0000001a1b00720c */ /* 0x001fcc0003f22070 */
[----:B------:R-:W0:Y:S01]  /*7020*/  POPC R26, UR5 ;  /* 0x00000005001a7d09 */ /* 0x000e220008000000 */
[----:B-1----:R-:W-:-:S07]  /*7030*/  LOP3.LUT R28, R28, UR5, RZ, 0xc0, !PT ;  /* 0x000000051c1c7c12 */ /* 0x002fce000f8ec0ff */
[----:B------:R-:W1:Y:S01]  /*7040*/  POPC R28, R28 ;  /* 0x0000001c001c7309 */ /* 0x000e620000000000 */
[----:B0-----:R-:W0:Y:S04]  /*7050*/  @P1 ATOMS.ADD R26, [0x4008], R26 ;  /* 0x0040081aff1a138c */ /* 0x001e280000000000 */
[----:B0-----:R-:W1:Y:S02]  /*7060*/  SHFL.IDX PT, R25, R26, R27, 0x1f ;  /* 0x00001f1b1a197589 */ /* 0x001e6400000e0000 */
[----:B-1----:R-:W-:-:S05]  /*7070*/  IMAD.IADD R25, R25, 0x1, R28 ;  /* 0x0000000119197824 */ /* 0x002fca00078e021c */
[----:B------:R0:W-:Y:S02]  /*7080*/  STS [R25.X4+0x4010], R20 ;  /* 0x0040101419007388 */ /* 0x0001e40000004800 */
.L_x_554:
[----:B------:R-:W-:Y:S05]  /*7090*/  BSYNC B1 ;  /* 0x0000000000017941 */ /* 0x000fea0003800000 */
.L_x_553:
[----:B------:R-:W-:Y:S01]  /*70a0*/  BSSY B1, `(.L_x_555) ;  /* 0x000000f000017945 */ /* 0x000fe20003800000 */
[----:B------:R-:W-:Y:S05]  /*70b0*/  @P0 BRA `(.L_x_556) ;  /* 0x000000d000000947 */ /* 0x000fea0003800000 */
[----:B------:R-:W1:Y:S01]  /*70c0*/  S2R R26, SR_LANEID ;  /* 0x00000000001a7919 */ /* 0x000e620000000000 */
[----:B------:R-:W-:Y:S02]  /*70d0*/  VOTEU.ANY UR5, UPT, PT ;  /* 0x0000000000057886 */ /* 0x000fe400038e0100 */
[----:B------:R-:W1:Y:S01]  /*70e0*/  FLO.U32 R27, UR5 ;  /* 0x00000005001b7d00 */ /* 0x000e6200080e0000 */
[----:B------:R-:W2:Y:S01]  /*70f0*/  S2R R28, SR_LTMASK ;  /* 0x00000000001c7919 */ /* 0x000ea20000003900 */
[----:B-1----:R-:W-:-:S06]  /*7100*/  ISETP.EQ.U32.AND P0, PT, R27, R26, PT ;  /* 0x0000001a1b00720c */ /* 0x002fcc0003f02070 */
[----:B------:R-:W1:Y:S01]  /*7110*/  POPC R26, UR5 ;  /* 0x00000005001a7d09 */ /* 0x000e620008000000 */
[----:B--2---:R-:W-:-:S07]  /*7120*/  LOP3.LUT R28, R28, UR5, RZ, 0xc0, !PT ;  /* 0x000000051c1c7c12 */ /* 0x004fce000f8ec0ff */
[----:B------:R-:W2:Y:S01]  /*7130*/  POPC R28, R28 ;  /* 0x0000001c001c7309 */ /* 0x000ea20000000000 */
[----:B-1----:R-:W1:Y:S04]  /*7140*/  @P0 ATOMS.ADD R26, [0x4000], R26 ;  /* 0x0040001aff1a038c */ /* 0x002e680000000000 */
[----:B01----:R-:W2:Y:S02]  /*7150*/  SHFL.IDX PT, R25, R26, R27, 0x1f ;  /* 0x00001f1b1a197589 */ /* 0x003ea400000e0000 */
[----:B--2---:R-:W-:-:S05]  /*7160*/  IMAD.IADD R25, R25, 0x1, R28 ;  /* 0x0000000119197824 */ /* 0x004fca00078e021c */
[----:B------:R0:W-:Y:S04]  /*7170*/  STS [R25.X4+0x2000], R8 ;  /* 0x0020000819007388 */ /* 0x0001e80000004800 */
[----:B------:R0:W-:Y:S02]  /*7180*/  STS [R25.X4], R20 ;  /* 0x0000001419007388 */ /* 0x0001e40000004800 */
.L_x_556:
[----:B------:R-:W-:Y:S05]  /*7190*/  BSYNC B1 ;  /* 0x0000000000017941 */ /* 0x000fea0003800000 */
.L_x_555:
        /* <DEDUP_REMOVED lines=22> */
.L_x_558:
[----:B------:R-:W-:Y:S05]  /*7300*/  BSYNC B1 ;  /* 0x0000000000017941 */ /* 0x000fea0003800000 */
.L_x_557:
[----:B------:R-:W-:Y:S01]  /*7310*/  BSSY B1, `(.L_x_559) ;  /* 0x0000012000017945 */ /* 0x000fe20003800000 */
[----:B------:R-:W-:Y:S02]  /*7320*/  ISETP.NE.OR P0, PT, R22, UR4, P2 ;  /* 0x0000000416007c0c */ /* 0x000fe40009705670 */
[----:B------:R-:W-:Y:S01]  /*7330*/  SHF.R.U32.HI R8, RZ, 0x15, R8 ;  /* 0x00000015ff087819 */ /* 0x000fe20000011608 */
        /* <DEDUP_REMOVED lines=15> */
.L_x_560:
[----:B------:R-:W-:Y:S05]  /*7430*/  BSYNC B1 ;  /* 0x0000000000017941 */ /* 0x000fea0003800000 */
.L_x_559:
[----:B------:R-:W-:Y:S01]  /*7440*/  BSSY B1, `(.L_x_561) ;  /* 0x0000010000017945 */ /* 0x000fe20003800000 */
        /* <DEDUP_REMOVED lines=15> */
.L_x_562:
[----:B------:R-:W-:Y:S05]  /*7540*/  BSYNC B1 ;  /* 0x0000000000017941 */ /* 0x000fea0003800000 */
.L_x_561:
        /* <DEDUP_REMOVED lines=17> */
.L_x_564:
[----:B------:R-:W-:Y:S05]  /*7660*/  BSYNC B1 ;  /* 0x0000000000017941 */ /* 0x000fea0003800000 */
.L_x_563:
        /* <DEDUP_REMOVED lines=15> */
.L_x_566:
[----:B------:R-:W-:Y:S05]  /*7760*/  BSYNC B1 ;  /* 0x0000000000017941 */ /* 0x000fea0003800000 */
.L_x_565:
        /* <DEDUP_REMOVED lines=16> */
.L_x_568:
[----:B------:R-:W-:Y:S05]  /*7870*/  BSYNC B1 ;  /* 0x0000000000017941 */ /* 0x000fea0003800000 */
.L_x_567:
[----:B------:R-:W-:-:S04]  /*7880*/  IADD3 R20, R16, 0x200, RZ ;  /* 0x0000020010147810 */ /* 0x000fc80007ffe0ff */
[----:B------:R-:W-:Y:S01]  /*7890*/  ISETP.GT.AND P0, PT, R21, R20, PT ;  /* 0x000000141500720c */ /* 0x000fe20003f04270 */
[----:B------:R-:W-:-:S12]  /*78a0*/  IMAD.MOV.U32 R16, RZ, RZ, R20 ;  /* 0x000000ffff107224 */ /* 0x000fd800078e0014 */
[----:B------:R-:W-:Y:S05]  /*78b0*/  @P0 BRA `(.L_x_569) ;  /* 0xfffff5c000000947 */ /* 0x000fea000383ffff */
.L_x_552:
[----:B------:R-:W-:Y:S05]  /*78c0*/  BSYNC B0 ;  /* 0x0000000000007941 */ /* 0x000fea0003800000 */
.L_x_551:
        /* <DEDUP_REMOVED lines=28> */
.L_x_573:
[----:B------:R-:W-:Y:S05]  /*7a90*/  BSYNC B1 ;  /* 0x0000000000017941 */ /* 0x000fea0003800000 */
.L_x_572:
[----:B0-----:R-:W0:Y:S02]  /*7aa0*/  LDS R9, [0x4004] ;  /* 0x00400400ff097984 */ /* 0x001e240000000800 */
[----:B0-----:R-:W-:-:S04]  /*7ab0*/  ISETP.GT.AND P0, PT, R9, 0x800, PT ;  /* 0x000008000900780c */ /* 0x001fc80003f04270 */
[----:B------:R-:W-:-:S13]  /*7ac0*/  ISETP.NE.OR P0, PT, R17, UR4, P0 ;  /* 0x0000000411007c0c */ /* 0x000fda0008705670 */
        /* <DEDUP_REMOVED lines=14> */
.L_x_571:
[----:B------:R-:W-:Y:S05]  /*7bb0*/  BSYNC B0 ;  /* 0x0000000000007941 */ /* 0x000fea0003800000 */
.L_x_570:
        /* <DEDUP_REMOVED lines=28> */
.L_x_575:
[----:B------:R-:W-:Y:S05]  /*7d80*/  BSYNC B0 ;  /* 0x0000000000007941 */ /* 0x000fea0003800000 */
.L_x_574:
[----:B------:R-:W1:Y:S02]  /*7d90*/  LDS R9, [0x4004] ;  /* 0x00400400ff097984 */ /* 0x000e640000000800 */
[----:B-1----:R-:W-:-:S04]  /*7da0*/  ISETP.GT.AND P0, PT, R9, 0x800, PT ;  /* 0x000008000900780c */ /* 0x002fc80003f04270 */
[----:B------:R-:W-:-:S13]  /*7db0*/  ISETP.NE.OR P0, PT, R16, UR4, P0 ;  /* 0x0000000410007c0c */ /* 0x000fda0008705670 */
        /* <DEDUP_REMOVED lines=14> */
.L_x_550:
        /* <DEDUP_REMOVED lines=18> */
.L_x_580:
[----:B------:R-:W-:Y:S01]  /*7fc0*/  IADD3 R8, R8, -0x1, RZ ;  /* 0xffffffff08087810 */ /* 0x000fe20007ffe0ff */
[----:B------:R0:W-:Y:S01]  /*7fd0*/  STS [R10], RZ ;  /* 0x000000ff0a007388 */ /* 0x0001e20000000800 */
[----:B------:R-:W-:Y:S02]  /*7fe0*/  IADD3 R9, R9, 0x200, RZ ;  /* 0x0000020009097810 */ /* 0x000fe40007ffe0ff */
[----:B------:R-:W-:Y:S02]  /*7ff0*/  ISETP.NE.AND P0, PT, R8, RZ, PT ;  /* 0x000000ff0800720c */ /* 0x000fe40003f05270 */
[----:B0-----:R-:W-:-:S11]  /*8000*/  IADD3 R10, R10, 0x800, RZ ;  /* 0x000008000a0a7810 */ /* 0x001fd60007ffe0ff */
[----:B------:R-:W-:Y:S05]  /*8010*/  @P0 BRA `(.L_x_580) ;  /* 0xffffffa000000947 */ /* 0x000fea000383ffff */
.L_x_579:
[----:B------:R-:W-:Y:S05]  /*8020*/  BSYNC B1 ;  /* 0x0000000000017941 */ /* 0x000fea0003800000 */
.L_x_578:
[----:B------:R-:W-:Y:S05]  /*8030*/  @!P1 BRA `(.L_x_577) ;  /* 0x000000a000009947 */ /* 0x000fea0003800000 */
[C---:B------:R-:W-:Y:S02]  /*8040*/  IADD3 R8, R9.reuse, -0x800, RZ ;  /* 0xfffff80009087810 */ /* 0x040fe40007ffe0ff */
[----:B------:R-:W-:-:S04]  /*8050*/  LEA R9, R9, 0x20a0, 0x2 ;  /* 0x000020a009097811 */ /* 0x000fc800078e10ff */
.L_x_581:
        /* <DEDUP_REMOVED lines=8> */
.L_x_577:
[----:B------:R-:W-:Y:S05]  /*80e0*/  BSYNC B0 ;  /* 0x0000000000007941 */ /* 0x000fea0003800000 */
.L_x_576:
        /* <DEDUP_REMOVED lines=21> */
.L_x_589:
        /* <DEDUP_REMOVED lines=19> */
.L_x_588:
[----:B------:R-:W-:Y:S05]  /*8370*/  BSYNC B2 ;  /* 0x0000000000027941 */ /* 0x000fea0003800000 */
.L_x_587:
[----:B------:R-:W-:Y:S01]  /*8380*/  IMAD.MOV.U32 R9, RZ, RZ, R15 ;  /* 0x000000ffff097224 */ /* 0x000fe200078e000f */
[----:B------:R-:W-:Y:S01]  /*8390*/  IADD3 R11, R11, 0x200, RZ ;  /* 0x000002000b0b7810 */ /* 0x000fe20007ffe0ff */
[----:B------:R-:W-:Y:S05]  /*83a0*/  @P2 BRA `(.L_x_589) ;  /* 0xfffffe9000002947 */ /* 0x000fea000383ffff */
.L_x_586:
[----:B------:R-:W-:Y:S05]  /*83b0*/  BSYNC B1 ;  /* 0x0000000000017941 */ /* 0x000fea0003800000 */
.L_x_585:
[----:B------:R-:W-:-:S13]  /*83c0*/  ISETP.GE.U32.AND P0, PT, R10, 0x600, PT ;  /* 0x000006000a00780c */ /* 0x000fda0003f06070 */
[----:B------:R-:W-:Y:S05]  /*83d0*/  @!P0 BRA `(.L_x_584) ;  /* 0x0000049000008947 */ /* 0x000fea0003800000 */
[----:B0-----:R-:W-:Y:S02]  /*83e0*/  IMAD R8, R11, c[0x0][0x184], RZ ;  /* 0x000061000b087a24 */ /* 0x001fe400078e02ff */
[----:B------:R-:W-:-:S03]  /*83f0*/  IMAD.MOV.U32 R17, RZ, RZ, c[0x0][0x184] ;  /* 0x00006100ff117624 */ /* 0x000fc600078e00ff */
[----:B------:R-:W-:Y:S01]  /*8400*/  SHF.R.S32.HI R9, RZ, 0x1f, R8 ;  /* 0x0000001fff097819 */ /* 0x000fe20000011408 */
[----:B------:R-:W-:-:S04]  /*8410*/  IMAD.SHL.U32 R17, R17, 0x200, RZ ;  /* 0x0000020011117824 */ /* 0x000fc800078e00ff */
[----:B------:R-:W-:-:S05]  /*8420*/  IMAD.WIDE R8, R6, c[0x0][0x180], R8 ;  /* 0x0000600006087a25 */ /* 0x000fca00078e0208 */
[----:B------:R-:W-:-:S04]  /*8430*/  LEA R20, P0, R8, c[0x0][0x160], 0x2 ;  /* 0x0000580008147a11 */ /* 0x000fc800078010ff */
[----:B------:R-:W-:-:S05]  /*8440*/  LEA.HI.X R21, R8, c[0x0][0x164], R9, 0x2, P0 ;  /* 0x0000590008157a11 */ /* 0x000fca00000f1409 */
.L_x_598:
[----:B0-2---:R-:W2:Y:S01]  /*8450*/  LDG.E R19, [R20.64] ;  /* 0x0000000614137981 */ /* 0x005ea2000c1e1900 */
[----:B------:R-:W-:-:S05]  /*8460*/  IMAD.WIDE R22, R17, 0x4, R20 ;  /* 0x0000000411167825 */ /* 0x000fca00078e0214 */
[----:B------:R-:W3:Y:S01]  /*8470*/  LDG.E R18, [R22.64] ;  /* 0x0000000616127981 */ /* 0x000ee2000c1e1900 */
[----:B------:R-:W-:-:S05]  /*8480*/  IMAD.WIDE R14, R17, 0x4, R22 ;  /* 0x00000004110e7825 */ /* 0x000fca00078e0216 */
[----:B-1----:R-:W4:Y:S01]  /*8490*/  LDG.E R10, [R14.64] ;  /* 0x000000060e0a7981 */ /* 0x002f22000c1e1900 */
[----:B------:R-:W-:-:S05]  /*84a0*/  IMAD.WIDE R8, R17, 0x4, R14 ;  /* 0x0000000411087825 */ /* 0x000fca00078e020e */
        /* <DEDUP_REMOVED lines=12> */
[----:B------:R-:W-:-:S02]  /*8570*/  SEL R25, R18, R25, !P2 ;  /* 0x0000001912197207 */ /* 0x000fc40005000000 */
[----:B------:R-:W-:Y:S02]  /*8580*/  SEL R27, R10, R27, !P1 ;  /* 0x0000001b0a1b7207 */ /* 0x000fe40004800000 */
[C---:B-----5:R-:W-:Y:S02]  /*8590*/  ISETP.GE.AND P0, PT, R16.reuse, RZ, PT ;  /* 0x000000ff1000720c */ /* 0x060fe40003f06270 */
[C---:B------:R-:W-:Y:S02]  /*85a0*/  LOP3.LUT R15, R16.reuse, 0x7fe00000, RZ, 0xc, !PT ;  /* 0x7fe00000100f7812 */ /* 0x040fe400078e0cff */
        /* <DEDUP_REMOVED lines=9> */
.L_x_591:
[----:B------:R-:W-:Y:S05]  /*8640*/  BSYNC B1 ;  /* 0x0000000000017941 */ /* 0x000fea0003800000 */
.L_x_590:
[----:B------:R-:W-:Y:S01]  /*8650*/  ISETP.NE.AND P6, PT, R25, UR4, PT ;  /* 0x0000000419007c0c */ /* 0x000fe2000bfc5270 */
[----:B------:R-:W-:Y:S01]  /*8660*/  BSSY B1, `(.L_x_592) ;  /* 0x0000009000017945 */ /* 0x000fe20003800000 */
[----:B------:R-:W-:Y:S02]  /*8670*/  LOP3.LUT R15, R15, 0xffe00000, RZ, 0xc0, !PT ;  /* 0xffe000000f0f7812 */ /* 0x000fe400078ec0ff */
[----:B------:R-:W-:-:S09]  /*8680*/  ISETP.NE.AND P5, PT, R27, UR4, PT ;  /* 0x000000041b007c0c */ /* 0x000fd2000bfa5270 */
[----:B------:R-:W-:Y:S05]  /*8690*/  @P6 BRA `(.L_x_593) ;  /* 0x0000005000006947 */ /* 0x000fea0003800000 */
[----:B0-----:R-:W-:-:S04]  /*86a0*/  LOP3.LUT R19, RZ, R18, RZ, 0x33, !PT ;  /* 0x00000012ff137212 */ /* 0x001fc800078e33ff */
[----:B------:R-:W-:-:S04]  /*86b0*/  SEL R18, R18, R19, !P2 ;  /* 0x0000001312127207 */ /* 0x000fc80005000000 */
[----:B------:R-:W-:-:S04]  /*86c0*/  SHF.R.U32.HI R18, RZ, 0x8, R18 ;  /* 0x00000008ff127819 */ /* 0x000fc80000011612 */
[----:B------:R-:W-:-:S05]  /*86d0*/  LOP3.LUT R18, R18, 0x1ffc, RZ, 0xc0, !PT ;  /* 0x00001ffc12127812 */ /* 0x000fca00078ec0ff */
[----:B------:R0:W-:Y:S02]  /*86e0*/  ATOMS.POPC.INC.32 RZ, [R18+URZ+0x8a0] ;  /* 0x0008a00012ff7f8c */ /* 0x0001e4000d00003f */
.L_x_593:
[----:B------:R-:W-:Y:S05]  /*86f0*/  BSYNC B1 ;  /* 0x0000000000017941 */ /* 0x000fea0003800000 */
.L_x_592:
[----:B------:R-:W-:Y:S01]  /*8700*/  BSSY B1, `(.L_x_594) ;  /* 0x0000008000017945 */ /* 0x000fe20003800000 */
[----:B------:R-:W-:Y:S01]  /*8710*/  ISETP.NE.AND P2, PT, R15, UR4, PT ;  /* 0x000000040f007c0c */ /* 0x000fe2000bf45270 */
[----:B------:R-:W-:Y:S07]  /*8720*/  @P5 BRA `(.L_x_595) ;  /* 0x0000005000005947 */ /* 0x000fee0003800000 */
[----:B------:R-:W-:-:S04]  /*8730*/  LOP3.LUT R15, RZ, R10, RZ, 0x33, !PT ;  /* 0x0000000aff0f7212 */ /* 0x000fc800078e33ff */
[----:B------:R-:W-:-:S04]  /*8740*/  SEL R10, R10, R15, !P1 ;  /* 0x0000000f0a0a7207 */ /* 0x000fc80004800000 */
[----:B------:R-:W-:-:S04]  /*8750*/  SHF.R.U32.HI R10, RZ, 0x8, R10 ;  /* 0x00000008ff0a7819 */ /* 0x000fc8000001160a */
[----:B------:R-:W-:-:S05]  /*8760*/  LOP3.LUT R10, R10, 0x1ffc, RZ, 0xc0, !PT ;  /* 0x00001ffc0a0a7812 */ /* 0x000fca00078ec0ff */
[----:B------:R1:W-:Y:S02]  /*8770*/  ATOMS.POPC.INC.32 RZ, [R10+URZ+0x8a0] ;  /* 0x0008a0000aff7f8c */ /* 0x0003e4000d00003f */
.L_x_595:
[----:B------:R-:W-:Y:S05]  /*8780*/  BSYNC B1 ;  /* 0x0000000000017941 */ /* 0x000fea0003800000 */
.L_x_594:
[----:B------:R-:W-:Y:S01]  /*8790*/  BSSY B1, `(.L_x_596) ;  /* 0x0000007000017945 */ /* 0x000fe20003800000 */
[----:B------:R-:W-:Y:S05]  /*87a0*/  @P2 BRA `(.L_x_597) ;  /* 0x0000005000002947 */ /* 0x000fea0003800000 */
[----:B------:R-:W-:-:S04]  /*87b0*/  LOP3.LUT R15, RZ, R16, RZ, 0x33, !PT ;  /* 0x00000010ff0f7212 */ /* 0x000fc800078e33ff */
[----:B------:R-:W-:-:S04]  /*87c0*/  SEL R16, R16, R15, !P0 ;  /* 0x0000000f10107207 */ /* 0x000fc80004000000 */
[----:B------:R-:W-:-:S04]  /*87d0*/  SHF.R.U32.HI R16, RZ, 0x8, R16 ;  /* 0x00000008ff107819 */ /* 0x000fc80000011610 */
[----:B------:R-:W-:-:S05]  /*87e0*/  LOP3.LUT R16, R16, 0x1ffc, RZ, 0xc0, !PT ;  /* 0x00001ffc10107812 */ /* 0x000fca00078ec0ff */
[----:B------:R2:W-:Y:S02]  /*87f0*/  ATOMS.POPC.INC.32 RZ, [R16+URZ+0x8a0] ;  /* 0x0008a00010ff7f8c */ /* 0x0005e4000d00003f */
.L_x_597:
[----:B------:R-:W-:Y:S05]  /*8800*/  BSYNC B1 ;  /* 0x0000000000017941 */ /* 0x000fea0003800000 */
.L_x_596:
[----:B------:R-:W-:Y:S01]  /*8810*/  IADD3 R11, R11, 0x800, RZ ;  /* 0x000008000b0b7810 */ /* 0x000fe20007ffe0ff */
[----:B------:R-:W-:-:S03]  /*8820*/  IMAD.WIDE R8, R17, 0x4, R8 ;  /* 0x0000000411087825 */ /* 0x000fc600078e0208 */
[----:B------:R-:W-:Y:S01]  /*8830*/  ISETP.GE.AND P0, PT, R11, R0, PT ;  /* 0x000000000b00720c */ /* 0x000fe20003f06270 */
[----:B------:R-:W-:Y:S02]  /*8840*/  IMAD.MOV.U32 R20, RZ, RZ, R8 ;  /* 0x000000ffff147224 */ /* 0x000fe400078e0008 */
[----:B------:R-:W-:-:S10]  /*8850*/  IMAD.MOV.U32 R21, RZ, RZ, R9 ;  /* 0x000000ffff157224 */ /* 0x000fd400078e0009 */
[----:B------:R-:W-:Y:S05]  /*8860*/  @!P0 BRA `(.L_x_598) ;  /* 0xfffffbe000008947 */ /* 0x000fea000383ffff */
.L_x_584:
[----:B------:R-:W-:Y:S05]  /*8870*/  BSYNC B0 ;  /* 0x0000000000007941 */ /* 0x000fea0003800000 */
.L_x_583:
[----:B------:R-:W-:Y:S05]  /*8880*/  BRA `(.L_x_599) ;  /* 0x000007d000007947 */ /* 0x000fea0003800000 */
.L_x_582:
        /* <DEDUP_REMOVED lines=23> */
.L_x_610:
[----:B0-----:R-:W-:-:S04]  /*8a00*/  SHF.R.S64 R9, RZ, 0x1c, R18 ;  /* 0x0000001cff097819 */ /* 0x001fc80000001012 */
[----:B------:R-:W-:-:S04]  /*8a10*/  IADD3 R8, P0, R9, R16, RZ ;  /* 0x0000001009087210 */ /* 0x000fc80007f1e0ff */
[----:B------:R-:W-:-:S06]  /*8a20*/  LEA.HI.X.SX32 R9, R18, R23, 0x4, P0 ;  /* 0x0000001712097211 */ /* 0x000fcc00000f26ff */
[----:B------:R-:W2:Y:S01]  /*8a30*/  LDG.E.128 R8, [R8.64] ;  /* 0x0000000608087981 */ /* 0x000ea2000c1e1d00 */
        /* <DEDUP_REMOVED lines=24> */
.L_x_603:
[----:B------:R-:W-:Y:S05]  /*8bc0*/  BSYNC B1 ;  /* 0x0000000000017941 */ /* 0x000fea0003800000 */
.L_x_602:
        /* <DEDUP_REMOVED lines=10> */
.L_x_605:
[----:B------:R-:W-:Y:S05]  /*8c70*/  BSYNC B1 ;  /* 0x0000000000017941 */ /* 0x000fea0003800000 */
.L_x_604:
        /* <DEDUP_REMOVED lines=8> */
.L_x_607:
[----:B------:R-:W-:Y:S05]  /*8d00*/  BSYNC B1 ;  /* 0x0000000000017941 */ /* 0x000fea0003800000 */
.L_x_606:
[----:B------:R-:W-:Y:S01]  /*8d10*/  BSSY B1, `(.L_x_608) ;  /* 0x0000007000017945 */ /* 0x000fe20003800000 */
[----:B------:R-:W-:Y:S05]  /*8d20*/  @P2 BRA `(.L_x_609) ;  /* 0x0000005000002947 */ /* 0x000fea0003800000 */
[----:B0-----:R-:W-:-:S04]  /*8d30*/  LOP3.LUT R8, RZ, R11, RZ, 0x33, !PT ;  /* 0x0000000bff087212 */ /* 0x001fc800078e33ff */
[----:B------:R-:W-:-:S04]  /*8d40*/  SEL R11, R11, R8, !P0 ;  /* 0x000000080b0b7207 */ /* 0x000fc80004000000 */
[----:B------:R-:W-:-:S04]  /*8d50*/  SHF.R.U32.HI R11, RZ, 0x8, R11 ;  /* 0x00000008ff0b7819 */ /* 0x000fc8000001160b */
[----:B------:R-:W-:-:S05]  /*8d60*/  LOP3.LUT R11, R11, 0x1ffc, RZ, 0xc0, !PT ;  /* 0x00001ffc0b0b7812 */ /* 0x000fca00078ec0ff */
[----:B------:R0:W-:Y:S02]  /*8d70*/  ATOMS.POPC.INC.32 RZ, [R11+URZ+0x8a0] ;  /* 0x0008a0000bff7f8c */ /* 0x0001e4000d00003f */
.L_x_609:
[----:B------:R-:W-:Y:S05]  /*8d80*/  BSYNC B1 ;  /* 0x0000000000017941 */ /* 0x000fea0003800000 */
.L_x_608:
[----:B------:R-:W-:-:S04]  /*8d90*/  IADD3 R18, R18, 0x200, RZ ;  /* 0x0000020012127810 */ /* 0x000fc80007ffe0ff */
[----:B------:R-:W-:-:S13]  /*8da0*/  ISETP.GT.AND P0, PT, R19, R18, PT ;  /* 0x000000121300720c */ /* 0x000fda0003f04270 */
[----:B------:R-:W-:Y:S05]  /*8db0*/  @P0 BRA `(.L_x_610) ;  /* 0xfffffc4000000947 */ /* 0x000fea000383ffff */
.L_x_601:
[----:B------:R-:W-:Y:S05]  /*8dc0*/  BSYNC B0 ;  /* 0x0000000000007941 */ /* 0x000fea0003800000 */
.L_x_600:
[----:B------:R-:W-:Y:S01]  /*8dd0*/  ISETP.GT.U32.AND P0, PT, R17, R2, PT ;  /* 0x000000021100720c */ /* 0x000fe20003f04070 */
[----:B0-----:R-:W-:Y:S01]  /*8de0*/  IMAD.IADD R8, R2, 0x1, R17 ;  /* 0x0000000102087824 */ /* 0x001fe200078e0211 */
[----:B------:R-:W-:Y:S02]  /*8df0*/  BSSY B0, `(.L_x_611) ;  /* 0x0000015000007945 */ /* 0x000fe40003800000 */
[----:B------:R-:W-:Y:S01]  /*8e00*/  ISETP.GT.U32.AND.EX P0, PT, R21, RZ, PT, P0 ;  /* 0x000000ff1500720c */ /* 0x000fe20003f04100 */
[----:B------:R-:W-:-:S05]  /*8e10*/  IMAD R19, R19, 0x4, R8 ;  /* 0x0000000413137824 */ /* 0x000fca00078e0208 */
[----:B------:R-:W-:-:S07]  /*8e20*/  ISETP.GE.AND P1, PT, R19, R3, PT ;  /* 0x000000031300720c */ /* 0x000fce0003f26270 */
[----:B------:R-:W-:Y:S05]  /*8e30*/  @!P0 BRA `(.L_x_612) ;  /* 0x0000010000008947 */ /* 0x000fea0003800000 */
[----:B------:R-:W-:-:S05]  /*8e40*/  IADD3 R9, P0, R2, R14, RZ ;  /* 0x0000000e02097210 */ /* 0x000fca0007f1e0ff */
[----:B------:R-:W-:Y:S01]  /*8e50*/  IMAD.X R10, RZ, RZ, R15, P0 ;  /* 0x000000ffff0a7224 */ /* 0x000fe200000e060f */
[----:B------:R-:W-:-:S04]  /*8e60*/  LEA R8, P0, R9, c[0x0][0x160], 0x2 ;  /* 0x0000580009087a11 */ /* 0x000fc800078010ff */
[----:B------:R-:W-:-:S06]  /*8e70*/  LEA.HI.X R9, R9, c[0x0][0x164], R10, 0x2, P0 ;  /* 0x0000590009097a11 */ /* 0x000fcc00000f140a */
[----:B------:R-:W2:Y:S02]  /*8e80*/  LDG.E R9, [R8.64] ;  /* 0x0000000608097981 */ /* 0x000ea4000c1e1900 */
[C---:B--2---:R-:W-:Y:S02]  /*8e90*/  ISETP.GE.AND P2, PT, R9.reuse, RZ, PT ;  /* 0x000000ff0900720c */ /* 0x044fe40003f46270 */
[----:B------:R-:W-:-:S04]  /*8ea0*/  LOP3.LUT R10, R9, 0x7fe00000, RZ, 0xc, !PT ;  /* 0x7fe00000090a7812 */ /* 0x000fc800078e0cff */
        /* <DEDUP_REMOVED lines=9> */
.L_x_612:
[----:B------:R-:W-:Y:S05]  /*8f40*/  BSYNC B0 ;  /* 0x0000000000007941 */ /* 0x000fea0003800000 */
.L_x_611:
[----:B------:R-:W-:Y:S05]  /*8f50*/  @P1 BRA `(.L_x_599) ;  /* 0x0000010000001947 */ /* 0x000fea0003800000 */
[----:B------:R-:W-:-:S04]  /*8f60*/  IADD3 R9, P0, R14, R19, RZ ;  /* 0x000000130e097210 */ /* 0x000fc80007f1e0ff */
[----:B------:R-:W-:Y:S02]  /*8f70*/  LEA.HI.X.SX32 R14, R19, R15, 0x1, P0 ;  /* 0x0000000f130e7211 */ /* 0x000fe400000f0eff */
[----:B0-----:R-:W-:-:S04]  /*8f80*/  LEA R8, P0, R9, c[0x0][0x160], 0x2 ;  /* 0x0000580009087a11 */ /* 0x001fc800078010ff */
        /* <DEDUP_REMOVED lines=13> */
.L_x_599:
[----:B------:R-:W-:Y:S02]  /*9060*/  WARPSYNC 0xffffffff ;  /* 0xffffffff00007948 */ /* 0x000fe40003800000 */
[----:B------:R-:W-:Y:S01]  /*9070*/  BAR.SYNC.DEFER_BLOCKING 0x0 ;  /* 0x0000000000007b1d */ /* 0x000fe20000010000 */
[----:B------:R-:W-:-:S05]  /*9080*/  IMAD.MOV.U32 R11, RZ, RZ, RZ ;  /* 0x000000ffff0b7224 */ /* 0x000fca00078e00ff */
[----:B-1----:R-:W1:Y:S02]  /*9090*/  LDS R10, [0x4008] ;  /* 0x00400800ff0a7984 */ /* 0x002e640000000800 */
.L_x_618:
[----:B------:R-:W-:Y:S01]  /*90a0*/  IMAD R14, R11, 0x200, R2 ;  /* 0x000002000b0e7824 */ /* 0x000fe200078e0202 */
[----:B------:R-:W-:Y:S03]  /*90b0*/  WARPSYNC 0xffffffff ;  /* 0xffffffff00007948 */ /* 0x000fe60003800000 */
[----:B------:R-:W-:-:S05]  /*90c0*/  IMAD.SHL.U32 R15, R14, 0x4, RZ ;  /* 0x000000040e0f7824 */ /* 0x000fca00078e00ff */
[----:B0-----:R-:W0:Y:S04]  /*90d0*/  LDS R8, [R15+0x8a0] ;  /* 0x0008a0000f087984 */ /* 0x001e280000000800 */
[----:B------:R-:W-:Y:S06]  /*90e0*/  BAR.SYNC.DEFER_BLOCKING 0x0 ;  /* 0x0000000000007b1d */ /* 0x000fec0000010000 */
[----:B0-----:R0:W-:Y:S04]  /*90f0*/  STS [R5+0x10], R8 ;  /* 0x0000100805007388 */ /* 0x0011e80000000800 */
[----:B------:R-:W-:Y:S06]  /*9100*/  BAR.SYNC.DEFER_BLOCKING 0x0 ;  /* 0x0000000000007b1d */ /* 0x000fec0000010000 */
[----:B------:R-:W-:Y:S05]  /*9110*/  @P3 BRA `(.L_x_613) ;  /* 0x0000056000003947 */ /* 0x000fea0003800000 */
[----:B0-----:R-:W-:Y:S04]  /*9120*/  LDS R20, [R4+0x14] ;  /* 0x0000140004147984 */ /* 0x001fe80000000800 */
[----:B------:R-:W-:Y:S04]  /*9130*/  LDS R21, [R4+0x10] ;  /* 0x0000100004157984 */ /* 0x000fe80000000800 */
[----:B------:R-:W0:Y:S04]  /*9140*/  LDS R22, [R4+0x18] ;  /* 0x0000180004167984 */ /* 0x000e280000000800 */
[----:B------:R-:W-:Y:S04]  /*9150*/  LDS R25, [R4+0x1c] ;  /* 0x00001c0004197984 */ /* 0x000fe80000000800 */
[----:B------:R-:W3:Y:S04]  /*9160*/  LDS R26, [R4+0x20] ;  /* 0x00002000041a7984 */ /* 0x000ee80000000800 */
[----:B------:R-:W-:Y:S04]  /*9170*/  LDS R8, [R4+0x24] ;  /* 0x0000240004087984 */ /* 0x000fe80000000800 */
[----:B------:R-:W4:Y:S04]  /*9180*/  LDS R9, [R4+0x28] ;  /* 0x0000280004097984 */ /* 0x000f280000000800 */
[----:B--2---:R-:W-:Y:S04]  /*9190*/  LDS R16, [R4+0x2c] ;  /* 0x00002c0004107984 */ /* 0x004fe80000000800 */
[----:B------:R-:W2:Y:S04]  /*91a0*/  LDS R17, [R4+0x30] ;  /* 0x0000300004117984 */ /* 0x000ea80000000800 */
[----:B------:R-:W-:Y:S04]  /*91b0*/  LDS R18, [R4+0x34] ;  /* 0x0000340004127984 */ /* 0x000fe80000000800 */
[----:B------:R-:W5:Y:S04]  /*91c0*/  LDS R19, [R4+0x38] ;  /* 0x0000380004137984 */ /* 0x000f680000000800 */
[----:B------:R-:W-:Y:S01]  /*91d0*/  LDS R23, [R4+0x3c] ;  /* 0x00003c0004177984 */ /* 0x000fe20000000800 */
[----:B0-----:R-:W-:-:S03]  /*91e0*/  IADD3 R24, R22, R20, R21 ;  /* 0x0000001416187210 */ /* 0x001fc60007ffe015 */
[----:B------:R-:W0:Y:S04]  /*91f0*/  LDS R22, [R4+0x40] ;  /* 0x0000400004167984 */ /* 0x000e280000000800 */
[----:B------:R-:W-:Y:S01]  /*9200*/  LDS R21, [R4+0x44] ;  /* 0x0000440004157984 */ /* 0x000fe20000000800 */
[----:B---3--:R-:W-:-:S03]  /*9210*/  IADD3 R25, R26, R24, R25 ;  /* 0x000000181a197210 */ /* 0x008fc60007ffe019 */
[----:B------:R-:W3:Y:S04]  /*9220*/  LDS R20, [R4+0x48] ;  /* 0x0000480004147984 */ /* 0x000ee80000000800 */
[----:B------:R-:W1:Y:S01]  /*9230*/  LDS R24, [R4+0x4c] ;  /* 0x00004c0004187984 */ /* 0x000e620000000800 */
[----:B----4-:R-:W-:-:S04]  /*9240*/  IADD3 R8, R9, R25, R8 ;  /* 0x0000001909087210 */ /* 0x010fc80007ffe008 */
[----:B--2---:R-:W-:-:S04]  /*9250*/  IADD3 R8, R17, R8, R16 ;  /* 0x0000000811087210 */ /* 0x004fc80007ffe010 */
[----:B-----5:R-:W-:-:S04]  /*9260*/  IADD3 R8, R19, R8, R18 ;  /* 0x0000000813087210 */ /* 0x020fc80007ffe012 */
[----:B0-----:R-:W-:-:S04]  /*9270*/  IADD3 R8, R22, R8, R23 ;  /* 0x0000000816087210 */ /* 0x001fc80007ffe017 */
[----:B---3--:R-:W-:-:S05]  /*9280*/  IADD3 R21, R20, R8, R21 ;  /* 0x0000000814157210 */ /* 0x008fca0007ffe015 */
[----:B-1----:R-:W-:Y:S01]  /*9290*/  IMAD.IADD R18, R21, 0x1, R24 ;  /* 0x0000000115127824 */ /* 0x002fe200078e0218 */
[----:B------:R-:W-:Y:S05]  /*92a0*/  BRA.DIV ~URZ, `(.L_x_614) ;  /* 0x000089c27f007947 */ /* 0x000fea000b800000 */
[----:B------:R0:W1:Y:S02]  /*92b0*/  SHFL.UP P0, R8, R18, 0x1, RZ ;  /* 0x0420000012087989 */ /* 0x00006400000000ff */
.L_x_805:
        /* <DEDUP_REMOVED lines=12> */
.L_x_806:
        /* <DEDUP_REMOVED lines=48> */
.L_x_613:
[----:B0-----:R-:W-:Y:S01]  /*9680*/  WARPSYNC 0xffffffff ;  /* 0xffffffff00007948 */ /* 0x001fe20003800000 */
[----:B------:R-:W-:Y:S01]  /*9690*/  BAR.SYNC.DEFER_BLOCKING 0x0 ;  /* 0x0000000000007b1d */ /* 0x000fe20000010000 */
[----:B------:R-:W-:-:S05]  /*96a0*/  PLOP3.LUT P0, PT, PT, PT, PT, 0x8, 0x0 ;  /* 0x000000000000781c */ /* 0x000fca0003f0e170 */
[----:B------:R-:W-:Y:S01]  /*96b0*/  BSSY B0, `(.L_x_616) ;  /* 0x0000011000007945 */ /* 0x000fe20003800000 */
[----:B--2---:R-:W0:Y:S04]  /*96c0*/  LDS R9, [R5+0x10] ;  /* 0x0000100005097984 */ /* 0x004e280000000800 */
        /* <DEDUP_REMOVED lines=15> */
.L_x_617:
[----:B0-----:R-:W-:Y:S05]  /*97c0*/  BSYNC B0 ;  /* 0x0000000000007941 */ /* 0x001fea0003800000 */
.L_x_616:
        /* <DEDUP_REMOVED lines=17> */
[----:B0-----:R-:W-:-:S04]  /*98e0*/  IADD3 R8, -R12, R0, R9 ;  /* 0x000000000c087210 */ /* 0x001fc80007ffe109 */
[----:B------:R-:W-:-:S04]  /*98f0*/  LEA.HI R9, R8, 0x1, RZ, 0x17 ;  /* 0x0000000108097811 */ /* 0x000fc800078fb8ff */
[----:B------:R-:W-:Y:S01]  /*9900*/  LOP3.LUT P0, R14, R9, 0x3, RZ, 0xc0, !PT ;  /* 0x00000003090e7812 */ /* 0x000fe2000780c0ff */
[----:B------:R-:W-:-:S12]  /*9910*/  IMAD.MOV.U32 R9, RZ, RZ, R11 ;  /* 0x000000ffff097224 */ /* 0x000fd800078e000b */
        /* <DEDUP_REMOVED lines=10> */
.L_x_628:
        /* <DEDUP_REMOVED lines=32> */
.L_x_627:
[----:B------:R-:W-:Y:S05]  /*9bc0*/  BSYNC B3 ;  /* 0x0000000000037941 */ /* 0x000fea0003800000 */
.L_x_626:
        /* <DEDUP_REMOVED lines=14> */
.L_x_625:
[----:B------:R-:W-:Y:S05]  /*9cb0*/  BSYNC B2 ;  /* 0x0000000000027941 */ /* 0x000fea0003800000 */
.L_x_624:
[----:B------:R-:W-:Y:S01]  /*9cc0*/  IMAD.WIDE R10, R15, 0x4, R10 ;  /* 0x000000040f0a7825 */ /* 0x000fe200078e020a */
[----:B0-----:R-:W-:-:S03]  /*9cd0*/  IADD3 R9, R9, 0x200, RZ ;  /* 0x0000020009097810 */ /* 0x001fc60007ffe0ff */
[----:B------:R-:W-:Y:S01]  /*9ce0*/  IMAD.MOV.U32 R16, RZ, RZ, R10 ;  /* 0x000000ffff107224 */ /* 0x000fe200078e000a */
[----:B------:R-:W-:Y:S05]  /*9cf0*/  @P1 BRA `(.L_x_628) ;  /* 0xfffffcc000001947 */ /* 0x000fea000383ffff */
.L_x_623:
[----:B------:R-:W-:Y:S05]  /*9d00*/  BSYNC B1 ;  /* 0x0000000000017941 */ /* 0x000fea0003800000 */
.L_x_622:
        /* <DEDUP_REMOVED lines=10> */
.L_x_645:
        /* <DEDUP_REMOVED lines=31> */
.L_x_632:
[----:B------:R-:W-:Y:S05]  /*9fa0*/  BSYNC B2 ;  /* 0x0000000000027941 */ /* 0x000fea0003800000 */
.L_x_631:
        /* <DEDUP_REMOVED lines=14> */
.L_x_630:
[----:B------:R-:W-:Y:S05]  /*a090*/  BSYNC B1 ;  /* 0x0000000000017941 */ /* 0x000fea0003800000 */
.L_x_629:
        /* <DEDUP_REMOVED lines=31> */
.L_x_636:
[----:B------:R-:W-:Y:S05]  /*a290*/  BSYNC B2 ;  /* 0x0000000000027941 */ /* 0x000fea0003800000 */
.L_x_635:
        /* <DEDUP_REMOVED lines=15> */
.L_x_634:
[----:B------:R-:W-:Y:S05]  /*a390*/  BSYNC B1 ;  /* 0x0000000000017941 */ /* 0x000fea0003800000 */
.L_x_633:
        /* <DEDUP_REMOVED lines=31> */
.L_x_640:
[----:B------:R-:W-:Y:S05]  /*a590*/  BSYNC B2 ;  /* 0x0000000000027941 */ /* 0x000fea0003800000 */
.L_x_639:
        /* <DEDUP_REMOVED lines=15> */
.L_x_638:
[----:B------:R-:W-:Y:S05]  /*a690*/  BSYNC B1 ;  /* 0x0000000000017941 */ /* 0x000fea0003800000 */
.L_x_637:
        /* <DEDUP_REMOVED lines=31> */
.L_x_644:
[----:B------:R-:W-:Y:S05]  /*a890*/  BSYNC B2 ;  /* 0x0000000000027941 */ /* 0x000fea0003800000 */
.L_x_643:
        /* <DEDUP_REMOVED lines=15> */
.L_x_642:
[----:B------:R-:W-:Y:S05]  /*a990*/  BSYNC B1 ;  /* 0x0000000000017941 */ /* 0x000fea0003800000 */
.L_x_641:
[----:B------:R-:W-:Y:S01]  /*a9a0*/  IADD3 R9, R9, 0x800, RZ ;  /* 0x0000080009097810 */ /* 0x000fe20007ffe0ff */
[----:B------:R-:W-:-:S03]  /*a9b0*/  IMAD.WIDE R10, R8, 0x4, R10 ;  /* 0x00000004080a7825 */ /* 0x000fc600078e020a */
[----:B------:R-:W-:Y:S01]  /*a9c0*/  ISETP.GE.AND P0, PT, R9, R0, PT ;  /* 0x000000000900720c */ /* 0x000fe20003f06270 */
[----:B0-----:R-:W-:-:S12]  /*a9d0*/  IMAD.MOV.U32 R14, RZ, RZ, R10 ;  /* 0x000000ffff0e7224 */ /* 0x001fd800078e000a */
[----:B------:R-:W-:Y:S05]  /*a9e0*/  @!P0 BRA `(.L_x_645) ;  /* 0xfffff3c000008947 */ /* 0x000fea000383ffff */
.L_x_621:
[----:B------:R-:W-:Y:S05]  /*a9f0*/  BSYNC B0 ;  /* 0x0000000000007941 */ /* 0x000fea0003800000 */
.L_x_620:
[----:B------:R-:W-:Y:S05]  /*aa00*/  BRA `(.L_x_646) ;  /* 0x0000143000007947 */ /* 0x000fea0003800000 */
.L_x_619:
        /* <DEDUP_REMOVED lines=25> */
.L_x_665:
        /* <DEDUP_REMOVED lines=34> */
.L_x_652:
[----:B------:R-:W-:Y:S05]  /*adc0*/  BSYNC B2 ;  /* 0x0000000000027941 */ /* 0x000fea0003800000 */
.L_x_651:
        /* <DEDUP_REMOVED lines=14> */
.L_x_650:
[----:B------:R-:W-:Y:S05]  /*aeb0*/  BSYNC B1 ;  /* 0x0000000000017941 */ /* 0x000fea0003800000 */
.L_x_649:
        /* <DEDUP_REMOVED lines=29> */
.L_x_656:
[----:B------:R-:W-:Y:S05]  /*b090*/  BSYNC B2 ;  /* 0x0000000000027941 */ /* 0x000fea0003800000 */
.L_x_655:
        /* <DEDUP_REMOVED lines=15> */
.L_x_654:
[----:B------:R-:W-:Y:S05]  /*b190*/  BSYNC B1 ;  /* 0x0000000000017941 */ /* 0x000fea0003800000 */
.L_x_653:
        /* <DEDUP_REMOVED lines=29> */
.L_x_660:
[----:B------:R-:W-:Y:S05]  /*b370*/  BSYNC B2 ;  /* 0x0000000000027941 */ /* 0x000fea0003800000 */
.L_x_659:
        /* <DEDUP_REMOVED lines=15> */
.L_x_658:
[----:B------:R-:W-:Y:S05]  /*b470*/  BSYNC B1 ;  /* 0x0000000000017941 */ /* 0x000fea0003800000 */
.L_x_657:
        /* <DEDUP_REMOVED lines=29> */
.L_x_664:
[----:B------:R-:W-:Y:S05]  /*b650*/  BSYNC B2 ;  /* 0x0000000000027941 */ /* 0x000fea0003800000 */
.L_x_663:
        /* <DEDUP_REMOVED lines=11> */
[----:B-1----:R-:W-:Y:S01]  /*b710*/  IMAD.IADD R8, R8, 0x1, R25 ;  /* 0x0000000108087824 */ /* 0x002fe200078e0219 */
[----:B------:R-:W-:-:S04]  /*b720*/  IADD3 R25, R20, 0x3, RZ ;  /* 0x0000000314197810 */ /* 0x000fc80007ffe0ff */
[----:B------:R0:W-:Y:S04]  /*b730*/  STS [R8.X4+0x2000], R11 ;  /* 0x0020000b08007388 */ /* 0x0001e80000004800 */
[----:B------:R0:W-:Y:S02]  /*b740*/  STS [R8.X4], R25 ;  /* 0x0000001908007388 */ /* 0x0001e40000004800 */
.L_x_662:
[----:B------:R-:W-:Y:S05]  /*b750*/  BSYNC B1 ;  /* 0x0000000000017941 */ /* 0x000fea0003800000 */
.L_x_661:
[----:B------:R-:W-:-:S04]  /*b760*/  IADD3 R20, R18, 0x200, RZ ;  /* 0x0000020012147810 */ /* 0x000fc80007ffe0ff */
[----:B------:R-:W-:Y:S01]  /*b770*/  ISETP.GT.AND P0, PT, R19, R20, PT ;  /* 0x000000141300720c */ /* 0x000fe20003f04270 */
[----:B------:R-:W-:-:S12]  /*b780*/  IMAD.MOV.U32 R18, RZ, RZ, R20 ;  /* 0x000000ffff127224 */ /* 0x000fd800078e0014 */
[----:B------:R-:W-:Y:S05]  /*b790*/  @P0 BRA `(.L_x_665) ;  /* 0xfffff40000000947 */ /* 0x000fea000383ffff */
.L_x_648:
[----:B------:R-:W-:Y:S05]  /*b7a0*/  BSYNC B0 ;  /* 0x0000000000007941 */ /* 0x000fea0003800000 */
.L_x_647:
        /* <DEDUP_REMOVED lines=34> */
.L_x_669:
[----:B------:R-:W-:Y:S05]  /*b9d0*/  BSYNC B1 ;  /* 0x0000000000017941 */ /* 0x000fea0003800000 */
.L_x_668:
        /* <DEDUP_REMOVED lines=17> */
.L_x_667:
[----:B------:R-:W-:Y:S05]  /*baf0*/  BSYNC B0 ;  /* 0x0000000000007941 */ /* 0x000fea0003800000 */
.L_x_666:
        /* <DEDUP_REMOVED lines=34> */
.L_x_671:
[----:B------:R-:W-:Y:S05]  /*bd20*/  BSYNC B0 ;  /* 0x0000000000007941 */ /* 0x000fea0003800000 */
.L_x_670:
        /* <DEDUP_REMOVED lines=17> */
.L_x_646:
[----:B------:R-:W-:Y:S01]  /*be40*/  WARPSYNC 0xffffffff ;  /* 0xffffffff00007948 */ /* 0x000fe20003800000 */
[----:B------:R-:W-:Y:S06]  /*be50*/  BAR.SYNC.DEFER_BLOCKING 0x0 ;  /* 0x0000000000007b1d */ /* 0x000fec0000010000 */
[----:B0-----:R-:W0:Y:S02]  /*be60*/  LDS R8, [0x4004] ;  /* 0x00400400ff087984 */ /* 0x001e240000000800 */
[----:B0-----:R-:W-:-:S13]  /*be70*/  ISETP.GT.AND P0, PT, R8, 0x800, PT ;  /* 0x000008000800780c */ /* 0x001fda0003f04270 */
[----:B------:R-:W-:Y:S05]  /*be80*/  @P0 BRA `(.L_x_672) ;  /* 0x0000083000000947 */ /* 0x000fea0003800000 */
.L_x_497:
[----:B------:R-:W0:Y:S01]  /*be90*/  LDS R3, [0x4000] ;  /* 0x00400000ff037984 */ /* 0x000e220000000800 */
[----:B------:R-:W-:Y:S01]  /*bea0*/  BSSY B0, `(.L_x_673) ;  /* 0x000007f000007945 */ /* 0x000fe20003800000 */
[----:B0-----:R-:W-:-:S13]  /*beb0*/  ISETP.GE.AND P0, PT, R2, R3, PT ;  /* 0x000000030200720c */ /* 0x001fda0003f06270 */
[----:B------:R-:W-:Y:S05]  /*bec0*/  @P0 BRA `(.L_x_674) ;  /* 0x000007c000000947 */ /* 0x000fea0003800000 */
[----:B------:R-:W0:Y:S01]  /*bed0*/  LDS R0, [0x4008] ;  /* 0x00400800ff007984 */ /* 0x000e220000000800 */
[----:B------:R-:W-:-:S13]  /*bee0*/  ISETP.GT.AND P0, PT, R3, RZ, PT ;  /* 0x000000ff0300720c */ /* 0x000fda0003f04270 */
[----:B------:R-:W-:Y:S05]  /*bef0*/  @P0 BRA `(.L_x_675) ;  /* 0x0000028000000947 */ /* 0x000fea0003800000 */
[----:B------:R-:W-:Y:S01]  /*bf00*/  IADD3 R4, R2, 0x200, RZ ;  /* 0x0000020002047810 */ /* 0x000fe20007ffe0ff */
[----:B------:R-:W-:Y:S01]  /*bf10*/  BSSY B1, `(.L_x_676) ;  /* 0x0000013000017945 */ /* 0x000fe20003800000 */
[----:B------:R-:W-:Y:S01]  /*bf20*/  LOP3.LUT R5, RZ, R2, RZ, 0x33, !PT ;  /* 0x00000002ff057212 */ /* 0x000fe200078e33ff */
[----:B------:R-:W-:Y:S01]  /*bf30*/  IMAD.MOV.U32 R8, RZ, RZ, R2 ;  /* 0x000000ffff087224 */ /* 0x000fe200078e0002 */
[----:B------:R-:W-:-:S05]  /*bf40*/  IMNMX R4, R4, R3, !PT ;  /* 0x0000000304047217 */ /* 0x000fca0007800200 */
[----:B------:R-:W-:-:S05]  /*bf50*/  IMAD.IADD R5, R5, 0x1, R4 ;  /* 0x0000000105057824 */ /* 0x000fca00078e0204 */
[C---:B------:R-:W-:Y:S02]  /*bf60*/  LEA.HI R4, R5.reuse, 0x1, RZ, 0x17 ;  /* 0x0000000105047811 */ /* 0x040fe400078fb8ff */
[----:B------:R-:W-:Y:S02]  /*bf70*/  ISETP.GE.U32.AND P1, PT, R5, 0x600, PT ;  /* 0x000006000500780c */ /* 0x000fe40003f26070 */
[----:B------:R-:W-:-:S13]  /*bf80*/  LOP3.LUT P0, R4, R4, 0x3, RZ, 0xc0, !PT ;  /* 0x0000000304047812 */ /* 0x000fda000780c0ff */
[----:B------:R-:W-:Y:S05]  /*bf90*/  @!P0 BRA `(.L_x_677) ;  /* 0x000000a000008947 */ /* 0x000fea0003800000 */
[----:B0-----:R-:W-:Y:S01]  /*bfa0*/  ISETP.GE.AND P0, PT, R0, c[0x0][0x188], PT ;  /* 0x0000620000007a0c */ /* 0x001fe20003f06270 */
[----:B------:R-:W-:Y:S02]  /*bfb0*/  IMAD.SHL.U32 R5, R2, 0x4, RZ ;  /* 0x0000000402057824 */ /* 0x000fe400078e00ff */
[----:B------:R-:W-:-:S10]  /*bfc0*/  IMAD.MOV.U32 R8, RZ, RZ, R2 ;  /* 0x000000ffff087224 */ /* 0x000fd400078e0002 */
.L_x_678:
[----:B0-----:R0:W2:Y:S01]  /*bfd0*/  @!P0 LDS R7, [R5] ;  /* 0x0000000005078984 */ /* 0x0010a20000000800 */
[----:B------:R-:W-:Y:S02]  /*bfe0*/  IADD3 R4, R4, -0x1, RZ ;  /* 0xffffffff04047810 */ /* 0x000fe40007ffe0ff */
[----:B------:R-:W-:Y:S02]  /*bff0*/  IADD3 R8, R8, 0x200, RZ ;  /* 0x0000020008087810 */ /* 0x000fe40007ffe0ff */
[----:B------:R-:W-:Y:S02]  /*c000*/  ISETP.NE.AND P2, PT, R4, RZ, PT ;  /* 0x000000ff0400720c */ /* 0x000fe40003f45270 */
[----:B0-----:R-:W-:Y:S01]  /*c010*/  IADD3 R5, R5, 0x800, RZ ;  /* 0x0000080005057810 */ /* 0x001fe20007ffe0ff */
[----:B--2---:R0:W-:Y:S10]  /*c020*/  @!P0 STS [R0.X4+0x4010], R7 ;  /* 0x0040100700008388 */ /* 0x0041f40000004800 */
[----:B------:R-:W-:Y:S05]  /*c030*/  @P2 BRA `(.L_x_678) ;  /* 0xffffff9000002947 */ /* 0x000fea000383ffff */
.L_x_677:
[----:B------:R-:W-:Y:S05]  /*c040*/  BSYNC B1 ;  /* 0x0000000000017941 */ /* 0x000fea0003800000 */
.L_x_676:
[----:B------:R-:W-:Y:S01]  /*c050*/  BSSY B1, `(.L_x_679) ;  /* 0x0000011000017945 */ /* 0x000fe20003800000 */
[----:B------:R-:W-:Y:S05]  /*c060*/  @!P1 BRA `(.L_x_680) ;  /* 0x000000f000009947 */ /* 0x000fea0003800000 */
[----:B0-----:R-:W-:Y:S02]  /*c070*/  ISETP.GE.AND P1, PT, R0, c[0x0][0x188], PT ;  /* 0x0000620000007a0c */ /* 0x001fe40003f26270 */
[----:B------:R-:W-:-:S06]  /*c080*/  LEA R4, R8, 0x1000, 0x2 ;  /* 0x0000100008047811 */ /* 0x000fcc00078e10ff */
.L_x_682:
[----:B------:R-:W-:-:S04]  /*c090*/  IADD3 R8, R8, 0x800, RZ ;  /* 0x0000080008087810 */ /* 0x000fc80007ffe0ff */
[----:B------:R-:W-:Y:S01]  /*c0a0*/  ISETP.GE.AND P0, PT, R8, R3, PT ;  /* 0x000000030800720c */ /* 0x000fe20003f06270 */
[----:B0-----:R-:W-:Y:S11]  /*c0b0*/  @P1 BRA `(.L_x_681) ;  /* 0x0000008000001947 */ /* 0x001ff60003800000 */
[----:B------:R-:W0:Y:S04]  /*c0c0*/  LDS R5, [R4+-0x1000] ;  /* 0xfff0000004057984 */ /* 0x000e280000000800 */
[----:B0-----:R-:W-:Y:S04]  /*c0d0*/  STS [R0.X4+0x4010], R5 ;  /* 0x0040100500007388 */ /* 0x001fe80000004800 */
[----:B------:R-:W0:Y:S04]  /*c0e0*/  LDS R7, [R4+-0x800] ;  /* 0xfff8000004077984 */ /* 0x000e280000000800 */
[----:B0-----:R-:W-:Y:S04]  /*c0f0*/  STS [R0.X4+0x4010], R7 ;  /* 0x0040100700007388 */ /* 0x001fe80000004800 */
[----:B------:R-:W0:Y:S04]  /*c100*/  LDS R9, [R4] ;  /* 0x0000000004097984 */ /* 0x000e280000000800 */
[----:B0-----:R-:W-:Y:S04]  /*c110*/  STS [R0.X4+0x4010], R9 ;  /* 0x0040100900007388 */ /* 0x001fe80000004800 */
[----:B------:R-:W0:Y:S04]  /*c120*/  LDS R11, [R4+0x800] ;  /* 0x00080000040b7984 */ /* 0x000e280000000800 */
[----:B0-----:R0:W-:Y:S02]  /*c130*/  STS [R0.X4+0x4010], R11 ;  /* 0x0040100b00007388 */ /* 0x0011e40000004800 */
.L_x_681:
[----:B------:R-:W-:Y:S01]  /*c140*/  IADD3 R4, R4, 0x2000, RZ ;  /* 0x0000200004047810 */ /* 0x000fe20007ffe0ff */
[----:B------:R-:W-:Y:S05]  /*c150*/  @!P0 BRA `(.L_x_682) ;  /* 0xffffff3000008947 */ /* 0x000fea000383ffff */
.L_x_680:
[----:B------:R-:W-:Y:S05]  /*c160*/  BSYNC B1 ;  /* 0x0000000000017941 */ /* 0x000fea0003800000 */
.L_x_679:
[----:B------:R-:W-:Y:S05]  /*c170*/  BRA `(.L_x_674) ;  /* 0x0000051000007947 */ /* 0x000fea0003800000 */
.L_x_675:
[----:B------:R-:W-:Y:S01]  /*c180*/  IADD3 R4, R3, -0x1, RZ ;  /* 0xffffffff03047810 */ /* 0x000fe20007ffe0ff */
[----:B------:R-:W-:-:S03]  /*c190*/  IMAD.MOV.U32 R14, RZ, RZ, R2 ;  /* 0x000000ffff0e7224 */ /* 0x000fc600078e0002 */
[----:B------:R-:W-:Y:S02]  /*c1a0*/  ISETP.GE.U32.AND P2, PT, R4, 0x3, PT ;  /* 0x000000030400780c */ /* 0x000fe40003f46070 */
[----:B------:R-:W-:-:S05]  /*c1b0*/  LOP3.LUT R4, R3, 0x3, RZ, 0xc0, !PT ;  /* 0x0000000303047812 */ /* 0x000fca00078ec0ff */
[----:B------:R-:W-:Y:S02]  /*c1c0*/  IMAD.IADD R5, R3, 0x1, -R4 ;  /* 0x0000000103057824 */ /* 0x000fe400078e0a04 */
.L_x_686:
[----:B------:R-:W-:Y:S01]  /*c1d0*/  IMAD.SHL.U32 R7, R14, 0x4, RZ ;  /* 0x000000040e077824 */ /* 0x000fe200078e00ff */
[----:B------:R-:W-:Y:S01]  /*c1e0*/  ISETP.NE.AND P3, PT, R4, RZ, PT ;  /* 0x000000ff0400720c */ /* 0x000fe20003f65270 */
[----:B------:R-:W-:Y:S02]  /*c1f0*/  IMAD.MOV.U32 R17, RZ, RZ, RZ ;  /* 0x000000ffff117224 */ /* 0x000fe400078e00ff */
[----:B------:R-:W-:Y:S01]  /*c200*/  IMAD.MOV.U32 R19, RZ, RZ, RZ ;  /* 0x000000ffff137224 */ /* 0x000fe200078e00ff */
[----:B---3--:R2:W3:Y:S01]  /*c210*/  LDS R15, [R7+0x2000] ;  /* 0x00200000070f7984 */ /* 0x0084e20000000800 */
[----:B------:R-:W-:Y:S08]  /*c220*/  @!P2 BRA `(.L_x_683) ;  /* 0x000002200000a947 */ /* 0x000ff00003800000 */
[----:B------:R-:W-:Y:S02]  /*c230*/  IMAD.MOV.U32 R17, RZ, RZ, RZ ;  /* 0x000000ffff117224 */ /* 0x000fe400078e00ff */
[----:B------:R-:W-:Y:S02]  /*c240*/  IMAD.MOV.U32 R16, RZ, RZ, R5 ;  /* 0x000000ffff107224 */ /* 0x000fe400078e0005 */
.L_x_684:
[----:B------:R-:W-:Y:S01]  /*c250*/  IMAD.SHL.U32 R8, R17, 0x4, RZ ;  /* 0x0000000411087824 */ /* 0x000fe200078e00ff */
[----:B------:R-:W-:Y:S02]  /*c260*/  PLOP3.LUT P1, PT, PT, PT, PT, 0x80, 0x0 ;  /* 0x000000000000781c */ /* 0x000fe40003f2f070 */
[----:B------:R-:W-:-:S03]  /*c270*/  IADD3 R16, R16, -0x4, RZ ;  /* 0xfffffffc10107810 */ /* 0x000fc60007ffe0ff */
[----:B------:R-:W4:Y:S02]  /*c280*/  LDS.128 R8, [R8+0x2000] ;  /* 0x0020000008087984 */ /* 0x000f240000000c00 */
[C---:B---34-:R-:W-:Y:S02]  /*c290*/  FSETP.GEU.FTZ.AND P0, PT, R15.reuse, R8, PT ;  /* 0x000000080f00720b */ /* 0x058fe40003f1e000 */
[C---:B------:R-:W-:Y:S02]  /*c2a0*/  FSETP.GEU.FTZ.AND P5, PT, R15.reuse, R9, PT ;  /* 0x000000090f00720b */ /* 0x040fe40003fbe000 */
[----:B------:R-:W-:-:S09]  /*c2b0*/  FSETP.GEU.FTZ.AND P4, PT, R15, R10, PT ;  /* 0x0000000a0f00720b */ /* 0x000fd20003f9e000 */
[----:B------:R-:W-:Y:S02]  /*c2c0*/  @P0 FSETP.NEU.FTZ.AND P6, PT, R15, R8, PT ;  /* 0x000000080f00020b */ /* 0x000fe40003fdd000 */
[----:B------:R-:W-:Y:S02]  /*c2d0*/  IADD3 R8, R19, 0x1, RZ ;  /* 0x0000000113087810 */ /* 0x000fe40007ffe0ff */
[C---:B------:R-:W-:Y:S02]  /*c2e0*/  @P0 ISETP.LT.AND P1, PT, R14.reuse, R17, !P6 ;  /* 0x000000110e00020c */ /* 0x040fe40007721270 */
[----:B------:R-:W-:Y:S02]  /*c2f0*/  @P5 FSETP.NEU.FTZ.AND P6, PT, R15, R9, PT ;  /* 0x000000090f00520b */ /* 0x000fe40003fdd000 */
[----:B------:R-:W-:Y:S02]  /*c300*/  PLOP3.LUT P0, PT, PT, PT, PT, 0x80, 0x0 ;  /* 0x000000000000781c */ /* 0x000fe40003f0f070 */
[----:B------:R-:W-:-:S02]  /*c310*/  @P5 ISETP.LE.AND P0, PT, R14, R17, !P6 ;  /* 0x000000110e00520c */ /* 0x000fc40007703270 */
[C---:B------:R-:W-:Y:S02]  /*c320*/  FSETP.GEU.FTZ.AND P5, PT, R15.reuse, R11, PT ;  /* 0x0000000b0f00720b */ /* 0x040fe40003fbe000 */
[----:B------:R-:W-:Y:S02]  /*c330*/  @P4 FSETP.NEU.FTZ.AND P6, PT, R15, R10, PT ;  /* 0x0000000a0f00420b */ /* 0x000fe40003fdd000 */
[----:B------:R-:W-:Y:S01]  /*c340*/  @P4 IADD3 R9, R17, 0x2, RZ ;  /* 0x0000000211094810 */ /* 0x000fe20007ffe0ff */
[----:B------:R-:W-:Y:S01]  /*c350*/  @!P1 IMAD.MOV R8, RZ, RZ, R19 ;  /* 0x000000ffff089224 */ /* 0x000fe200078e0213 */
[----:B------:R-:W-:Y:S02]  /*c360*/  PLOP3.LUT P1, PT, PT, PT, PT, 0x80, 0x0 ;  /* 0x000000000000781c */ /* 0x000fe40003f2f070 */
[----:B------:R-:W-:Y:S02]  /*c370*/  @P4 ISETP.LT.AND P1, PT, R14, R9, !P6 ;  /* 0x000000090e00420c */ /* 0x000fe40007721270 */
[----:B------:R-:W-:Y:S01]  /*c380*/  IADD3 R10, R8, 0x1, RZ ;  /* 0x00000001080a7810 */ /* 0x000fe20007ffe0ff */
[----:B------:R-:W-:Y:S01]  /*c390*/  @!P0 IMAD.MOV R10, RZ, RZ, R8 ;  /* 0x000000ffff0a8224 */ /* 0x000fe200078e0208 */
[----:B------:R-:W-:-:S02]  /*c3a0*/  ISETP.NE.AND P0, PT, R16, RZ, PT ;  /* 0x000000ff1000720c */ /* 0x000fc40003f05270 */
[----:B------:R-:W-:Y:S02]  /*c3b0*/  @P5 FSETP.NEU.FTZ.AND P6, PT, R15, R11, PT ;  /* 0x0000000b0f00520b */ /* 0x000fe40003fdd000 */
[C---:B------:R-:W-:Y:S02]  /*c3c0*/  @P5 IADD3 R9, R17.reuse, 0x3, RZ ;  /* 0x0000000311095810 */ /* 0x040fe40007ffe0ff */
[----:B------:R-:W-:Y:S02]  /*c3d0*/  PLOP3.LUT P4, PT, PT, PT, PT, 0x80, 0x0 ;  /* 0x000000000000781c */ /* 0x000fe40003f8f070 */
[----:B------:R-:W-:Y:S02]  /*c3e0*/  @P5 ISETP.LT.AND P4, PT, R14, R9, !P6 ;  /* 0x000000090e00520c */ /* 0x000fe40007781270 */
[----:B------:R-:W-:Y:S01]  /*c3f0*/  IADD3 R8, R10, 0x1, RZ ;  /* 0x000000010a087810 */ /* 0x000fe20007ffe0ff */
[----:B------:R-:W-:Y:S01]  /*c400*/  @!P1 IMAD.MOV R8, RZ, RZ, R10 ;  /* 0x000000ffff089224 */ /* 0x000fe200078e020a */
[----:B------:R-:W-:-:S04]  /*c410*/  IADD3 R17, R17, 0x4, RZ ;  /* 0x0000000411117810 */ /* 0x000fc80007ffe0ff */
[----:B------:R-:W-:-:S05]  /*c420*/  IADD3 R19, R8, 0x1, RZ ;  /* 0x0000000108137810 */ /* 0x000fca0007ffe0ff */
[----:B------:R-:W-:Y:S01]  /*c430*/  @!P4 IMAD.MOV R19, RZ, RZ, R8 ;  /* 0x000000ffff13c224 */ /* 0x000fe200078e0208 */
[----:B------:R-:W-:Y:S05]  /*c440*/  @P0 BRA `(.L_x_684) ;  /* 0xfffffe0000000947 */ /* 0x000fea000383ffff */
.L_x_683:
[----:B------:R-:W-:Y:S05]  /*c450*/  @!P3 BRA `(.L_x_685) ;  /* 0x000001c00000b947 */ /* 0x000fea0003800000 */
[----:B------:R-:W-:Y:S01]  /*c460*/  IMAD.SHL.U32 R9, R17, 0x4, RZ ;  /* 0x0000000411097824 */ /* 0x000fe200078e00ff */
[----:B------:R-:W-:-:S05]  /*c470*/  PLOP3.LUT P0, PT, PT, PT, PT, 0x80, 0x0 ;  /* 0x000000000000781c */ /* 0x000fca0003f0f070 */
[----:B------:R-:W4:Y:S02]  /*c480*/  LDS.128 R8, [R9+0x2000] ;  /* 0x0020000009087984 */ /* 0x000f240000000c00 */
[----:B---34-:R-:W-:-:S13]  /*c490*/  FSETP.GEU.FTZ.AND P1, PT, R15, R8, PT ;  /* 0x000000080f00720b */ /* 0x018fda0003f3e000 */
[----:B------:R-:W-:Y:S02]  /*c4a0*/  @P1 FSETP.NEU.FTZ.AND P3, PT, R15, R8, PT ;  /* 0x000000080f00120b */ /* 0x000fe40003f7d000 */
[----:B------:R-:W-:Y:S02]  /*c4b0*/  IADD3 R8, R19, 0x1, RZ ;  /* 0x0000000113087810 */ /* 0x000fe40007ffe0ff */
[----:B------:R-:W-:Y:S02]  /*c4c0*/  @P1 ISETP.LT.AND P0, PT, R14, R17, !P3 ;  /* 0x000000110e00120c */ /* 0x000fe40005f01270 */
[----:B------:R-:W-:-:S11]  /*c4d0*/  ISETP.NE.AND P1, PT, R4, 0x1, PT ;  /* 0x000000010400780c */ /* 0x000fd60003f25270 */
[----:B------:R-:W-:-:S04]  /*c4e0*/  @!P0 IMAD.MOV R8, RZ, RZ, R19 ;  /* 0x000000ffff088224 */ /* 0x000fc800078e0213 */
[----:B------:R-:W-:Y:S01]  /*c4f0*/  IMAD.MOV.U32 R19, RZ, RZ, R8 ;  /* 0x000000ffff137224 */ /* 0x000fe200078e0008 */
[----:B------:R-:W-:Y:S05]  /*c500*/  @!P1 BRA `(.L_x_685) ;  /* 0x0000011000009947 */ /* 0x000fea0003800000 */
[----:B------:R-:W-:Y:S02]  /*c510*/  FSETP.GEU.FTZ.AND P1, PT, R15, R9, PT ;  /* 0x000000090f00720b */ /* 0x000fe40003f3e000 */
[----:B------:R-:W-:Y:S02]  /*c520*/  PLOP3.LUT P0, PT, PT, PT, PT, 0x80, 0x0 ;  /* 0x000000000000781c */ /* 0x000fe40003f0f070 */
[----:B------:R-:W-:-:S09]  /*c530*/  IADD3 R8, R19, 0x1, RZ ;  /* 0x0000000113087810 */ /* 0x000fd20007ffe0ff */
[----:B------:R-:W-:-:S04]  /*c540*/  @P1 FSETP.NEU.FTZ.AND P3, PT, R15, R9, PT ;  /* 0x000000090f00120b */ /* 0x000fc80003f7d000 */
[----:B------:R-:W-:Y:S02]  /*c550*/  @P1 ISETP.LE.AND P0, PT, R14, R17, !P3 ;  /* 0x000000110e00120c */ /* 0x000fe40005f03270 */
[----:B------:R-:W-:-:S11]  /*c560*/  ISETP.NE.AND P1, PT, R4, 0x2, PT ;  /* 0x000000020400780c */ /* 0x000fd60003f25270 */
[----:B------:R-:W-:-:S04]  /*c570*/  @!P0 IMAD.MOV R8, RZ, RZ, R19 ;  /* 0x000000ffff088224 */ /* 0x000fc800078e0213 */
[----:B------:R-:W-:Y:S01]  /*c580*/  IMAD.MOV.U32 R19, RZ, RZ, R8 ;  /* 0x000000ffff137224 */ /* 0x000fe200078e0008 */
[----:B------:R-:W-:Y:S05]  /*c590*/  @!P1 BRA `(.L_x_685) ;  /* 0x0000008000009947 */ /* 0x000fea0003800000 */
[----:B------:R-:W-:Y:S02]  /*c5a0*/  FSETP.GEU.FTZ.AND P1, PT, R15, R10, PT ;  /* 0x0000000a0f00720b */ /* 0x000fe40003f3e000 */
[----:B------:R-:W-:Y:S02]  /*c5b0*/  PLOP3.LUT P0, PT, PT, PT, PT, 0x80, 0x0 ;  /* 0x000000000000781c */ /* 0x000fe40003f0f070 */
[----:B------:R-:W-:-:S09]  /*c5c0*/  IADD3 R8, R19, 0x1, RZ ;  /* 0x0000000113087810 */ /* 0x000fd20007ffe0ff */
[----:B------:R-:W-:Y:S02]  /*c5d0*/  @P1 FSETP.NEU.FTZ.AND P3, PT, R15, R10, PT ;  /* 0x0000000a0f00120b */ /* 0x000fe40003f7d000 */
[----:B------:R-:W-:-:S04]  /*c5e0*/  @P1 IADD3 R17, R17, 0x2, RZ ;  /* 0x0000000211111810 */ /* 0x000fc80007ffe0ff */
[----:B------:R-:W-:-:S13]  /*c5f0*/  @P1 ISETP.LT.AND P0, PT, R14, R17, !P3 ;  /* 0x000000110e00120c */ /* 0x000fda0005f01270 */
[----:B------:R-:W-:-:S04]  /*c600*/  @!P0 IMAD.MOV R8, RZ, RZ, R19 ;  /* 0x000000ffff088224 */ /* 0x000fc800078e0213 */
[----:B------:R-:W-:-:S04]  /*c610*/  IMAD.MOV.U32 R19, RZ, RZ, R8 ;  /* 0x000000ffff137224 */ /* 0x000fc800078e0008 */
.L_x_685:
[----:B0-----:R-:W-:Y:S01]  /*c620*/  IMAD.IADD R8, R0, 0x1, R19 ;  /* 0x0000000100087824 */ /* 0x001fe200078e0213 */
[----:B------:R-:W-:-:S04]  /*c630*/  IADD3 R14, R14, 0x200, RZ ;  /* 0x000002000e0e7810 */ /* 0x000fc80007ffe0ff */
[----:B------:R-:W-:-:S13]  /*c640*/  ISETP.GE.AND P0, PT, R8, c[0x0][0x188], PT ;  /* 0x0000620008007a0c */ /* 0x000fda0003f06270 */
[----:B--2---:R-:W0:Y:S04]  /*c650*/  @!P0 LDS R7, [R7] ;  /* 0x0000000007078984 */ /* 0x004e280000000800 */
[----:B0-----:R0:W-:Y:S01]  /*c660*/  @!P0 STS [R8.X4+0x4010], R7 ;  /* 0x0040100708008388 */ /* 0x0011e20000004800 */
[----:B------:R-:W-:-:S13]  /*c670*/  ISETP.GE.AND P0, PT, R14, R3, PT ;  /* 0x000000030e00720c */ /* 0x000fda0003f06270 */
[----:B0-----:R-:W-:Y:S05]  /*c680*/  @!P0 BRA `(.L_x_686) ;  /* 0xfffffb4000008947 */ /* 0x001fea000383ffff */
.L_x_674:
[----:B------:R-:W-:Y:S05]  /*c690*/  BSYNC B0 ;  /* 0x0000000000007941 */ /* 0x000fea0003800000 */
.L_x_673:
[----:B------:R-:W-:Y:S06]  /*c6a0*/  BAR.SYNC.DEFER_BLOCKING 0x0 ;  /* 0x0000000000007b1d */ /* 0x000fec0000010000 */
[----:B------:R-:W-:Y:S05]  /*c6b0*/  BRA `(.L_x_687) ;  /* 0x00003f2000007947 */ /* 0x000fea0003800000 */
.L_x_672:
        /* <DEDUP_REMOVED lines=13> */
.L_x_692:
[----:B------:R-:W-:Y:S01]  /*c790*/  IADD3 R7, R7, -0x1, RZ ;  /* 0xffffffff07077810 */ /* 0x000fe20007ffe0ff */
[----:B------:R0:W-:Y:S01]  /*c7a0*/  STS [R9], RZ ;  /* 0x000000ff09007388 */ /* 0x0001e20000000800 */
[----:B------:R-:W-:Y:S02]  /*c7b0*/  IADD3 R8, R8, 0x200, RZ ;  /* 0x0000020008087810 */ /* 0x000fe40007ffe0ff */
[----:B------:R-:W-:Y:S02]  /*c7c0*/  ISETP.NE.AND P0, PT, R7, RZ, PT ;  /* 0x000000ff0700720c */ /* 0x000fe40003f05270 */
[----:B0-----:R-:W-:-:S11]  /*c7d0*/  IADD3 R9, R9, 0x800, RZ ;  /* 0x0000080009097810 */ /* 0x001fd60007ffe0ff */
[----:B------:R-:W-:Y:S05]  /*c7e0*/  @P0 BRA `(.L_x_692) ;  /* 0xffffffa000000947 */ /* 0x000fea000383ffff */
.L_x_691:
[----:B------:R-:W-:Y:S05]  /*c7f0*/  BSYNC B1 ;  /* 0x0000000000017941 */ /* 0x000fea0003800000 */
.L_x_690:
[----:B------:R-:W-:Y:S05]  /*c800*/  @!P1 BRA `(.L_x_689) ;  /* 0x000000a000009947 */ /* 0x000fea0003800000 */
[C---:B------:R-:W-:Y:S02]  /*c810*/  IADD3 R7, R8.reuse, -0x800, RZ ;  /* 0xfffff80008077810 */ /* 0x040fe40007ffe0ff */
[----:B------:R-:W-:-:S04]  /*c820*/  LEA R8, R8, 0x20a0, 0x2 ;  /* 0x000020a008087811 */ /* 0x000fc800078e10ff */
.L_x_693:
        /* <DEDUP_REMOVED lines=8> */
.L_x_689:
[----:B------:R-:W-:Y:S05]  /*c8b0*/  BSYNC B0 ;  /* 0x0000000000007941 */ /* 0x000fea0003800000 */
.L_x_688:
        /* <DEDUP_REMOVED lines=13> */
[----:B------:R-:W-:Y:S01]  /*c990*/  LOP3.LUT P0, R11, R7, 0x3, RZ, 0xc0, !PT ;  /* 0x00000003070b7812 */ /* 0x000fe2000780c0ff */
[----:B------:R-:W-:-:S12]  /*c9a0*/  IMAD.MOV.U32 R7, RZ, RZ, R9 ;  /* 0x000000ffff077224 */ /* 0x000fd800078e0009 */
        /* <DEDUP_REMOVED lines=8> */
.L_x_701:
        /* <DEDUP_REMOVED lines=19> */
.L_x_700:
[----:B------:R-:W-:Y:S05]  /*cb60*/  BSYNC B2 ;  /* 0x0000000000027941 */ /* 0x000fea0003800000 */
.L_x_699:
[----:B------:R-:W-:Y:S01]  /*cb70*/  IMAD.MOV.U32 R15, RZ, RZ, R9 ;  /* 0x000000ffff0f7224 */ /* 0x000fe200078e0009 */
[----:B------:R-:W-:Y:S01]  /*cb80*/  IADD3 R7, R7, 0x200, RZ ;  /* 0x0000020007077810 */ /* 0x000fe20007ffe0ff */
[----:B------:R-:W-:Y:S05]  /*cb90*/  @P2 BRA `(.L_x_701) ;  /* 0xfffffe9000002947 */ /* 0x000fea000383ffff */
.L_x_698:
[----:B------:R-:W-:Y:S05]  /*cba0*/  BSYNC B1 ;  /* 0x0000000000017941 */ /* 0x000fea0003800000 */
.L_x_697:
[----:B------:R-:W-:-:S13]  /*cbb0*/  ISETP.GE.U32.AND P0, PT, R10, 0x600, PT ;  /* 0x000006000a00780c */ /* 0x000fda0003f06070 */
[----:B------:R-:W-:Y:S05]  /*cbc0*/  @!P0 BRA `(.L_x_696) ;  /* 0x000004b000008947 */ /* 0x000fea0003800000 */
[----:B------:R-:W-:Y:S02]  /*cbd0*/  IMAD R8, R7, c[0x0][0x184], RZ ;  /* 0x0000610007087a24 */ /* 0x000fe400078e02ff */
[----:B------:R-:W-:-:S03]  /*cbe0*/  IMAD.MOV.U32 R11, RZ, RZ, c[0x0][0x184] ;  /* 0x00006100ff0b7624 */ /* 0x000fc600078e00ff */
[----:B------:R-:W-:Y:S01]  /*cbf0*/  SHF.R.S32.HI R9, RZ, 0x1f, R8 ;  /* 0x0000001fff097819 */ /* 0x000fe20000011408 */
[----:B------:R-:W-:-:S04]  /*cc00*/  IMAD.SHL.U32 R11, R11, 0x200, RZ ;  /* 0x000002000b0b7824 */ /* 0x000fc800078e00ff */
[----:B------:R-:W-:-:S05]  /*cc10*/  IMAD.WIDE R8, R6, c[0x0][0x180], R8 ;  /* 0x0000600006087a25 */ /* 0x000fca00078e0208 */
[----:B------:R-:W-:-:S04]  /*cc20*/  LEA R16, P0, R8, c[0x0][0x160], 0x2 ;  /* 0x0000580008107a11 */ /* 0x000fc800078010ff */
[----:B------:R-:W-:-:S05]  /*cc30*/  LEA.HI.X R17, R8, c[0x0][0x164], R9, 0x2, P0 ;  /* 0x0000590008117a11 */ /* 0x000fca00000f1409 */
.L_x_710:
[C---:B------:R-:W-:Y:S02]  /*cc40*/  IMAD.WIDE R18, R11.reuse, 0x4, R16 ;  /* 0x000000040b127825 */ /* 0x040fe400078e0210 */
[----:B------:R-:W2:Y:S04]  /*cc50*/  LDG.E R16, [R16.64] ;  /* 0x0000000610107981 */ /* 0x000ea8000c1e1900 */
[C---:B------:R-:W-:Y:S01]  /*cc60*/  IMAD.WIDE R20, R11.reuse, 0x4, R18 ;  /* 0x000000040b147825 */ /* 0x040fe200078e0212 */
[----:B------:R-:W3:Y:S04]  /*cc70*/  LDG.E R15, [R18.64] ;  /* 0x00000006120f7981 */ /* 0x000ee8000c1e1900 */
[----:B------:R-:W4:Y:S01]  /*cc80*/  LDG.E R10, [R20.64] ;  /* 0x00000006140a7981 */ /* 0x000f22000c1e1900 */
[----:B------:R-:W-:-:S05]  /*cc90*/  IMAD.WIDE R8, R11, 0x4, R20 ;  /* 0x000000040b087825 */ /* 0x000fca00078e0214 */
[----:B0-----:R-:W5:Y:S01]  /*cca0*/  LDG.E R14, [R8.64] ;  /* 0x00000006080e7981 */ /* 0x001f62000c1e1900 */
        /* <DEDUP_REMOVED lines=25> */
.L_x_703:
[----:B------:R-:W-:Y:S05]  /*ce40*/  BSYNC B1 ;  /* 0x0000000000017941 */ /* 0x000fea0003800000 */
.L_x_702:
[----:B------:R-:W-:Y:S01]  /*ce50*/  ISETP.NE.AND P6, PT, R22, UR5, PT ;  /* 0x0000000516007c0c */ /* 0x000fe2000bfc5270 */
[----:B------:R-:W-:Y:S01]  /*ce60*/  BSSY B1, `(.L_x_704) ;  /* 0x000000a000017945 */ /* 0x000fe20003800000 */
[----:B------:R-:W-:-:S04]  /*ce70*/  ISETP.NE.AND P5, PT, R17, UR5, PT ;  /* 0x0000000511007c0c */ /* 0x000fc8000bfa5270 */
[----:B------:R-:W-:Y:S02]  /*ce80*/  P2R R17, PR, RZ, 0x20 ;  /* 0x00000020ff117803 */ /* 0x000fe40000000000 */
[----:B------:R-:W-:-:S05]  /*ce90*/  ISETP.NE.AND P5, PT, R19, UR5, PT ;  /* 0x0000000513007c0c */ /* 0x000fca000bfa5270 */
[----:B------:R-:W-:Y:S05]  /*cea0*/  @P6 BRA `(.L_x_705) ;  /* 0x0000005000006947 */ /* 0x000fea0003800000 */
[----:B0-----:R-:W-:-:S04]  /*ceb0*/  LOP3.LUT R16, RZ, R15, RZ, 0x33, !PT ;  /* 0x0000000fff107212 */ /* 0x001fc800078e33ff */
[----:B------:R-:W-:-:S05]  /*cec0*/  SEL R15, R15, R16, !P0 ;  /* 0x000000100f0f7207 */ /* 0x000fca0004000000 */
[----:B------:R-:W-:-:S05]  /*ced0*/  IMAD.SHL.U32 R15, R15, 0x4, RZ ;  /* 0x000000040f0f7824 */ /* 0x000fca00078e00ff */
[----:B------:R-:W-:-:S05]  /*cee0*/  LOP3.LUT R15, R15, 0xffc, RZ, 0xc0, !PT ;  /* 0x00000ffc0f0f7812 */ /* 0x000fca00078ec0ff */
[----:B------:R0:W-:Y:S02]  /*cef0*/  ATOMS.POPC.INC.32 RZ, [R15+URZ+0x8a0] ;  /* 0x0008a0000fff7f8c */ /* 0x0001e4000d00003f */
.L_x_705:
[----:B------:R-:W-:Y:S05]  /*cf00*/  BSYNC B1 ;  /* 0x0000000000017941 */ /* 0x000fea0003800000 */
.L_x_704:
[----:B------:R-:W-:Y:S01]  /*cf10*/  ISETP.NE.AND P0, PT, R17, RZ, PT ;  /* 0x000000ff1100720c */ /* 0x000fe20003f05270 */
[----:B------:R-:W-:-:S12]  /*cf20*/  BSSY B1, `(.L_x_706) ;  /* 0x0000007000017945 */ /* 0x000fd80003800000 */
[----:B------:R-:W-:Y:S05]  /*cf30*/  @P0 BRA `(.L_x_707) ;  /* 0x0000005000000947 */ /* 0x000fea0003800000 */
[----:B0-----:R-:W-:-:S04]  /*cf40*/  LOP3.LUT R15, RZ, R10, RZ, 0x33, !PT ;  /* 0x0000000aff0f7212 */ /* 0x001fc800078e33ff */
[----:B------:R-:W-:-:S05]  /*cf50*/  SEL R10, R10, R15, !P1 ;  /* 0x0000000f0a0a7207 */ /* 0x000fca0004800000 */
[----:B------:R-:W-:-:S05]  /*cf60*/  IMAD.SHL.U32 R10, R10, 0x4, RZ ;  /* 0x000000040a0a7824 */ /* 0x000fca00078e00ff */
[----:B------:R-:W-:-:S05]  /*cf70*/  LOP3.LUT R10, R10, 0xffc, RZ, 0xc0, !PT ;  /* 0x00000ffc0a0a7812 */ /* 0x000fca00078ec0ff */
[----:B------:R0:W-:Y:S02]  /*cf80*/  ATOMS.POPC.INC.32 RZ, [R10+URZ+0x8a0] ;  /* 0x0008a0000aff7f8c */ /* 0x0001e4000d00003f */
.L_x_707:
[----:B------:R-:W-:Y:S05]  /*cf90*/  BSYNC B1 ;  /* 0x0000000000017941 */ /* 0x000fea0003800000 */
.L_x_706:
[----:B------:R-:W-:Y:S01]  /*cfa0*/  BSSY B1, `(.L_x_708) ;  /* 0x0000007000017945 */ /* 0x000fe20003800000 */
[----:B------:R-:W-:Y:S05]  /*cfb0*/  @P5 BRA `(.L_x_709) ;  /* 0x0000005000005947 */ /* 0x000fea0003800000 */
[----:B0-----:R-:W-:-:S04]  /*cfc0*/  LOP3.LUT R15, RZ, R14, RZ, 0x33, !PT ;  /* 0x0000000eff0f7212 */ /* 0x001fc800078e33ff */
[----:B------:R-:W-:-:S05]  /*cfd0*/  SEL R14, R14, R15, !P2 ;  /* 0x0000000f0e0e7207 */ /* 0x000fca0005000000 */
[----:B------:R-:W-:-:S05]  /*cfe0*/  IMAD.SHL.U32 R14, R14, 0x4, RZ ;  /* 0x000000040e0e7824 */ /* 0x000fca00078e00ff */
[----:B------:R-:W-:-:S05]  /*cff0*/  LOP3.LUT R14, R14, 0xffc, RZ, 0xc0, !PT ;  /* 0x00000ffc0e0e7812 */ /* 0x000fca00078ec0ff */
[----:B------:R0:W-:Y:S02]  /*d000*/  ATOMS.POPC.INC.32 RZ, [R14+URZ+0x8a0] ;  /* 0x0008a0000eff7f8c */ /* 0x0001e4000d00003f */
.L_x_709:
[----:B------:R-:W-:Y:S05]  /*d010*/  BSYNC B1 ;  /* 0x0000000000017941 */ /* 0x000fea0003800000 */
.L_x_708:
[----:B------:R-:W-:Y:S01]  /*d020*/  IADD3 R7, R7, 0x800, RZ ;  /* 0x0000080007077810 */ /* 0x000fe20007ffe0ff */
[----:B------:R-:W-:-:S03]  /*d030*/  IMAD.WIDE R8, R11, 0x4, R8 ;  /* 0x000000040b087825 */ /* 0x000fc600078e0208 */
[----:B------:R-:W-:Y:S01]  /*d040*/  ISETP.GE.AND P0, PT, R7, R0, PT ;  /* 0x000000000700720c */ /* 0x000fe20003f06270 */
[----:B0-----:R-:W-:Y:S02]  /*d050*/  IMAD.MOV.U32 R16, RZ, RZ, R8 ;  /* 0x000000ffff107224 */ /* 0x001fe400078e0008 */
[----:B------:R-:W-:-:S10]  /*d060*/  IMAD.MOV.U32 R17, RZ, RZ, R9 ;  /* 0x000000ffff117224 */ /* 0x000fd400078e0009 */
[----:B------:R-:W-:Y:S05]  /*d070*/  @!P0 BRA `(.L_x_710) ;  /* 0xfffffbc000008947 */ /* 0x000fea000383ffff */
.L_x_696:
[----:B------:R-:W-:Y:S05]  /*d080*/  BSYNC B0 ;  /* 0x0000000000007941 */ /* 0x000fea0003800000 */
.L_x_695:
[----:B------:R-:W-:Y:S05]  /*d090*/  BRA `(.L_x_711) ;  /* 0x0000083000007947 */ /* 0x000fea0003800000 */
.L_x_694:
        /* <DEDUP_REMOVED lines=23> */
.L_x_722:
[----:B0-----:R-:W-:Y:S02]  /*d210*/  SHF.R.S64 R9, RZ, 0x1c, R18 ;  /* 0x0000001cff097819 */ /* 0x001fe40000001012 */
[----:B------:R-:W-:Y:S02]  /*d220*/  P2R R24, PR, RZ, 0x8 ;  /* 0x00000008ff187803 */ /* 0x000fe40000000000 */
[----:B------:R-:W-:-:S04]  /*d230*/  IADD3 R8, P0, R9, R16, RZ ;  /* 0x0000001009087210 */ /* 0x000fc80007f1e0ff */
[----:B------:R-:W-:-:S06]  /*d240*/  LEA.HI.X.SX32 R9, R18, R21, 0x4, P0 ;  /* 0x0000001512097211 */ /* 0x000fcc00000f26ff */
[----:B------:R-:W2:Y:S01]  /*d250*/  LDG.E.128 R8, [R8.64] ;  /* 0x0000000608087981 */ /* 0x000ea2000c1e1d00 */
        /* <DEDUP_REMOVED lines=10> */
[C---:B------:R-:W-:Y:S02]  /*d300*/  LOP3.LUT R23, R10.reuse, 0x7ffffc00, RZ, 0xc, !PT ;  /* 0x7ffffc000a177812 */ /* 0x040fe400078e0cff */
[----:B------:R-:W-:Y:S02]  /*d310*/  SEL R20, R9, R20, !P2 ;  /* 0x0000001409147207 */ /* 0x000fe40005000000 */
[----:B------:R-:W-:-:S02]  /*d320*/  SEL R22, R10, R23, !P1 ;  /* 0x000000170a167207 */ /* 0x000fc40004800000 */
[----:B------:R-:W-:Y:S02]  /*d330*/  LOP3.LUT R23, R20, 0xfffffc00, RZ, 0xc0, !PT ;  /* 0xfffffc0014177812 */ /* 0x000fe400078ec0ff */
[C---:B------:R-:W-:Y:S02]  /*d340*/  ISETP.GE.AND P0, PT, R11.reuse, RZ, PT ;  /* 0x000000ff0b00720c */ /* 0x040fe40003f06270 */
[----:B------:R-:W-:Y:S02]  /*d350*/  LOP3.LUT R26, R11, 0x7ffffc00, RZ, 0xc, !PT ;  /* 0x7ffffc000b1a7812 */ /* 0x000fe400078e0cff */
[----:B------:R-:W-:Y:S02]  /*d360*/  ISETP.NE.AND P3, PT, R23, UR5, PT ;  /* 0x0000000517007c0c */ /* 0x000fe4000bf65270 */
[----:B------:R-:W-:Y:S02]  /*d370*/  SEL R26, R11, R26, !P0 ;  /* 0x0000001a0b1a7207 */ /* 0x000fe40004000000 */
[----:B------:R-:W-:-:S02]  /*d380*/  LOP3.LUT R20, R22, 0xfffffc00, RZ, 0xc0, !PT ;  /* 0xfffffc0016147812 */ /* 0x000fc400078ec0ff */
[----:B------:R-:W-:Y:S02]  /*d390*/  P2R R25, PR, RZ, 0x8 ;  /* 0x00000008ff197803 */ /* 0x000fe40000000000 */
[----:B------:R-:W-:Y:S02]  /*d3a0*/  LOP3.LUT R22, R26, 0xfffffc00, RZ, 0xc0, !PT ;  /* 0xfffffc001a167812 */ /* 0x000fe400078ec0ff */
[----:B------:R-:W-:Y:S01]  /*d3b0*/  ISETP.NE.AND P3, PT, R24, RZ, PT ;  /* 0x000000ff1800720c */ /* 0x000fe20003f65270 */
[----:B------:R-:W-:Y:S07]  /*d3c0*/  @P6 BRA `(.L_x_715) ;  /* 0x0000005000006947 */ /* 0x000fee0003800000 */
[----:B------:R-:W-:-:S04]  /*d3d0*/  LOP3.LUT R23, RZ, R8, RZ, 0x33, !PT ;  /* 0x00000008ff177212 */ /* 0x000fc800078e33ff */
[----:B------:R-:W-:-:S05]  /*d3e0*/  SEL R8, R8, R23, !P5 ;  /* 0x0000001708087207 */ /* 0x000fca0006800000 */
[----:B------:R-:W-:-:S05]  /*d3f0*/  IMAD.SHL.U32 R8, R8, 0x4, RZ ;  /* 0x0000000408087824 */ /* 0x000fca00078e00ff */
[----:B------:R-:W-:-:S05]  /*d400*/  LOP3.LUT R8, R8, 0xffc, RZ, 0xc0, !PT ;  /* 0x00000ffc08087812 */ /* 0x000fca00078ec0ff */
[----:B------:R0:W-:Y:S02]  /*d410*/  ATOMS.POPC.INC.32 RZ, [R8+URZ+0x8a0] ;  /* 0x0008a00008ff7f8c */ /* 0x0001e4000d00003f */
.L_x_715:
[----:B------:R-:W-:Y:S05]  /*d420*/  BSYNC B1 ;  /* 0x0000000000017941 */ /* 0x000fea0003800000 */
.L_x_714:
[----:B------:R-:W-:Y:S01]  /*d430*/  ISETP.NE.AND P6, PT, R25, RZ, PT ;  /* 0x000000ff1900720c */ /* 0x000fe20003fc5270 */
        /* <DEDUP_REMOVED lines=10> */
.L_x_717:
[----:B------:R-:W-:Y:S05]  /*d4e0*/  BSYNC B1 ;  /* 0x0000000000017941 */ /* 0x000fea0003800000 */
.L_x_716:
        /* <DEDUP_REMOVED lines=8> */
.L_x_719:
[----:B------:R-:W-:Y:S05]  /*d570*/  BSYNC B1 ;  /* 0x0000000000017941 */ /* 0x000fea0003800000 */
.L_x_718:
[----:B------:R-:W-:Y:S01]  /*d580*/  BSSY B1, `(.L_x_720) ;  /* 0x0000007000017945 */ /* 0x000fe20003800000 */
[----:B------:R-:W-:Y:S05]  /*d590*/  @P5 BRA `(.L_x_721) ;  /* 0x0000005000005947 */ /* 0x000fea0003800000 */
[----:B0-----:R-:W-:-:S04]  /*d5a0*/  LOP3.LUT R8, RZ, R11, RZ, 0x33, !PT ;  /* 0x0000000bff087212 */ /* 0x001fc800078e33ff */
[----:B------:R-:W-:-:S05]  /*d5b0*/  SEL R11, R11, R8, !P0 ;  /* 0x000000080b0b7207 */ /* 0x000fca0004000000 */
[----:B------:R-:W-:-:S05]  /*d5c0*/  IMAD.SHL.U32 R11, R11, 0x4, RZ ;  /* 0x000000040b0b7824 */ /* 0x000fca00078e00ff */
[----:B------:R-:W-:-:S05]  /*d5d0*/  LOP3.LUT R11, R11, 0xffc, RZ, 0xc0, !PT ;  /* 0x00000ffc0b0b7812 */ /* 0x000fca00078ec0ff */
[----:B------:R0:W-:Y:S02]  /*d5e0*/  ATOMS.POPC.INC.32 RZ, [R11+URZ+0x8a0] ;  /* 0x0008a0000bff7f8c */ /* 0x0001e4000d00003f */
.L_x_721:
[----:B------:R-:W-:Y:S05]  /*d5f0*/  BSYNC B1 ;  /* 0x0000000000017941 */ /* 0x000fea0003800000 */
.L_x_720:
[----:B------:R-:W-:-:S04]  /*d600*/  IADD3 R18, R18, 0x200, RZ ;  /* 0x0000020012127810 */ /* 0x000fc80007ffe0ff */
[----:B------:R-:W-:-:S13]  /*d610*/  ISETP.GT.AND P0, PT, R17, R18, PT ;  /* 0x000000121100720c */ /* 0x000fda0003f04270 */
[----:B------:R-:W-:Y:S05]  /*d620*/  @P0 BRA `(.L_x_722) ;  /* 0xfffffbe000000947 */ /* 0x000fea000383ffff */
.L_x_713:
[----:B------:R-:W-:Y:S05]  /*d630*/  BSYNC B0 ;  /* 0x0000000000007941 */ /* 0x000fea0003800000 */
.L_x_712:
        /* <DEDUP_REMOVED lines=23> */
.L_x_724:
[----:B------:R-:W-:Y:S05]  /*d7b0*/  BSYNC B0 ;  /* 0x0000000000007941 */ /* 0x000fea0003800000 */
.L_x_723:
[----:B------:R-:W-:Y:S05]  /*d7c0*/  @P1 BRA `(.L_x_711) ;  /* 0x0000010000001947 */ /* 0x000fea0003800000 */
[----:B0-----:R-:W-:-:S04]  /*d7d0*/  IADD3 R7, P0, R14, R17, RZ ;  /* 0x000000110e077210 */ /* 0x001fc80007f1e0ff */
        /* <DEDUP_REMOVED lines=15> */
.L_x_711:
[----:B------:R-:W-:Y:S02]  /*d8d0*/  WARPSYNC 0xffffffff ;  /* 0xffffffff00007948 */ /* 0x000fe40003800000 */
[----:B------:R-:W-:Y:S01]  /*d8e0*/  BAR.SYNC.DEFER_BLOCKING 0x0 ;  /* 0x0000000000007b1d */ /* 0x000fe20000010000 */
[----:B------:R-:W-:-:S05]  /*d8f0*/  IMAD.MOV.U32 R11, RZ, RZ, RZ ;  /* 0x000000ffff0b7224 */ /* 0x000fca00078e00ff */
[----:B0-----:R-:W0:Y:S02]  /*d900*/  LDS R7, [0x4008] ;  /* 0x00400800ff077984 */ /* 0x001e240000000800 */
.L_x_730:
        /* <DEDUP_REMOVED lines=34> */
.L_x_807:
        /* <DEDUP_REMOVED lines=13> */
.L_x_808:
[----:B------:R-:W3:Y:S01]  /*dc00*/  LDS R20, [R4+0x10] ;  /* 0x0000100004147984 */ /* 0x000ee20000000800 */
[----:B------:R-:W-:-:S03]  /*dc10*/  IMAD.IADD R25, R18, 0x1, -R15 ;  /* 0x0000000112197824 */ /* 0x000fc600078e0a0f */
[----:B------:R-:W4:Y:S04]  /*dc20*/  LDS R22, [R4+0x14] ;  /* 0x0000140004167984 */ /* 0x000f280000000800 */
[----:B------:R-:W5:Y:S04]  /*dc30*/  LDS R21, [R4+0x18] ;  /* 0x0000180004157984 */ /* 0x000f680000000800 */
[----:B------:R-:W0:Y:S04]  /*dc40*/  LDS R23, [R4+0x1c] ;  /* 0x00001c0004177984 */ /* 0x000e280000000800 */
[----:B------:R-:W1:Y:S04]  /*dc50*/  LDS R24, [R4+0x20] ;  /* 0x0000200004187984 */ /* 0x000e680000000800 */
[----:B------:R-:W2:Y:S04]  /*dc60*/  LDS R19, [R4+0x24] ;  /* 0x0000240004137984 */ /* 0x000ea80000000800 */
[----:B------:R-:W2:Y:S04]  /*dc70*/  LDS R9, [R4+0x28] ;  /* 0x0000280004097984 */ /* 0x000ea80000000800 */
[----:B-1----:R-:W1:Y:S04]  /*dc80*/  LDS R17, [R4+0x2c] ;  /* 0x00002c0004117984 */ /* 0x002e680000000800 */
[----:B------:R-:W1:Y:S04]  /*dc90*/  LDS R8, [R4+0x30] ;  /* 0x0000300004087984 */ /* 0x000e680000000800 */
[----:B------:R-:W1:Y:S01]  /*dca0*/  LDS R18, [R4+0x34] ;  /* 0x0000340004127984 */ /* 0x000e620000000800 */
[----:B---3--:R-:W-:-:S03]  /*dcb0*/  IMAD.IADD R27, R25, 0x1, R20 ;  /* 0x00000001191b7824 */ /* 0x008fc600078e0214 */
[----:B0-----:R-:W0:Y:S01]  /*dcc0*/  LDS R15, [R4+0x38] ;  /* 0x00003800040f7984 */ /* 0x001e220000000800 */
[----:B----4-:R-:W-:-:S03]  /*dcd0*/  IMAD.IADD R26, R27, 0x1, R22 ;  /* 0x000000011b1a7824 */ /* 0x010fc600078e0216 */
[----:B------:R-:W3:Y:S01]  /*dce0*/  LDS R20, [R4+0x3c] ;  /* 0x00003c0004147984 */ /* 0x000ee20000000800 */
[----:B-----5:R-:W-:-:S03]  /*dcf0*/  IMAD.IADD R28, R26, 0x1, R21 ;  /* 0x000000011a1c7824 */ /* 0x020fc600078e0215 */
[----:B------:R-:W-:Y:S01]  /*dd00*/  LDS R22, [R4+0x44] ;  /* 0x0000440004167984 */ /* 0x000fe20000000800 */
[----:B------:R-:W-:-:S03]  /*dd10*/  IMAD.IADD R23, R28, 0x1, R23 ;  /* 0x000000011c177824 */ /* 0x000fc600078e0217 */
[----:B------:R-:W4:Y:S01]  /*dd20*/  LDS R21, [R4+0x40] ;  /* 0x0000400004157984 */ /* 0x000f220000000800 */
[----:B------:R-:W-:-:S03]  /*dd30*/  IMAD.IADD R24, R23, 0x1, R24 ;  /* 0x0000000117187824 */ /* 0x000fc600078e0218 */
[----:B------:R-:W-:Y:S01]  /*dd40*/  STS [R4+0x10], R25 ;  /* 0x0000101904007388 */ /* 0x000fe20000000800 */
[----:B--2---:R-:W-:-:S03]  /*dd50*/  IMAD.IADD R19, R24, 0x1, R19 ;  /* 0x0000000118137824 */ /* 0x004fc600078e0213 */
[----:B------:R-:W2:Y:S01]  /*dd60*/  LDS R25, [R4+0x48] ;  /* 0x0000480004197984 */ /* 0x000ea20000000800 */
[----:B------:R-:W-:-:S03]  /*dd70*/  IMAD.IADD R9, R19, 0x1, R9 ;  /* 0x0000000113097824 */ /* 0x000fc600078e0209 */
[----:B------:R5:W-:Y:S01]  /*dd80*/  STS [R4+0x14], R27 ;  /* 0x0000141b04007388 */ /* 0x000be20000000800 */
[----:B-1----:R-:W-:-:S03]  /*dd90*/  IMAD.IADD R17, R9, 0x1, R17 ;  /* 0x0000000109117824 */ /* 0x002fc600078e0211 */
[----:B------:R1:W-:Y:S04]  /*dda0*/  STS [R4+0x18], R26 ;  /* 0x0000181a04007388 */ /* 0x0003e80000000800 */
[----:B------:R1:W-:Y:S01]  /*ddb0*/  STS [R4+0x1c], R28 ;  /* 0x00001c1c04007388 */ /* 0x0003e20000000800 */
[----:B-----5:R-:W-:-:S03]  /*ddc0*/  IMAD.IADD R27, R17, 0x1, R8 ;  /* 0x00000001111b7824 */ /* 0x020fc600078e0208 */
[----:B------:R1:W-:Y:S01]  /*ddd0*/  STS [R4+0x20], R23 ;  /* 0x0000201704007388 */ /* 0x0003e20000000800 */
[----:B------:R-:W-:-:S03]  /*dde0*/  IMAD.IADD R18, R27, 0x1, R18 ;  /* 0x000000011b127824 */ /* 0x000fc600078e0212 */
[----:B------:R1:W-:Y:S01]  /*ddf0*/  STS [R4+0x24], R24 ;  /* 0x0000241804007388 */ /* 0x0003e20000000800 */
[----:B0-----:R-:W-:-:S03]  /*de00*/  IMAD.IADD R15, R18, 0x1, R15 ;  /* 0x00000001120f7824 */ /* 0x001fc600078e020f */
[----:B------:R1:W-:Y:S01]  /*de10*/  STS [R4+0x28], R19 ;  /* 0x0000281304007388 */ /* 0x0003e20000000800 */
[----:B---3--:R-:W-:-:S03]  /*de20*/  IMAD.IADD R20, R15, 0x1, R20 ;  /* 0x000000010f147824 */ /* 0x008fc600078e0214 */
[----:B------:R1:W-:Y:S01]  /*de30*/  STS [R4+0x2c], R9 ;  /* 0x00002c0904007388 */ /* 0x0003e20000000800 */
[----:B----4-:R-:W-:-:S03]  /*de40*/  IMAD.IADD R21, R20, 0x1, R21 ;  /* 0x0000000114157824 */ /* 0x010fc600078e0215 */
[----:B------:R1:W-:Y:S01]  /*de50*/  STS [R4+0x30], R17 ;  /* 0x0000301104007388 */ /* 0x0003e20000000800 */
[----:B------:R-:W-:-:S03]  /*de60*/  IMAD.IADD R22, R21, 0x1, R22 ;  /* 0x0000000115167824 */ /* 0x000fc600078e0216 */
[----:B------:R1:W-:Y:S01]  /*de70*/  STS [R4+0x34], R27 ;  /* 0x0000341b04007388 */ /* 0x0003e20000000800 */
[----:B--2---:R-:W-:-:S03]  /*de80*/  IMAD.IADD R25, R22, 0x1, R25 ;  /* 0x0000000116197824 */ /* 0x004fc600078e0219 */
[----:B------:R1:W-:Y:S04]  /*de90*/  STS [R4+0x38], R18 ;  /* 0x0000381204007388 */ /* 0x0003e80000000800 */
[----:B------:R1:W-:Y:S04]  /*dea0*/  STS [R4+0x3c], R15 ;  /* 0x00003c0f04007388 */ /* 0x0003e80000000800 */
[----:B------:R1:W-:Y:S04]  /*deb0*/  STS [R4+0x40], R20 ;  /* 0x0000401404007388 */ /* 0x0003e80000000800 */
[----:B------:R1:W-:Y:S04]  /*dec0*/  STS [R4+0x44], R21 ;  /* 0x0000441504007388 */ /* 0x0003e80000000800 */
[----:B------:R1:W-:Y:S04]  /*ded0*/  STS [R4+0x48], R22 ;  /* 0x0000481604007388 */ /* 0x0003e80000000800 */
[----:B------:R1:W-:Y:S04]  /*dee0*/  STS [R4+0x4c], R25 ;  /* 0x00004c1904007388 */ /* 0x0003e80000000800 */
[----:B------:R1:W-:Y:S02]  /*def0*/  @!P4 STS [0x890], R16 ;  /* 0x00089010ff00c388 */ /* 0x0003e40000000800 */
.L_x_725:
[----:B-1----:R-:W-:Y:S01]  /*df00*/  WARPSYNC 0xffffffff ;  /* 0xffffffff00007948 */ /* 0x002fe20003800000 */
[----:B------:R-:W-:Y:S01]  /*df10*/  BAR.SYNC.DEFER_BLOCKING 0x0 ;  /* 0x0000000000007b1d */ /* 0x000fe20000010000 */
[----:B------:R-:W-:-:S05]  /*df20*/  PLOP3.LUT P0, PT, PT, PT, PT, 0x8, 0x0 ;  /* 0x000000000000781c */ /* 0x000fca0003f0e170 */
[----:B------:R-:W-:Y:S01]  /*df30*/  BSSY B0, `(.L_x_728) ;  /* 0x0000011000007945 */ /* 0x000fe20003800000 */
[----:B------:R-:W1:Y:S04]  /*df40*/  LDS R8, [R5+0x10] ;  /* 0x0000100005087984 */ /* 0x000e680000000800 */
        /* <DEDUP_REMOVED lines=15> */
.L_x_729:
[----:B0-----:R-:W-:Y:S05]  /*e040*/  BSYNC B0 ;  /* 0x0000000000007941 */ /* 0x001fea0003800000 */
.L_x_728:
        /* <DEDUP_REMOVED lines=22> */
[----:B0-----:R-:W-:Y:S02]  /*e1b0*/  IMAD R4, R3, c[0x0][0x184], RZ ;  /* 0x0000610003047a24 */ /* 0x001fe400078e02ff */
[----:B------:R-:W-:-:S03]  /*e1c0*/  IMAD.MOV.U32 R9, RZ, RZ, c[0x0][0x184] ;  /* 0x00006100ff097624 */ /* 0x000fc600078e00ff */
[----:B------:R-:W-:Y:S01]  /*e1d0*/  SHF.R.S32.HI R5, RZ, 0x1f, R4 ;  /* 0x0000001fff057819 */ /* 0x000fe20000011404 */
[----:B------:R-:W-:-:S04]  /*e1e0*/  IMAD.SHL.U32 R9, R9, 0x200, RZ ;  /* 0x0000020009097824 */ /* 0x000fc800078e00ff */
[----:B------:R-:W-:-:S05]  /*e1f0*/  IMAD.WIDE R4, R6, c[0x0][0x180], R4 ;  /* 0x0000600006047a25 */ /* 0x000fca00078e0204 */
[----:B------:R-:W-:-:S04]  /*e200*/  LEA R10, P0, R4, c[0x0][0x160], 0x2 ;  /* 0x00005800040a7a11 */ /* 0x000fc800078010ff */
[----:B------:R-:W-:Y:S02]  /*e210*/  LEA.HI.X R5, R4, c[0x0][0x164], R5, 0x2, P0 ;  /* 0x0000590004057a11 */ /* 0x000fe400000f1405 */
.L_x_740:
        /* <DEDUP_REMOVED lines=15> */
[----:B------:R-:W-:-:S04]  /*e310*/  LOP3.LUT R10, R10, 0x3ff, RZ, 0xc0, !PT ;  /* 0x000003ff0a0a7812 */ /* 0x000fc800078ec0ff */
[C---:B-1----:R-:W-:Y:S02]  /*e320*/  ISETP.GE.U32.AND P1, PT, R10.reuse, UR4, PT ;  /* 0x000000040a007c0c */ /* 0x042fe4000bf26070 */
[----:B------:R-:W-:-:S11]  /*e330*/  ISETP.NE.AND P2, PT, R10, UR4, PT ;  /* 0x000000040a007c0c */ /* 0x000fd6000bf45270 */
        /* <DEDUP_REMOVED lines=13> */
.L_x_739:
[----:B------:R-:W-:Y:S05]  /*e410*/  BSYNC B3 ;  /* 0x0000000000037941 */ /* 0x000fea0003800000 */
.L_x_738:
[----:B------:R-:W-:Y:S05]  /*e420*/  @P2 BRA `(.L_x_737) ;  /* 0x000000e000002947 */ /* 0x000fea0003800000 */
[----:B------:R-:W1:Y:S01]  /*e430*/  S2R R15, SR_LANEID ;  /* 0x00000000000f7919 */ /* 0x000e620000000000 */
[----:B------:R-:W-:Y:S02]  /*e440*/  VOTEU.ANY UR9, UPT, PT ;  /* 0x0000000000097886 */ /* 0x000fe400038e0100 */
[----:B------:R-:W1:Y:S01]  /*e450*/  FLO.U32 R14, UR9 ;  /* 0x00000009000e7d00 */ /* 0x000e6200080e0000 */
[----:B------:R-:W-:-:S07]  /*e460*/  ULEA UR8, UR4, 0x8a0, 0x2 ;  /* 0x000008a004087891 */ /* 0x000fce000f8e103f */
[----:B------:R-:W2:Y:S01]  /*e470*/  POPC R11, UR9 ;  /* 0x00000009000b7d09 */ /* 0x000ea20008000000 */
[----:B-1----:R-:W-:Y:S02]  /*e480*/  ISETP.EQ.U32.AND P1, PT, R14, R15, PT ;  /* 0x0000000f0e00720c */ /* 0x002fe40003f22070 */
[----:B------:R-:W1:Y:S11]  /*e490*/  S2R R15, SR_LTMASK ;  /* 0x00000000000f7919 */ /* 0x000e760000003900 */
[----:B--2---:R-:W2:Y:S01]  /*e4a0*/  @P1 ATOMS.ADD R11, [UR8], R11 ;  /* 0x0000000bff0b198c */ /* 0x004ea20008000008 */
[----:B-1----:R-:W-:-:S06]  /*e4b0*/  LOP3.LUT R15, R15, UR9, RZ, 0xc0, !PT ;  /* 0x000000090f0f7c12 */ /* 0x002fcc000f8ec0ff */
[----:B------:R-:W1:Y:S01]  /*e4c0*/  POPC R15, R15 ;  /* 0x0000000f000f7309 */ /* 0x000e620000000000 */
[----:B0-2---:R-:W1:Y:S02]  /*e4d0*/  SHFL.IDX PT, R10, R11, R14, 0x1f ;  /* 0x00001f0e0b0a7589 */ /* 0x005e6400000e0000 */
[----:B-1----:R-:W-:-:S05]  /*e4e0*/  IMAD.IADD R10, R10, 0x1, R15 ;  /* 0x000000010a0a7824 */ /* 0x002fca00078e020f */
[----:B------:R-:W-:-:S13]  /*e4f0*/  ISETP.GE.AND P1, PT, R10, c[0x0][0x188], PT ;  /* 0x000062000a007a0c */ /* 0x000fda0003f26270 */
[----:B------:R0:W-:Y:S02]  /*e500*/  @!P1 STS [R10.X4+0x4010], R3 ;  /* 0x004010030a009388 */ /* 0x0001e40000004800 */
.L_x_737:
[----:B------:R-:W-:Y:S05]  /*e510*/  BSYNC B2 ;  /* 0x0000000000027941 */ /* 0x000fea0003800000 */
.L_x_736:
[----:B------:R-:W-:Y:S01]  /*e520*/  IMAD.WIDE R4, R9, 0x4, R4 ;  /* 0x0000000409047825 */ /* 0x000fe200078e0204 */
[----:B0-----:R-:W-:-:S03]  /*e530*/  IADD3 R3, R3, 0x200, RZ ;  /* 0x0000020003037810 */ /* 0x001fc60007ffe0ff */
[----:B------:R-:W-:Y:S01]  /*e540*/  IMAD.MOV.U32 R10, RZ, RZ, R4 ;  /* 0x000000ffff0a7224 */ /* 0x000fe200078e0004 */
[----:B------:R-:W-:Y:S05]  /*e550*/  @P0 BRA `(.L_x_740) ;  /* 0xfffffcc000000947 */ /* 0x000fea000383ffff */
.L_x_735:
[----:B------:R-:W-:Y:S05]  /*e560*/  BSYNC B1 ;  /* 0x0000000000017941 */ /* 0x000fea0003800000 */
.L_x_734:
[----:B------:R-:W-:-:S13]  /*e570*/  ISETP.GE.U32.AND P0, PT, R7, 0x600, PT ;  /* 0x000006000700780c */ /* 0x000fda0003f06070 */
[----:B------:R-:W-:Y:S05]  /*e580*/  @!P0 BRA `(.L_x_733) ;  /* 0x00000c7000008947 */ /* 0x000fea0003800000 */
[----:B0-----:R-:W-:-:S05]  /*e590*/  IMAD R4, R3, c[0x0][0x184], RZ ;  /* 0x0000610003047a24 */ /* 0x001fca00078e02ff */
[----:B------:R-:W-:-:S05]  /*e5a0*/  SHF.R.S32.HI R5, RZ, 0x1f, R4 ;  /* 0x0000001fff057819 */ /* 0x000fca0000011404 */
[----:B------:R-:W-:-:S04]  /*e5b0*/  IMAD.WIDE R8, R6, c[0x0][0x180], R4 ;  /* 0x0000600006087a25 */ /* 0x000fc800078e0204 */
[----:B------:R-:W-:Y:S01]  /*e5c0*/  IMAD.MOV.U32 R4, RZ, RZ, c[0x0][0x184] ;  /* 0x00006100ff047624 */ /* 0x000fe200078e00ff */
[----:B------:R-:W-:-:S03]  /*e5d0*/  LEA R5, P0, R8, c[0x0][0x160], 0x2 ;  /* 0x0000580008057a11 */ /* 0x000fc600078010ff */
[----:B------:R-:W-:Y:S01]  /*e5e0*/  IMAD.SHL.U32 R4, R4, 0x200, RZ ;  /* 0x0000020004047824 */ /* 0x000fe200078e00ff */
[----:B------:R-:W-:Y:S02]  /*e5f0*/  LEA.HI.X R9, R8, c[0x0][0x164], R9, 0x2, P0 ;  /* 0x0000590008097a11 */ /* 0x000fe400000f1409 */
.L_x_757:
        /* <DEDUP_REMOVED lines=29> */
.L_x_744:
[----:B------:R-:W-:Y:S05]  /*e7d0*/  BSYNC B2 ;  /* 0x0000000000027941 */ /* 0x000fea0003800000 */
.L_x_743:
[----:B------:R-:W-:Y:S05]  /*e7e0*/  @P1 BRA `(.L_x_742) ;  /* 0x000000e000001947 */ /* 0x000fea0003800000 */
[----:B0-----:R-:W0:Y:S01]  /*e7f0*/  S2R R10, SR_LANEID ;  /* 0x00000000000a7919 */ /* 0x001e220000000000 */
[----:B------:R-:W-:Y:S02]  /*e800*/  VOTEU.ANY UR8, UPT, PT ;  /* 0x0000000000087886 */ /* 0x000fe400038e0100 */
[----:B------:R-:W0:Y:S01]  /*e810*/  FLO.U32 R7, UR8 ;  /* 0x0000000800077d00 */ /* 0x000e2200080e0000 */
[----:B------:R-:W-:Y:S01]  /*e820*/  ULEA UR9, UR4, 0x8a0, 0x2 ;  /* 0x000008a004097891 */ /* 0x000fe2000f8e103f */
[----:B------:R-:W1:Y:S06]  /*e830*/  S2R R11, SR_LTMASK ;  /* 0x00000000000b7919 */ /* 0x000e6c0000003900 */
[----:B------:R-:W2:Y:S01]  /*e840*/  POPC R5, UR8 ;  /* 0x0000000800057d09 */ /* 0x000ea20008000000 */
[----:B0-----:R-:W-:-:S02]  /*e850*/  ISETP.EQ.U32.AND P0, PT, R7, R10, PT ;  /* 0x0000000a0700720c */ /* 0x001fc40003f02070 */
[----:B-1----:R-:W-:-:S06]  /*e860*/  LOP3.LUT R11, R11, UR8, RZ, 0xc0, !PT ;  /* 0x000000080b0b7c12 */ /* 0x002fcc000f8ec0ff */
[----:B------:R-:W0:Y:S05]  /*e870*/  POPC R11, R11 ;  /* 0x0000000b000b7309 */ /* 0x000e2a0000000000 */
[----:B--2---:R-:W1:Y:S04]  /*e880*/  @P0 ATOMS.ADD R14, [UR9], R5 ;  /* 0x00000005ff0e098c */ /* 0x004e680008000009 */
[----:B-1----:R-:W0:Y:S02]  /*e890*/  SHFL.IDX PT, R10, R14, R7, 0x1f ;  /* 0x00001f070e0a7589 */ /* 0x002e2400000e0000 */
[----:B0-----:R-:W-:-:S05]  /*e8a0*/  IMAD.IADD R10, R10, 0x1, R11 ;  /* 0x000000010a0a7824 */ /* 0x001fca00078e020b */
[----:B------:R-:W-:-:S13]  /*e8b0*/  ISETP.GE.AND P0, PT, R10, c[0x0][0x188], PT ;  /* 0x000062000a007a0c */ /* 0x000fda0003f06270 */
[----:B------:R0:W-:Y:S02]  /*e8c0*/  @!P0 STS [R10.X4+0x4010], R3 ;  /* 0x004010030a008388 */ /* 0x0001e40000004800 */
.L_x_742:
[----:B------:R-:W-:Y:S05]  /*e8d0*/  BSYNC B1 ;  /* 0x0000000000017941 */ /* 0x000fea0003800000 */
.L_x_741:
        /* <DEDUP_REMOVED lines=29> */
.L_x_748:
[----:B------:R-:W-:Y:S05]  /*eab0*/  BSYNC B2 ;  /* 0x0000000000027941 */ /* 0x000fea0003800000 */
.L_x_747:
        /* <DEDUP_REMOVED lines=8> */
[----:B-1----:R-:W-:-:S05]  /*eb40*/  LOP3.LUT R11, R11, UR8, RZ, 0xc0, !PT ;  /* 0x000000080b0b7c12 */ /* 0x002fca000f8ec0ff */
[----:B------:R-:W0:Y:S06]  /*eb50*/  POPC R14, R11 ;  /* 0x0000000b000e7309 */ /* 0x000e2c0000000000 */
[----:B--2---:R-:W1:Y:S04]  /*eb60*/  @P0 ATOMS.ADD R7, [UR9], R7 ;  /* 0x00000007ff07098c */ /* 0x004e680008000009 */
[----:B-1----:R-:W0:Y:S02]  /*eb70*/  SHFL.IDX PT, R5, R7, R10, 0x1f ;  /* 0x00001f0a07057589 */ /* 0x002e2400000e0000 */
[----:B0-----:R-:W-:-:S05]  /*eb80*/  IMAD.IADD R5, R5, 0x1, R14 ;  /* 0x0000000105057824 */ /* 0x001fca00078e020e */
[----:B------:R-:W-:-:S13]  /*eb90*/  ISETP.GE.AND P0, PT, R5, c[0x0][0x188], PT ;  /* 0x0000620005007a0c */ /* 0x000fda0003f06270 */
[----:B------:R-:W-:-:S05]  /*eba0*/  @!P0 IADD3 R14, R3, 0x200, RZ ;  /* 0x00000200030e8810 */ /* 0x000fca0007ffe0ff */
[----:B------:R0:W-:Y:S02]  /*ebb0*/  @!P0 STS [R5.X4+0x4010], R14 ;  /* 0x0040100e05008388 */ /* 0x0001e40000004800 */
.L_x_746:
[----:B------:R-:W-:Y:S05]  /*ebc0*/  BSYNC B1 ;  /* 0x0000000000017941 */ /* 0x000fea0003800000 */
.L_x_745:
        /* <DEDUP_REMOVED lines=29> */
.L_x_752:
[----:B------:R-:W-:Y:S05]  /*eda0*/  BSYNC B2 ;  /* 0x0000000000027941 */ /* 0x000fea0003800000 */
.L_x_751:
        /* <DEDUP_REMOVED lines=16> */
.L_x_750:
[----:B------:R-:W-:Y:S05]  /*eeb0*/  BSYNC B1 ;  /* 0x0000000000017941 */ /* 0x000fea0003800000 */
.L_x_749:
        /* <DEDUP_REMOVED lines=29> */
.L_x_756:
[----:B------:R-:W-:Y:S05]  /*f090*/  BSYNC B2 ;  /* 0x0000000000027941 */ /* 0x000fea0003800000 */
.L_x_755:
        /* <DEDUP_REMOVED lines=16> */
.L_x_754:
[----:B------:R-:W-:Y:S05]  /*f1a0*/  BSYNC B1 ;  /* 0x0000000000017941 */ /* 0x000fea0003800000 */
.L_x_753:
[----:B------:R-:W-:Y:S01]  /*f1b0*/  IADD3 R3, R3, 0x800, RZ ;  /* 0x0000080003037810 */ /* 0x000fe20007ffe0ff */
[----:B------:R-:W-:-:S03]  /*f1c0*/  IMAD.WIDE R8, R4, 0x4, R8 ;  /* 0x0000000404087825 */ /* 0x000fc600078e0208 */
[----:B------:R-:W-:Y:S01]  /*f1d0*/  ISETP.GE.AND P0, PT, R3, R0, PT ;  /* 0x000000000300720c */ /* 0x000fe20003f06270 */
[----:B0-----:R-:W-:-:S12]  /*f1e0*/  IMAD.MOV.U32 R5, RZ, RZ, R8 ;  /* 0x000000ffff057224 */ /* 0x001fd800078e0008 */
[----:B------:R-:W-:Y:S05]  /*f1f0*/  @!P0 BRA `(.L_x_757) ;  /* 0xfffff40000008947 */ /* 0x000fea000383ffff */
.L_x_733:
[----:B------:R-:W-:Y:S05]  /*f200*/  BSYNC B0 ;  /* 0x0000000000007941 */ /* 0x000fea0003800000 */
.L_x_732:
[----:B------:R-:W-:Y:S05]  /*f210*/  BRA `(.L_x_758) ;  /* 0x000013a000007947 */ /* 0x000fea0003800000 */
.L_x_731:
        /* <DEDUP_REMOVED lines=24> */
.L_x_777:
        /* <DEDUP_REMOVED lines=32> */
.L_x_764:
[----:B------:R-:W-:Y:S05]  /*f5a0*/  BSYNC B2 ;  /* 0x0000000000027941 */ /* 0x000fea0003800000 */
.L_x_763:
        /* <DEDUP_REMOVED lines=15> */
.L_x_762:
[----:B------:R-:W-:Y:S05]  /*f6a0*/  BSYNC B1 ;  /* 0x0000000000017941 */ /* 0x000fea0003800000 */
.L_x_761:
[C---:B------:R-:W-:Y:S01]  /*f6b0*/  ISETP.GE.AND P1, PT, R9.reuse, RZ, PT ;  /* 0x000000ff0900720c */ /* 0x040fe20003f26270 */
[----:B------:R-:W-:Y:S01]  /*f6c0*/  BSSY B1, `(.L_x_765) ;  /* 0x000002b000017945 */ /* 0x000fe20003800000 */
        /* <DEDUP_REMOVED lines=12> */
[----:B------:R-:W1:Y:S01]  /*f790*/  S2R R9, SR_LANEID ;  /* 0x0000000000097919 */ /* 0x000e620000000000 */
[----:B------:R-:W-:Y:S02]  /*f7a0*/  VOTEU.ANY UR8, UPT, PT ;  /* 0x0000000000087886 */ /* 0x000fe400038e0100 */
[----:B------:R-:W1:Y:S01]  /*f7b0*/  FLO.U32 R20, UR8 ;  /* 0x0000000800147d00 */ /* 0x000e6200080e0000 */
[----:B------:R-:W2:Y:S07]  /*f7c0*/  S2R R22, SR_LTMASK ;  /* 0x0000000000167919 */ /* 0x000eae0000003900 */
[----:B------:R-:W3:Y:S01]  /*f7d0*/  POPC R18, UR8 ;  /* 0x0000000800127d09 */ /* 0x000ee20008000000 */
[----:B-1----:R-:W-:-:S02]  /*f7e0*/  ISETP.EQ.U32.AND P0, PT, R20, R9, PT ;  /* 0x000000091400720c */ /* 0x002fc40003f02070 */
[----:B------:R-:W-:Y:S02]  /*f7f0*/  IADD3 R9, R16, 0x1, RZ ;  /* 0x0000000110097810 */ /* 0x000fe40007ffe0ff */
[----:B--2---:R-:W-:-:S04]  /*f800*/  LOP3.LUT R22, R22, UR8, RZ, 0xc0, !PT ;  /* 0x0000000816167c12 */ /* 0x004fc8000f8ec0ff */
[----:B------:R-:W1:Y:S05]  /*f810*/  POPC R23, R22 ;  /* 0x0000001600177309 */ /* 0x000e6a0000000000 */
[----:B0--3--:R-:W0:Y:S04]  /*f820*/  @P0 ATOMS.ADD R21, [0x4008], R18 ;  /* 0x00400812ff15038c */ /* 0x009e280000000000 */
[----:B0-----:R-:W1:Y:S02]  /*f830*/  SHFL.IDX PT, R8, R21, R20, 0x1f ;  /* 0x00001f1415087589 */ /* 0x001e6400000e0000 */
[----:B-1----:R-:W-:-:S05]  /*f840*/  IMAD.IADD R8, R8, 0x1, R23 ;  /* 0x0000000108087824 */ /* 0x002fca00078e0217 */
[----:B------:R0:W-:Y:S02]  /*f850*/  STS [R8.X4+0x4010], R9 ;  /* 0x0040100908007388 */ /* 0x0001e40000004800 */
.L_x_768:
[----:B------:R-:W-:Y:S05]  /*f860*/  BSYNC B2 ;  /* 0x0000000000027941 */ /* 0x000fea0003800000 */
.L_x_767:
        /* <DEDUP_REMOVED lines=16> */
.L_x_766:
[----:B------:R-:W-:Y:S05]  /*f970*/  BSYNC B1 ;  /* 0x0000000000017941 */ /* 0x000fea0003800000 */
.L_x_765:
        /* <DEDUP_REMOVED lines=27> */
.L_x_772:
[----:B------:R-:W-:Y:S05]  /*fb30*/  BSYNC B2 ;  /* 0x0000000000027941 */ /* 0x000fea0003800000 */
.L_x_771:
[----:B------:R-:W-:Y:S05]  /*fb40*/  @P1 BRA `(.L_x_770) ;  /* 0x000000f000001947 */ /* 0x000fea0003800000 */
[----:B------:R-:W1:Y:S01]  /*fb50*/  S2R R21, SR_LANEID ;  /* 0x0000000000157919 */ /* 0x000e620000000000 */
[----:B------:R-:W-:Y:S02]  /*fb60*/  VOTEU.ANY UR8, UPT, PT ;  /* 0x0000000000087886 */ /* 0x000fe400038e0100 */
[----:B------:R-:W1:Y:S01]  /*fb70*/  FLO.U32 R10, UR8 ;  /* 0x00000008000a7d00 */ /* 0x000e6200080e0000 */
[----:B------:R-:W-:Y:S01]  /*fb80*/  ULEA UR9, UR4, 0x8a0, 0x2 ;  /* 0x000008a004097891 */ /* 0x000fe2000f8e103f */
[----:B------:R-:W2:Y:S06]  /*fb90*/  S2R R18, SR_LTMASK ;  /* 0x0000000000127919 */ /* 0x000eac0000003900 */
[----:B0-----:R-:W0:Y:S01]  /*fba0*/  POPC R9, UR8 ;  /* 0x0000000800097d09 */ /* 0x001e220008000000 */
[----:B-1----:R-:W-:-:S02]  /*fbb0*/  ISETP.EQ.U32.AND P0, PT, R10, R21, PT ;  /* 0x000000150a00720c */ /* 0x002fc40003f02070 */
[----:B--2---:R-:W-:-:S05]  /*fbc0*/  LOP3.LUT R18, R18, UR8, RZ, 0xc0, !PT ;  /* 0x0000000812127c12 */ /* 0x004fca000f8ec0ff */
[----:B------:R-:W1:Y:S06]  /*fbd0*/  POPC R21, R18 ;  /* 0x0000001200157309 */ /* 0x000e6c0000000000 */
[----:B0-----:R-:W0:Y:S04]  /*fbe0*/  @P0 ATOMS.ADD R9, [UR9], R9 ;  /* 0x00000009ff09098c */ /* 0x001e280008000009 */
[----:B0-----:R-:W1:Y:S02]  /*fbf0*/  SHFL.IDX PT, R8, R9, R10, 0x1f ;  /* 0x00001f0a09087589 */ /* 0x001e6400000e0000 */
[----:B-1----:R-:W-:-:S05]  /*fc00*/  IMAD.IADD R8, R8, 0x1, R21 ;  /* 0x0000000108087824 */ /* 0x002fca00078e0215 */
[----:B------:R-:W-:-:S13]  /*fc10*/  ISETP.GE.AND P0, PT, R8, c[0x0][0x188], PT ;  /* 0x0000620008007a0c */ /* 0x000fda0003f06270 */
[----:B------:R-:W-:-:S05]  /*fc20*/  @!P0 IADD3 R21, R16, 0x2, RZ ;  /* 0x0000000210158810 */ /* 0x000fca0007ffe0ff */
[----:B------:R0:W-:Y:S02]  /*fc30*/  @!P0 STS [R8.X4+0x4010], R21 ;  /* 0x0040101508008388 */ /* 0x0001e40000004800 */
.L_x_770:
[----:B------:R-:W-:Y:S05]  /*fc40*/  BSYNC B1 ;  /* 0x0000000000017941 */ /* 0x000fea0003800000 */
.L_x_769:
        /* <DEDUP_REMOVED lines=27> */
.L_x_776:
[----:B------:R-:W-:Y:S05]  /*fe00*/  BSYNC B2 ;  /* 0x0000000000027941 */ /* 0x000fea0003800000 */
.L_x_775:
[----:B------:R-:W-:Y:S05]  /*fe10*/  @P1 BRA `(.L_x_774) ;  /* 0x000000f000001947 */ /* 0x000fea0003800000 */
[----:B------:R-:W1:Y:S01]  /*fe20*/  S2R R11, SR_LANEID ;  /* 0x00000000000b7919 */ /* 0x000e620000000000 */
[----:B------:R-:W-:Y:S02]  /*fe30*/  VOTEU.ANY UR8, UPT, PT ;  /* 0x0000000000087886 */ /* 0x000fe400038e0100 */
[----:B------:R-:W1:Y:S01]  /*fe40*/  FLO.U32 R10, UR8 ;  /* 0x00000008000a7d00 */ /* 0x000e6200080e0000 */
[----:B------:R-:W-:-:S07]  /*fe50*/  ULEA UR9, UR4, 0x8a0, 0x2 ;  /* 0x000008a004097891 */ /* 0x000fce000f8e103f */
[----:B0-----:R-:W0:Y:S01]  /*fe60*/  POPC R9, UR8 ;  /* 0x0000000800097d09 */ /* 0x001e220008000000 */
[----:B-1----:R-:W-:Y:S02]  /*fe70*/  ISETP.EQ.U32.AND P0, PT, R10, R11, PT ;  /* 0x0000000b0a00720c */ /* 0x002fe40003f02070 */
[----:B------:R-:W1:Y:S11]  /*fe80*/  S2R R11, SR_LTMASK ;  /* 0x00000000000b7919 */ /* 0x000e760000003900 */
[----:B0-----:R-:W0:Y:S01]  /*fe90*/  @P0 ATOMS.ADD R9, [UR9], R9 ;  /* 0x00000009ff09098c */ /* 0x001e220008000009 */
[----:B-1----:R-:W-:-:S06]  /*fea0*/  LOP3.LUT R11, R11, UR8, RZ, 0xc0, !PT ;  /* 0x000000080b0b7c12 */ /* 0x002fcc000f8ec0ff */
[----:B------:R-:W1:Y:S01]  /*feb0*/  POPC R11, R11 ;  /* 0x0000000b000b7309 */ /* 0x000e620000000000 */
[----:B0-----:R-:W1:Y:S02]  /*fec0*/  SHFL.IDX PT, R8, R9, R10, 0x1f ;  /* 0x00001f0a09087589 */ /* 0x001e6400000e0000 */
[----:B-1----:R-:W-:-:S05]  /*fed0*/  IMAD.IADD R8, R8, 0x1, R11 ;  /* 0x0000000108087824 */ /* 0x002fca00078e020b */
[----:B------:R-:W-:-:S13]  /*fee0*/  ISETP.GE.AND P0, PT, R8, c[0x0][0x188], PT ;  /* 0x0000620008007a0c */ /* 0x000fda0003f06270 */
[----:B------:R-:W-:-:S05]  /*fef0*/  @!P0 IADD3 R21, R16, 0x3, RZ ;  /* 0x0000000310158810 */ /* 0x000fca0007ffe0ff */
[----:B------:R0:W-:Y:S02]  /*ff00*/  @!P0 STS [R8.X4+0x4010], R21 ;  /* 0x0040101508008388 */ /* 0x0001e40000004800 */
.L_x_774:
[----:B------:R-:W-:Y:S05]  /*ff10*/  BSYNC B1 ;  /* 0x0000000000017941 */ /* 0x000fea0003800000 */
.L_x_773:
[----:B------:R-:W-:-:S04]  /*ff20*/  IADD3 R16, R14, 0x200, RZ ;  /* 0x000002000e107810 */ /* 0x000fc80007ffe0ff */
[----:B------:R-:W-:Y:S01]  /*ff30*/  ISETP.GT.AND P0, PT, R15, R16, PT ;  /* 0x000000100f00720c */ /* 0x000fe20003f04270 */
[----:B------:R-:W-:-:S12]  /*ff40*/  IMAD.MOV.U32 R14, RZ, RZ, R16 ;  /* 0x000000ffff0e7224 */ /* 0x000fd800078e0010 */
[----:B------:R-:W-:Y:S05]  /*ff50*/  @P0 BRA `(.L_x_777) ;  /* 0xfffff44000000947 */ /* 0x000fea000383ffff */
.L_x_760:
[----:B------:R-:W-:Y:S05]  /*ff60*/  BSYNC B0 ;  /* 0x0000000000007941 */ /* 0x000fea0003800000 */
.L_x_759:
[----:B------:R-:W-:Y:S01]  /*ff70*/  ISETP.GT.U32.AND P0, PT, R7, R2, PT ;  /* 0x000000020700720c */ /* 0x000fe20003f04070 */
[----:B------:R-:W-:Y:S03]  /*ff80*/  BSSY B0, `(.L_x_778) ;  /* 0x0000031000007945 */ /* 0x000fe60003800000 */
[----:B------:R-:W-:-:S13]  /*ff90*/  ISETP.GT.U32.AND.EX P0, PT, R17, RZ, PT, P0 ;  /* 0x000000ff1100720c */ /* 0x000fda0003f04100 */
[----:B------:R-:W-:Y:S05]  /*ffa0*/  @!P0 BRA `(.L_x_779) ;  /* 0x000002e000008947 */ /* 0x000fea0003800000 */
[----:B------:R-:W-:-:S05]  /*ffb0*/  IADD3 R0, P0, R4, R2, RZ ;  /* 0x0000000204007210 */ /* 0x000fca0007f1e0ff */
[----:B0-----:R-:W-:Y:S01]  /*ffc0*/  IMAD.X R9, RZ, RZ, R5, P0 ;  /* 0x000000ffff097224 */ /* 0x001fe200000e0605 */
        /* <DEDUP_REMOVED lines=28> */
.L_x_781:
[----:B------:R-:W-:Y:S05]  /*10190*/  BSYNC B1 ;  /* 0x0000000000017941 */ /* 0x000fea0003800000 */
.L_x_780:
        /* <DEDUP_REMOVED lines=15> */
.L_x_779:
[----:B------:R-:W-:Y:S05]  /*10290*/  BSYNC B0 ;  /* 0x0000000000007941 */ /* 0x000fea0003800000 */
.L_x_778:
[----:B------:R-:W-:-:S04]  /*102a0*/  IMAD.IADD R0, R2, 0x1, R7 ;  /* 0x0000000102007824 */ /* 0x000fc800078e0207 */
[----:B------:R-:W-:-:S05]  /*102b0*/  IMAD R15, R15, 0x4, R0 ;  /* 0x000000040f0f7824 */ /* 0x000fca00078e0200 */
[----:B------:R-:W-:-:S13]  /*102c0*/  ISETP.GE.AND P0, PT, R15, R3, PT ;  /* 0x000000030f00720c */ /* 0x000fda0003f06270 */
[----:B------:R-:W-:Y:S05]  /*102d0*/  @P0 BRA `(.L_x_758) ;  /* 0x000002e000000947 */ /* 0x000fea0003800000 */
[----:B------:R-:W-:-:S04]  /*102e0*/  IADD3 R0, P0, R4, R15, RZ ;  /* 0x0000000f04007210 */ /* 0x000fc80007f1e0ff */
[----:B------:R-:W-:Y:S02]  /*102f0*/  LEA.HI.X.SX32 R5, R15, R5, 0x1, P0 ;  /* 0x000000050f057211 */ /* 0x000fe400000f0eff */
        /* <DEDUP_REMOVED lines=25> */
[----:B--2---:R-:W1:Y:S02]  /*10490*/  SHFL.IDX PT, R0, R3, R4, 0x1f ;  /* 0x00001f0403007589 */ /* 0x004e6400000e0000 */
[----:B-1----:R-:W-:-:S05]  /*104a0*/  IMAD.IADD R0, R0, 0x1, R5 ;  /* 0x0000000100007824 */ /* 0x002fca00078e0205 */
[----:B------:R1:W-:Y:S02]  /*104b0*/  STS [R0.X4+0x4010], R15 ;  /* 0x0040100f00007388 */ /* 0x0003e40000004800 */
.L_x_783:
[----:B------:R-:W-:Y:S05]  /*104c0*/  BSYNC B0 ;  /* 0x0000000000007941 */ /* 0x000fea0003800000 */
.L_x_782:
[----:B------:R-:W-:Y:S05]  /*104d0*/  @P1 BRA `(.L_x_758) ;  /* 0x000000e000001947 */ /* 0x000fea0003800000 */
[----:B------:R-:W2:Y:S01]  /*104e0*/  S2R R5, SR_LANEID ;  /* 0x0000000000057919 */ /* 0x000ea20000000000 */
[----:B------:R-:W-:Y:S02]  /*104f0*/  VOTEU.ANY UR8, UPT, PT ;  /* 0x0000000000087886 */ /* 0x000fe400038e0100 */
[----:B------:R-:W2:Y:S01]  /*10500*/  FLO.U32 R4, UR8 ;  /* 0x0000000800047d00 */ /* 0x000ea200080e0000 */
[----:B------:R-:W-:-:S07]  /*10510*/  ULEA UR9, UR4, 0x8a0, 0x2 ;  /* 0x000008a004097891 */ /* 0x000fce000f8e103f */
[----:B------:R-:W3:Y:S01]  /*10520*/  POPC R3, UR8 ;  /* 0x0000000800037d09 */ /* 0x000ee20008000000 */
[----:B--2---:R-:W-:Y:S02]  /*10530*/  ISETP.EQ.U32.AND P0, PT, R4, R5, PT ;  /* 0x000000050400720c */ /* 0x004fe40003f02070 */
[----:B------:R-:W2:Y:S11]  /*10540*/  S2R R5, SR_LTMASK ;  /* 0x0000000000057919 */ /* 0x000eb60000003900 */
[----:B---3--:R-:W3:Y:S01]  /*10550*/  @P0 ATOMS.ADD R3, [UR9], R3 ;  /* 0x00000003ff03098c */ /* 0x008ee20008000009 */
[----:B--2---:R-:W-:-:S06]  /*10560*/  LOP3.LUT R5, R5, UR8, RZ, 0xc0, !PT ;  /* 0x0000000805057c12 */ /* 0x004fcc000f8ec0ff */
[----:B------:R-:W2:Y:S01]  /*10570*/  POPC R5, R5 ;  /* 0x0000000500057309 */ /* 0x000ea20000000000 */
[----:B-1-3--:R-:W2:Y:S02]  /*10580*/  SHFL.IDX PT, R0, R3, R4, 0x1f ;  /* 0x00001f0403007589 */ /* 0x00aea400000e0000 */
[----:B--2---:R-:W-:-:S05]  /*10590*/  IMAD.IADD R0, R0, 0x1, R5 ;  /* 0x0000000100007824 */ /* 0x004fca00078e0205 */
[----:B------:R-:W-:-:S13]  /*105a0*/  ISETP.GE.AND P0, PT, R0, c[0x0][0x188], PT ;  /* 0x0000620000007a0c */ /* 0x000fda0003f06270 */
[----:B------:R1:W-:Y:S02]  /*105b0*/  @!P0 STS [R0.X4+0x4010], R15 ;  /* 0x0040100f00008388 */ /* 0x0003e40000004800 */
.L_x_758:
[----:B------:R-:W-:Y:S01]  /*105c0*/  WARPSYNC 0xffffffff ;  /* 0xffffffff00007948 */ /* 0x000fe20003800000 */
[----:B------:R-:W-:Y:S06]  /*105d0*/  BAR.SYNC.DEFER_BLOCKING 0x0 ;  /* 0x0000000000007b1d */ /* 0x000fec0000010000 */
.L_x_687:
[----:B------:R-:W-:-:S13]  /*105e0*/  ISETP.GE.AND P0, PT, R2, c[0x0][0x188], PT ;  /* 0x0000620002007a0c */ /* 0x000fda0003f06270 */
[----:B------:R-:W-:Y:S05]  /*105f0*/  @P0 EXIT ;  /* 0x000000000000094d */ /* 0x000fea0003800000 */
[----:B------:R-:W-:Y:S02]  /*10600*/  PLOP3.LUT P0, PT, PT, PT, UP0, 0x40, 0x0 ;  /* 0x000000000000781c */ /* 0x000fe40003f0e808 */
[----:B------:R-:W-:-:S04]  /*10610*/  LOP3.LUT R3, RZ, R2, RZ, 0x33, !PT ;  /* 0x00000002ff037212 */ /* 0x000fc800078e33ff */
[----:B------:R-:W-:-:S04]  /*10620*/  IADD3 R3, R3, c[0x0][0x188], RZ ;  /* 0x0000620003037a10 */ /* 0x000fc80007ffe0ff */
[----:B01----:R-:W-:-:S04]  /*10630*/  LEA.HI R0, R3, 0x1, RZ, 0x17 ;  /* 0x0000000103007811 */ /* 0x003fc800078fb8ff */
[----:B------:R-:W-:Y:S01]  /*10640*/  LOP3.LUT R0, R0, 0x3, RZ, 0xc0, !PT ;  /* 0x0000000300007812 */ /* 0x000fe200078ec0ff */
[----:B------:R-:W-:Y:S05]  /*10650*/  @P0 BRA `(.L_x_784) ;  /* 0x0000091000000947 */ /* 0x000fea0003800000 */
[----:B------:R-:W-:Y:S01]  /*10660*/  ISETP.NE.AND P0, PT, R0, RZ, PT ;  /* 0x000000ff0000720c */ /* 0x000fe20003f05270 */
[----:B------:R-:W-:Y:S01]  /*10670*/  BSSY B0, `(.L_x_785) ;  /* 0x0000014000007945 */ /* 0x000fe20003800000 */
[----:B------:R-:W-:-:S11]  /*10680*/  ISETP.GE.U32.AND P1, PT, R3, 0x600, PT ;  /* 0x000006000300780c */ /* 0x000fd60003f26070 */
[----:B------:R-:W-:Y:S05]  /*10690*/  @!P0 BRA `(.L_x_786) ;  /* 0x0000011000008947 */ /* 0x000fea0003800000 */
[----:B------:R-:W-:-:S05]  /*106a0*/  SHF.R.S32.HI R3, RZ, 0x1f, R2 ;  /* 0x0000001fff037819 */ /* 0x000fca0000011402 */
[----:B------:R-:W-:Y:S01]  /*106b0*/  IMAD.WIDE R4, R6, c[0x0][0x188], R2 ;  /* 0x0000620006047a25 */ /* 0x000fe200078e0202 */
[----:B------:R-:W-:-:S04]  /*106c0*/  LEA R3, R2, 0x4010, 0x2 ;  /* 0x0000401002037811 */ /* 0x000fc800078e10ff */
[----:B------:R-:W-:-:S04]  /*106d0*/  LEA R8, P0, R4, c[0x0][0x178], 0x2 ;  /* 0x00005e0004087a11 */ /* 0x000fc800078010ff */
[----:B------:R-:W-:Y:S02]  /*106e0*/  LEA.HI.X R9, R4, c[0x0][0x17c], R5, 0x2, P0 ;  /* 0x00005f0004097a11 */ /* 0x000fe400000f1405 */
.L_x_787:
        /* <DEDUP_REMOVED lines=12> */
.L_x_786:
[----:B------:R-:W-:Y:S05]  /*107b0*/  BSYNC B0 ;  /* 0x0000000000007941 */ /* 0x000fea0003800000 */
.L_x_785:
[----:B------:R-:W-:Y:S05]  /*107c0*/  @!P1 EXIT ;  /* 0x000000000000994d */ /* 0x000fea0003800000 */
[----:B------:R-:W-:Y:S01]  /*107d0*/  IADD3 R0, -R2, c[0x0][0x188], RZ ;  /* 0x0000620002007a10 */ /* 0x000fe20007ffe1ff */
[----:B------:R-:W-:Y:S01]  /*107e0*/  BSSY B0, `(.L_x_788) ;  /* 0x0000045000007945 */ /* 0x000fe20003800000 */
[--C-:B------:R-:W-:Y:S02]  /*107f0*/  SHF.R.S32.HI R3, RZ, 0x1f, R2.reuse ;  /* 0x0000001fff037819 */ /* 0x100fe40000011402 */
[----:B------:R-:W-:Y:S02]  /*10800*/  ISETP.GT.AND P1, PT, R0, 0x1800, PT ;  /* 0x000018000000780c */ /* 0x000fe40003f24270 */
[----:B------:R-:W-:Y:S01]  /*10810*/  LEA R0, R2, 0x4010, 0x2 ;  /* 0x0000401002007811 */ /* 0x000fe200078e10ff */
[----:B0-----:R-:W-:-:S03]  /*10820*/  IMAD.WIDE R6, R6, c[0x0][0x188], R2 ;  /* 0x0000620006067a25 */ /* 0x001fc600078e0202 */
        /* <DEDUP_REMOVED lines=8> */
.L_x_790:
[----:B------:R-:W0:Y:S01]  /*108b0*/  LDS R6, [R0] ;  /* 0x0000000000067984 */ /* 0x000e220000000800 */
[----:B------:R-:W-:-:S03]  /*108c0*/  IADD3 R2, R2, 0x2000, RZ ;  /* 0x0000200002027810 */ /* 0x000fc60007ffe0ff */
[----:B------:R-:W1:Y:S01]  /*108d0*/  LDS R27, [R0+-0x1000] ;  /* 0xfff00000001b7984 */ /* 0x000e620000000800 */
[----:B------:R-:W-:-:S03]  /*108e0*/  ISETP.GE.AND P1, PT, R2, R3, PT ;  /* 0x000000030200720c */ /* 0x000fc60003f26270 */
[----:B------:R-:W2:Y:S04]  /*108f0*/  LDS R19, [R0+0x4000] ;  /* 0x0040000000137984 */ /* 0x000ea80000000800 */
[----:B------:R-:W4:Y:S04]  /*10900*/  LDS R29, [R0+-0x800] ;  /* 0xfff80000001d7984 */ /* 0x000f280000000800 */
[----:B------:R-:W5:Y:S04]  /*10910*/  LDS R8, [R0+0x800] ;  /* 0x0008000000087984 */ /* 0x000f680000000800 */
[----:B------:R-:W3:Y:S04]  /*10920*/  LDS R10, [R0+0x1000] ;  /* 0x00100000000a7984 */ /* 0x000ee80000000800 */
[----:B------:R-:W3:Y:S04]  /*10930*/  LDS R14, [R0+0x1800] ;  /* 0x00180000000e7984 */ /* 0x000ee80000000800 */
[----:B------:R-:W-:Y:S04]  /*10940*/  LDS R16, [R0+0x2000] ;  /* 0x0020000000107984 */ /* 0x000fe80000000800 */
[----:B------:R-:W3:Y:S04]  /*10950*/  LDS R25, [R0+0x2800] ;  /* 0x0028000000197984 */ /* 0x000ee80000000800 */
[----:B------:R-:W3:Y:S04]  /*10960*/  LDS R23, [R0+0x3000] ;  /* 0x0030000000177984 */ /* 0x000ee80000000800 */
[----:B------:R-:W3:Y:S01]  /*10970*/  LDS R21, [R0+0x3800] ;  /* 0x0038000000157984 */ /* 0x000ee20000000800 */
[----:B0-----:R-:W-:-:S03]  /*10980*/  IMAD.IADD R6, R6, 0x1, -R12 ;  /* 0x0000000106067824 */ /* 0x001fc600078e0a0c */
[----:B------:R-:W0:Y:S01]  /*10990*/  LDS R17, [R0+0x4800] ;  /* 0x0048000000117984 */ /* 0x000e220000000800 */
[----:B-1----:R-:W-:-:S03]  /*109a0*/  IMAD.IADD R27, R27, 0x1, -R12 ;  /* 0x000000011b1b7824 */ /* 0x002fc600078e0a0c */
[----:B------:R-:W1:Y:S01]  /*109b0*/  LDS R7, [R0+0x5000] ;  /* 0x0050000000077984 */ /* 0x000e620000000800 */
[----:B--2---:R-:W-:-:S03]  /*109c0*/  IMAD.IADD R19, R19, 0x1, -R12 ;  /* 0x0000000113137824 */ /* 0x004fc600078e0a0c */
[----:B---3--:R-:W2:Y:S01]  /*109d0*/  LDS R15, [R0+0x5800] ;  /* 0x00580000000f7984 */ /* 0x008ea20000000800 */
[----:B----4-:R-:W-:-:S03]  /*109e0*/  IMAD.IADD R29, R29, 0x1, -R12 ;  /* 0x000000011d1d7824 */ /* 0x010fc600078e0a0c */
[----:B------:R-:W3:Y:S01]  /*109f0*/  LDS R11, [R0+0x6000] ;  /* 0x00600000000b7984 */ /* 0x000ee20000000800 */
[----:B-----5:R-:W-:-:S03]  /*10a00*/  IMAD.IADD R8, R8, 0x1, -R12 ;  /* 0x0000000108087824 */ /* 0x020fc600078e0a0c */
[----:B------:R4:W5:Y:S01]  /*10a10*/  LDS R9, [R0+0x6800] ;  /* 0x0068000000097984 */ /* 0x0009620000000800 */
[----:B------:R-:W-:-:S03]  /*10a20*/  IMAD.IADD R10, R10, 0x1, -R12 ;  /* 0x000000010a0a7824 */ /* 0x000fc600078e0a0c */
[----:B------:R4:W-:Y:S01]  /*10a30*/  STG.E [R4.64+0x1000], R6 ;  /* 0x0010000604007986 */ /* 0x0009e2000c101906 */
[----:B------:R-:W-:-:S03]  /*10a40*/  IMAD.IADD R14, R14, 0x1, -R12 ;  /* 0x000000010e0e7824 */ /* 0x000fc600078e0a0c */
[----:B------:R0:W-:Y:S01]  /*10a50*/  STG.E [R4.64], R27 ;  /* 0x0000001b04007986 */ /* 0x0001e2000c101906 */
[----:B----4-:R-:W-:Y:S01]  /*10a60*/  IADD3 R0, R0, 0x8000, RZ ;  /* 0x0000800000007810 */ /* 0x010fe20007ffe0ff */
[--C-:B------:R-:W-:Y:S02]  /*10a70*/  IMAD.IADD R25, R25, 0x1, -R12.reuse ;  /* 0x0000000119197824 */ /* 0x100fe400078e0a0c */
[----:B------:R4:W-:Y:S01]  /*10a80*/  STG.E [R4.64+0x5000], R19 ;  /* 0x0050001304007986 */ /* 0x0009e2000c101906 */
[----:B------:R-:W-:Y:S01]  /*10a90*/  IADD3 R6, P2, R4, 0x8000, RZ ;  /* 0x0000800004067810 */ /* 0x000fe20007f5e0ff */
[--C-:B------:R-:W-:Y:S02]  /*10aa0*/  IMAD.IADD R23, R23, 0x1, -R12.reuse ;  /* 0x0000000117177824 */ /* 0x100fe400078e0a0c */
[----:B------:R-:W-:Y:S01]  /*10ab0*/  STG.E [R4.64+0x800], R29 ;  /* 0x0008001d04007986 */ /* 0x000fe2000c101906 */
[--C-:B0-----:R-:W-:Y:S02]  /*10ac0*/  IMAD.IADD R27, R16, 0x1, -R12.reuse ;  /* 0x00000001101b7824 */ /* 0x101fe400078e0a0c */
[--C-:B------:R-:W-:Y:S01]  /*10ad0*/  IMAD.IADD R21, R21, 0x1, -R12.reuse ;  /* 0x0000000115157824 */ /* 0x100fe200078e0a0c */
[----:B------:R-:W-:Y:S01]  /*10ae0*/  STG.E [R4.64+0x1800], R8 ;  /* 0x0018000804007986 */ /* 0x000fe2000c101906 */
[----:B------:R-:W-:-:S02]  /*10af0*/  IMAD.IADD R17, R17, 0x1, -R12 ;  /* 0x0000000111117824 */ /* 0x000fc400078e0a0c */
[----:B----4-:R-:W-:Y:S01]  /*10b00*/  IMAD.X R19, RZ, RZ, R5, P2 ;  /* 0x000000ffff137224 */ /* 0x010fe200010e0605 */
[----:B------:R-:W-:Y:S01]  /*10b10*/  STG.E [R4.64+0x2000], R10 ;  /* 0x0020000a04007986 */ /* 0x000fe2000c101906 */
[----:B-1----:R-:W-:-:S03]  /*10b20*/  IMAD.IADD R7, R7, 0x1, -R12 ;  /* 0x0000000107077824 */ /* 0x002fc600078e0a0c */
[----:B------:R-:W-:Y:S01]  /*10b30*/  STG.E [R4.64+0x2800], R14 ;  /* 0x0028000e04007986 */ /* 0x000fe2000c101906 */
[----:B--2---:R-:W-:-:S03]  /*10b40*/  IMAD.IADD R15, R15, 0x1, -R12 ;  /* 0x000000010f0f7824 */ /* 0x004fc600078e0a0c */
[----:B------:R-:W-:Y:S01]  /*10b50*/  STG.E [R4.64+0x3000], R27 ;  /* 0x0030001b04007986 */ /* 0x000fe2000c101906 */
[----:B---3--:R-:W-:-:S03]  /*10b60*/  IMAD.IADD R11, R11, 0x1, -R12 ;  /* 0x000000010b0b7824 */ /* 0x008fc600078e0a0c */
[----:B------:R-:W-:Y:S01]  /*10b70*/  STG.E [R4.64+0x3800], R25 ;  /* 0x0038001904007986 */ /* 0x000fe2000c101906 */
[----:B-----5:R-:W-:-:S03]  /*10b80*/  IMAD.IADD R9, R9, 0x1, -R12 ;  /* 0x0000000109097824 */ /* 0x020fc600078e0a0c */
        /* <DEDUP_REMOVED lines=10> */
.L_x_789:
[----:B------:R-:W-:Y:S05]  /*10c30*/  BSYNC B0 ;  /* 0x0000000000007941 */ /* 0x000fea0003800000 */
.L_x_788:
        /* <DEDUP_REMOVED lines=9> */
[----:B------:R-:W4:Y:S04]  /*10cd0*/  LDS R11, [R0+0x800] ;  /* 0x00080000000b7984 */ /* 0x000f280000000800 */
[----:B---3--:R-:W3:Y:S04]  /*10ce0*/  LDS R15, [R0+0x1000] ;  /* 0x00100000000f7984 */ /* 0x008ee80000000800 */
        /* <DEDUP_REMOVED lines=9> */
[----:B----4-:R-:W-:-:S03]  /*10d80*/  IMAD.IADD R11, R11, 0x1, -R12 ;  /* 0x000000010b0b7824 */ /* 0x010fc600078e0a0c */
[----:B------:R-:W-:Y:S01]  /*10d90*/  STG.E [R4.64+0x1000], R9 ;  /* 0x0010000904007986 */ /* 0x000fe2000c101906 */
[--C-:B---3--:R-:W-:Y:S01]  /*10da0*/  IMAD.IADD R15, R15, 0x1, -R12.reuse ;  /* 0x000000010f0f7824 */ /* 0x108fe200078e0a0c */
        /* <DEDUP_REMOVED lines=12> */
.L_x_792:
[----:B------:R-:W-:Y:S05]  /*10e70*/  BSYNC B0 ;  /* 0x0000000000007941 */ /* 0x000fea0003800000 */
.L_x_791:
[----:B------:R-:W-:-:S13]  /*10e80*/  ISETP.LT.OR P0, PT, R2, c[0x0][0x188], P0 ;  /* 0x0000620002007a0c */ /* 0x000fda0000701670 */
[----:B------:R-:W-:Y:S05]  /*10e90*/  @!P0 EXIT ;  /* 0x000000000000894d */ /* 0x000fea0003800000 */
[----:B------:R-:W0:Y:S04]  /*10ea0*/  LDS R3, [R0+-0x1000] ;  /* 0xfff0000000037984 */ /* 0x000e280000000800 */
[----:B------:R-:W1:Y:S04]  /*10eb0*/  LDS R7, [R0+-0x800] ;  /* 0xfff8000000077984 */ /* 0x000e680000000800 */
[----:B------:R-:W2:Y:S04]  /*10ec0*/  LDS R9, [R0] ;  /* 0x0000000000097984 */ /* 0x000ea80000000800 */
[----:B------:R-:W4:Y:S01]  /*10ed0*/  LDS R11, [R0+0x800] ;  /* 0x00080000000b7984 */ /* 0x000f220000000800 */
[----:B0-----:R-:W-:-:S02]  /*10ee0*/  IMAD.IADD R3, R3, 0x1, -R12 ;  /* 0x0000000103037824 */ /* 0x001fc400078e0a0c */
[----:B-1----:R-:W-:-:S03]  /*10ef0*/  IMAD.IADD R7, R7, 0x1, -R12 ;  /* 0x0000000107077824 */ /* 0x002fc600078e0a0c */
[----:B------:R-:W-:Y:S01]  /*10f00*/  STG.E [R4.64], R3 ;  /* 0x0000000304007986 */ /* 0x000fe2000c101906 */
[----:B--2---:R-:W-:-:S03]  /*10f10*/  IMAD.IADD R9, R9, 0x1, -R12 ;  /* 0x0000000109097824 */ /* 0x004fc600078e0a0c */
[----:B------:R-:W-:Y:S01]  /*10f20*/  STG.E [R4.64+0x800], R7 ;  /* 0x0008000704007986 */ /* 0x000fe2000c101906 */
[----:B----4-:R-:W-:-:S03]  /*10f30*/  IMAD.IADD R11, R11, 0x1, -R12 ;  /* 0x000000010b0b7824 */ /* 0x010fc600078e0a0c */
[----:B------:R-:W-:Y:S04]  /*10f40*/  STG.E [R4.64+0x1000], R9 ;  /* 0x0010000904007986 */ /* 0x000fe8000c101906 */
[----:B------:R-:W-:Y:S01]  /*10f50*/  STG.E [R4.64+0x1800], R11 ;  /* 0x0018000b04007986 */ /* 0x000fe2000c101906 */
[----:B------:R-:W-:Y:S05]  /*10f60*/  EXIT ;  /* 0x000000000000794d */ /* 0x000fea0003800000 */
.L_x_784:
        /* <DEDUP_REMOVED lines=9> */
.L_x_795:
        /* <DEDUP_REMOVED lines=11> */
.L_x_794:
[----:B------:R-:W-:Y:S05]  /*110b0*/  BSYNC B0 ;  /* 0x0000000000007941 */ /* 0x000fea0003800000 */
.L_x_793:
[----:B------:R-:W-:Y:S05]  /*110c0*/  @!P2 EXIT ;  /* 0x000000000000a94d */ /* 0x000fea0003800000 */
[----:B------:R-:W-:Y:S01]  /*110d0*/  IADD3 R0, -R2, c[0x0][0x188], RZ ;  /* 0x0000620002007a10 */ /* 0x000fe20007ffe1ff */
[----:B------:R-:W-:Y:S01]  /*110e0*/  BSSY B0, `(.L_x_796) ;  /* 0x0000035000007945 */ /* 0x000fe20003800000 */
[----:B------:R-:W-:-:S02]  /*110f0*/  SHF.R.S32.HI R3, RZ, 0x1f, R2 ;  /* 0x0000001fff037819 */ /* 0x000fc40000011402 */
        /* <DEDUP_REMOVED lines=11> */
.L_x_798:
[----:B------:R-:W0:Y:S01]  /*111b0*/  LDS R3, [R0+-0x1000] ;  /* 0xfff0000000037984 */ /* 0x000e220000000800 */
[----:B------:R-:W-:-:S03]  /*111c0*/  IADD3 R2, R2, 0x2000, RZ ;  /* 0x0000200002027810 */ /* 0x000fc60007ffe0ff */
[----:B------:R-:W1:Y:S01]  /*111d0*/  LDS R7, [R0+-0x800] ;  /* 0xfff8000000077984 */ /* 0x000e620000000800 */
[----:B------:R-:W-:-:S03]  /*111e0*/  ISETP.GE.AND P2, PT, R2, R14, PT ;  /* 0x0000000e0200720c */ /* 0x000fc60003f46270 */
[----:B------:R-:W2:Y:S04]  /*111f0*/  LDS R9, [R0] ;  /* 0x0000000000097984 */ /* 0x000ea80000000800 */
[----:B------:R-:W4:Y:S04]  /*11200*/  LDS R11, [R0+0x800] ;  /* 0x00080000000b7984 */ /* 0x000f280000000800 */
[----:B------:R-:W5:Y:S04]  /*11210*/  LDS R13, [R0+0x1000] ;  /* 0x00100000000d7984 */ /* 0x000f680000000800 */
[----:B---3--:R-:W3:Y:S04]  /*11220*/  LDS R15, [R0+0x1800] ;  /* 0x00180000000f7984 */ /* 0x008ee80000000800 */
[----:B------:R-:W0:Y:S04]  /*11230*/  LDS R17, [R0+0x2000] ;  /* 0x0020000000117984 */ /* 0x000e280000000800 */
[----:B------:R-:W1:Y:S04]  /*11240*/  LDS R19, [R0+0x2800] ;  /* 0x0028000000137984 */ /* 0x000e680000000800 */
[----:B------:R-:W2:Y:S04]  /*11250*/  LDS R21, [R0+0x3000] ;  /* 0x0030000000157984 */ /* 0x000ea80000000800 */
[----:B------:R-:W3:Y:S04]  /*11260*/  LDS R23, [R0+0x3800] ;  /* 0x0038000000177984 */ /* 0x000ee80000000800 */
[----:B------:R-:W3:Y:S04]  /*11270*/  LDS R25, [R0+0x4000] ;  /* 0x0040000000197984 */ /* 0x000ee80000000800 */
[----:B------:R-:W3:Y:S04]  /*11280*/  LDS R27, [R0+0x4800] ;  /* 0x00480000001b7984 */ /* 0x000ee80000000800 */
[----:B------:R-:W3:Y:S04]  /*11290*/  LDS R29, [R0+0x5000] ;  /* 0x00500000001d7984 */ /* 0x000ee80000000800 */
[----:B------:R-:W3:Y:S04]  /*112a0*/  LDS R6, [R0+0x5800] ;  /* 0x0058000000067984 */ /* 0x000ee80000000800 */
[----:B------:R-:W3:Y:S04]  /*112b0*/  LDS R8, [R0+0x6000] ;  /* 0x0060000000087984 */ /* 0x000ee80000000800 */
[----:B------:R1:W3:Y:S04]  /*112c0*/  LDS R10, [R0+0x6800] ;  /* 0x00680000000a7984 */ /* 0x0002e80000000800 */
[----:B0-----:R0:W-:Y:S04]  /*112d0*/  STG.E [R4.64], R3 ;  /* 0x0000000304007986 */ /* 0x0011e8000c101906 */
[----:B-1----:R-:W-:Y:S01]  /*112e0*/  STG.E [R4.64+0x800], R7 ;  /* 0x0008000704007986 */ /* 0x002fe2000c101906 */
[----:B------:R-:W-:-:S03]  /*112f0*/  IADD3 R0, R0, 0x8000, RZ ;  /* 0x0000800000007810 */ /* 0x000fc60007ffe0ff */
[----:B--2---:R-:W-:Y:S01]  /*11300*/  STG.E [R4.64+0x1000], R9 ;  /* 0x0010000904007986 */ /* 0x004fe2000c101906 */
[----:B0-----:R-:W-:-:S03]  /*11310*/  IADD3 R3, P1, R4, 0x8000, RZ ;  /* 0x0000800004037810 */ /* 0x001fc60007f3e0ff */
[----:B----4-:R-:W-:Y:S02]  /*11320*/  STG.E [R4.64+0x1800], R11 ;  /* 0x0018000b04007986 */ /* 0x010fe4000c101906 */
[----:B------:R-:W-:Y:S02]  /*11330*/  IMAD.X R12, RZ, RZ, R5, P1 ;  /* 0x000000ffff0c7224 */ /* 0x000fe400008e0605 */
[----:B-----5:R-:W-:Y:S04]  /*11340*/  STG.E [R4.64+0x2000], R13 ;  /* 0x0020000d04007986 */ /* 0x020fe8000c101906 */
[----:B---3--:R-:W-:Y:S04]  /*11350*/  STG.E [R4.64+0x2800], R15 ;  /* 0x0028000f04007986 */ /* 0x008fe8000c101906 */
        /* <DEDUP_REMOVED lines=13> */
.L_x_797:
[----:B------:R-:W-:Y:S05]  /*11430*/  BSYNC B0 ;  /* 0x0000000000007941 */ /* 0x000fea0003800000 */
.L_x_796:
        /* <DEDUP_REMOVED lines=11> */
[----:B------:R-:W4:Y:S04]  /*114f0*/  LDS R11, [R0+0x800] ;  /* 0x00080000000b7984 */ /* 0x000f280000000800 */
[----:B------:R-:W5:Y:S04]  /*11500*/  LDS R13, [R0+0x1000] ;  /* 0x00100000000d7984 */ /* 0x000f680000000800 */
[----:B---3--:R-:W3:Y:S04]  /*11510*/  LDS R15, [R0+0x1800] ;  /* 0x00180000000f7984 */ /* 0x008ee80000000800 */
[----:B------:R-:W3:Y:S04]  /*11520*/  LDS R17, [R0+0x2000] ;  /* 0x0020000000117984 */ /* 0x000ee80000000800 */
[----:B------:R0:W3:Y:S02]  /*11530*/  LDS R19, [R0+0x2800] ;  /* 0x0028000000137984 */ /* 0x0000e40000000800 */
[----:B0-----:R-:W-:-:S02]  /*11540*/  IADD3 R0, R0, 0x4000, RZ ;  /* 0x0000400000007810 */ /* 0x001fc40007ffe0ff */
[----:B------:R-:W-:Y:S04]  /*11550*/  STG.E [R4.64], R3 ;  /* 0x0000000304007986 */ /* 0x000fe8000c101906 */
[----:B-1----:R-:W-:Y:S04]  /*11560*/  STG.E [R4.64+0x800], R7 ;  /* 0x0008000704007986 */ /* 0x002fe8000c101906 */
[----:B--2---:R-:W-:Y:S04]  /*11570*/  STG.E [R4.64+0x1000], R9 ;  /* 0x0010000904007986 */ /* 0x004fe8000c101906 */
[----:B----4-:R-:W-:Y:S04]  /*11580*/  STG.E [R4.64+0x1800], R11 ;  /* 0x0018000b04007986 */ /* 0x010fe8000c101906 */
[----:B-----5:R-:W-:Y:S04]  /*11590*/  STG.E [R4.64+0x2000], R13 ;  /* 0x0020000d04007986 */ /* 0x020fe8000c101906 */
[----:B---3--:R-:W-:Y:S04]  /*115a0*/  STG.E [R4.64+0x2800], R15 ;  /* 0x0028000f04007986 */ /* 0x008fe8000c101906 */
[----:B------:R-:W-:Y:S04]  /*115b0*/  STG.E [R4.64+0x3000], R17 ;  /* 0x0030001104007986 */ /* 0x000fe8000c101906 */
[----:B------:R0:W-:Y:S02]  /*115c0*/  STG.E [R4.64+0x3800], R19 ;  /* 0x0038001304007986 */ /* 0x0001e4000c101906 */
[----:B0-----:R-:W-:-:S02]  /*115d0*/  IMAD.MOV.U32 R4, RZ, RZ, R6 ;  /* 0x000000ffff047224 */ /* 0x001fc400078e0006 */
[----:B------:R-:W-:Y:S02]  /*115e0*/  IMAD.MOV.U32 R5, RZ, RZ, R21 ;  /* 0x000000ffff057224 */ /* 0x000fe400078e0015 */
.L_x_800:
[----:B------:R-:W-:Y:S05]  /*115f0*/  BSYNC B0 ;  /* 0x0000000000007941 */ /* 0x000fea0003800000 */
.L_x_799:
[----:B------:R-:W-:-:S13]  /*11600*/  ISETP.LT.OR P0, PT, R2, c[0x0][0x188], P0 ;  /* 0x0000620002007a0c */ /* 0x000fda0000701670 */
[----:B------:R-:W-:Y:S05]  /*11610*/  @!P0 EXIT ;  /* 0x000000000000894d */ /* 0x000fea0003800000 */
[----:B------:R-:W0:Y:S04]  /*11620*/  LDS R3, [R0+-0x1000] ;  /* 0xfff0000000037984 */ /* 0x000e280000000800 */
[----:B------:R-:W1:Y:S04]  /*11630*/  LDS R7, [R0+-0x800] ;  /* 0xfff8000000077984 */ /* 0x000e680000000800 */
[----:B------:R-:W2:Y:S04]  /*11640*/  LDS R9, [R0] ;  /* 0x0000000000097984 */ /* 0x000ea80000000800 */
[----:B------:R-:W4:Y:S04]  /*11650*/  LDS R11, [R0+0x800] ;  /* 0x00080000000b7984 */ /* 0x000f280000000800 */
[----:B0-----:R-:W-:Y:S04]  /*11660*/  STG.E [R4.64], R3 ;  /* 0x0000000304007986 */ /* 0x001fe8000c101906 */
[----:B-1----:R-:W-:Y:S04]  /*11670*/  STG.E [R4.64+0x800], R7 ;  /* 0x0008000704007986 */ /* 0x002fe8000c101906 */
[----:B--2---:R-:W-:Y:S04]  /*11680*/  STG.E [R4.64+0x1000], R9 ;  /* 0x0010000904007986 */ /* 0x004fe8000c101906 */
[----:B----4-:R-:W-:Y:S01]  /*11690*/  STG.E [R4.64+0x1800], R11 ;  /* 0x0018000b04007986 */ /* 0x010fe2000c101906 */
[----:B------:R-:W-:Y:S05]  /*116a0*/  EXIT ;  /* 0x000000000000794d */ /* 0x000fea0003800000 */
.L_x_439:
[----:B------:R-:W-:Y:S01]  /*116b0*/  IMAD.MOV.U32 R21, RZ, RZ, R10 ;  /* 0x000000ffff157224 */ /* 0x000fe200078e000a */
[----:B------:R-:W-:Y:S01]  /*116c0*/  MOV R16, 0x11710 ;  /* 0x0001171000107802 */ /* 0x000fe20000000f00 */
[----:B------:R-:W-:-:S02]  /*116d0*/  IMAD.MOV.U32 R20, RZ, RZ, 0x1 ;  /* 0x00000001ff147424 */ /* 0x000fc400078e00ff */
[----:B------:R-:W-:Y:S02]  /*116e0*/  IMAD.MOV.U32 R19, RZ, RZ, RZ ;  /* 0x000000ffff137224 */ /* 0x000fe400078e00ff */
[----:B------:R-:W-:Y:S02]  /*116f0*/  IMAD.MOV.U32 R8, RZ, RZ, -0x1 ;  /* 0xffffffffff087424 */ /* 0x000fe400078e00ff */
[----:B------:R-:W-:Y:S05]  /*11700*/  CALL.REL.NOINC `($__internal_3_$__cuda_sm70_shflsync_up_p) ;  /* 0x00000b7000007944 */ /* 0x000fea0003c00000 */
[----:B------:R-:W-:Y:S01]  /*11710*/  ISETP.EQ.U32.AND P0, PT, R9, 0x1, PT ;  /* 0x000000010900780c */ /* 0x000fe20003f02070 */
[----:B------:R-:W-:Y:S08]  /*11720*/  BRA `(.L_x_801) ;  /* 0xffff08c000007947 */ /* 0x000ff0000383ffff */
.L_x_440:
[----:B------:R-:W-:Y:S01]  /*11730*/  IMAD.MOV.U32 R20, RZ, RZ, 0x2 ;  /* 0x00000002ff147424 */ /* 0x000fe200078e00ff */
[----:B------:R-:W-:Y:S01]  /*11740*/  MOV R16, 0x11780 ;  /* 0x0001178000107802 */ /* 0x000fe20000000f00 */
[----:B------:R-:W-:Y:S02]  /*11750*/  IMAD.MOV.U32 R19, RZ, RZ, RZ ;  /* 0x000000ffff137224 */ /* 0x000fe400078e00ff */
[----:B------:R-:W-:Y:S02]  /*11760*/  IMAD.MOV.U32 R8, RZ, RZ, -0x1 ;  /* 0xffffffffff087424 */ /* 0x000fe400078e00ff */
[----:B0-----:R-:W-:Y:S05]  /*11770*/  CALL.REL.NOINC `($__internal_3_$__cuda_sm70_shflsync_up_p) ;  /* 0x00000b0000007944 */ /* 0x001fea0003c00000 */
[----:B------:R-:W-:Y:S01]  /*11780*/  ISETP.NE.U32.AND P0, PT, R9, 0x1, PT ;  /* 0x000000010900780c */ /* 0x000fe20003f05070 */
[----:B------:R-:W-:Y:S01]  /*11790*/  IMAD.IADD R9, R21, 0x1, R8 ;  /* 0x0000000115097824 */ /* 0x000fe200078e0208 */
[----:B------:R-:W-:Y:S01]  /*117a0*/  MOV R16, 0x11800 ;  /* 0x0001180000107802 */ /* 0x000fe20000000f00 */
[----:B------:R-:W-:-:S02]  /*117b0*/  IMAD.MOV.U32 R20, RZ, RZ, 0x4 ;  /* 0x00000004ff147424 */ /* 0x000fc400078e00ff */
[----:B------:R-:W-:Y:S01]  /*117c0*/  IMAD.MOV.U32 R19, RZ, RZ, RZ ;  /* 0x000000ffff137224 */ /* 0x000fe200078e00ff */
[----:B------:R-:W-:Y:S01]  /*117d0*/  SEL R21, R9, R8, !P0 ;  /* 0x0000000809157207 */ /* 0x000fe20004000000 */
[----:B------:R-:W-:Y:S02]  /*117e0*/  IMAD.MOV.U32 R8, RZ, RZ, -0x1 ;  /* 0xffffffffff087424 */ /* 0x000fe400078e00ff */
[----:B------:R-:W-:Y:S05]  /*117f0*/  CALL.REL.NOINC `($__internal_3_$__cuda_sm70_shflsync_up_p) ;  /* 0x00000a8000007944 */ /* 0x000fea0003c00000 */
[----:B------:R-:W-:Y:S01]  /*11800*/  ISETP.NE.U32.AND P0, PT, R9, 0x1, PT ;  /* 0x000000010900780c */ /* 0x000fe20003f05070 */
[----:B------:R-:W-:Y:S01]  /*11810*/  IMAD.IADD R9, R21, 0x1, R8 ;  /* 0x0000000115097824 */ /* 0x000fe200078e0208 */
[----:B------:R-:W-:Y:S01]  /*11820*/  MOV R16, 0x11880 ;  /* 0x0001188000107802 */ /* 0x000fe20000000f00 */
[----:B------:R-:W-:Y:S02]  /*11830*/  IMAD.MOV.U32 R20, RZ, RZ, 0x8 ;  /* 0x00000008ff147424 */ /* 0x000fe400078e00ff */
[----:B------:R-:W-:Y:S01]  /*11840*/  IMAD.MOV.U32 R19, RZ, RZ, RZ ;  /* 0x000000ffff137224 */ /* 0x000fe200078e00ff */
[----:B------:R-:W-:Y:S01]  /*11850*/  SEL R21, R9, R8, !P0 ;  /* 0x0000000809157207 */ /* 0x000fe20004000000 */
[----:B------:R-:W-:Y:S02]  /*11860*/  IMAD.MOV.U32 R8, RZ, RZ, -0x1 ;  /* 0xffffffffff087424 */ /* 0x000fe400078e00ff */
[----:B------:R-:W-:Y:S05]  /*11870*/  CALL.REL.NOINC `($__internal_3_$__cuda_sm70_shflsync_up_p) ;  /* 0x00000a0000007944 */ /* 0x000fea0003c00000 */
        /* <DEDUP_REMOVED lines=8> */
[----:B------:R-:W-:Y:S01]  /*11900*/  IMAD.IADD R19, R21, 0x1, R8 ;  /* 0x0000000115137824 */ /* 0x000fe200078e0208 */
[----:B------:R-:W-:Y:S01]  /*11910*/  ISETP.NE.U32.AND P0, PT, R9, 0x1, PT ;  /* 0x000000010900780c */ /* 0x000fe20003f05070 */
[----:B------:R-:W-:Y:S02]  /*11920*/  IMAD.MOV.U32 R17, RZ, RZ, 0x1f ;  /* 0x0000001fff117424 */ /* 0x000fe400078e00ff */
[----:B------:R-:W-:Y:S01]  /*11930*/  IMAD.MOV.U32 R16, RZ, RZ, -0x1 ;  /* 0xffffffffff107424 */ /* 0x000fe200078e00ff */
[----:B------:R-:W-:Y:S02]  /*11940*/  SEL R19, R19, R8, !P0 ;  /* 0x0000000813137207 */ /* 0x000fe40004000000 */
[----:B------:R-:W-:-:S03]  /*11950*/  MOV R8, 0x11980 ;  /* 0x0001198000087802 */ /* 0x000fc60000000f00 */
[----:B------:R-:W-:Y:S02]  /*11960*/  IMAD.MOV.U32 R9, RZ, RZ, R19 ;  /* 0x000000ffff097224 */ /* 0x000fe400078e0013 */
[----:B------:R-:W-:Y:S05]  /*11970*/  CALL.REL.NOINC `($__internal_2_$__cuda_sm70_shflsync_idx_p) ;  /* 0x000008b000007944 */ /* 0x000fea0003c00000 */
[----:B01----:R-:W-:Y:S05]  /*11980*/  BRA `(.L_x_802) ;  /* 0xffff072000007947 */ /* 0x003fea000383ffff */
.L_x_518:
[----:B------:R-:W-:Y:S01]  /*11990*/  IMAD.MOV.U32 R21, RZ, RZ, R18 ;  /* 0x000000ffff157224 */ /* 0x000fe200078e0012 */
[----:B------:R-:W-:Y:S01]  /*119a0*/  MOV R16, 0x119f0 ;  /* 0x000119f000107802 */ /* 0x000fe20000000f00 */
[----:B------:R-:W-:Y:S02]  /*119b0*/  IMAD.MOV.U32 R20, RZ, RZ, 0x1 ;  /* 0x00000001ff147424 */ /* 0x000fe400078e00ff */
[----:B------:R-:W-:Y:S02]  /*119c0*/  IMAD.MOV.U32 R19, RZ, RZ, RZ ;  /* 0x000000ffff137224 */ /* 0x000fe400078e00ff */
[----:B------:R-:W-:Y:S02]  /*119d0*/  IMAD.MOV.U32 R8, RZ, RZ, -0x1 ;  /* 0xffffffffff087424 */ /* 0x000fe400078e00ff */
[----:B------:R-:W-:Y:S05]  /*119e0*/  CALL.REL.NOINC `($__internal_3_$__cuda_sm70_shflsync_up_p) ;  /* 0x0000089000007944 */ /* 0x000fea0003c00000 */
[----:B------:R-:W-:Y:S01]  /*119f0*/  ISETP.EQ.U32.AND P0, PT, R9, 0x1, PT ;  /* 0x000000010900780c */ /* 0x000fe20003f02070 */
[----:B------:R-:W-:Y:S08]  /*11a00*/  BRA `(.L_x_803) ;  /* 0xffff3da000007947 */ /* 0x000ff0000383ffff */
.L_x_519:
[----:B------:R-:W-:Y:S01]  /*11a10*/  IMAD.MOV.U32 R20, RZ, RZ, 0x2 ;  /* 0x00000002ff147424 */ /* 0x000fe200078e00ff */
[----:B------:R-:W-:Y:S01]  /*11a20*/  MOV R16, 0x11a60 ;  /* 0x00011a6000107802 */ /* 0x000fe20000000f00 */
[----:B------:R-:W-:Y:S02]  /*11a30*/  IMAD.MOV.U32 R19, RZ, RZ, RZ ;  /* 0x000000ffff137224 */ /* 0x000fe400078e00ff */
[----:B------:R-:W-:-:S02]  /*11a40*/  IMAD.MOV.U32 R8, RZ, RZ, -0x1 ;  /* 0xffffffffff087424 */ /* 0x000fc400078e00ff */
        /* <DEDUP_REMOVED lines=34> */
.L_x_614:
        /* <DEDUP_REMOVED lines=8> */
.L_x_615:
        /* <DEDUP_REMOVED lines=38> */
.L_x_726:
        /* <DEDUP_REMOVED lines=8> */
.L_x_727:
        /* <DEDUP_REMOVED lines=30> */
[----:B------:R-:W-:Y:S02]  /*121b0*/  IMAD.IADD R9, R21, 0x1, R8 ;  /* 0x0000000115097824 */ /* 0x000fe400078e0208 */
[----:B------:R-:W-:Y:S02]  /*121c0*/  IMAD.MOV.U32 R17, RZ, RZ, 0x1f ;  /* 0x0000001fff117424 */ /* 0x000fe400078e00ff */
[----:B------:R-:W-:Y:S01]  /*121d0*/  IMAD.MOV.U32 R16, RZ, RZ, -0x1 ;  /* 0xffffffffff107424 */ /* 0x000fe200078e00ff */
[----:B------:R-:W-:Y:S02]  /*121e0*/  SEL R18, R9, R8, !P0 ;  /* 0x0000000809127207 */ /* 0x000fe40004000000 */
[----:B------:R-:W-:-:S03]  /*121f0*/  MOV R8, 0x12220 ;  /* 0x0001222000087802 */ /* 0x000fc60000000f00 */
[----:B------:R-:W-:Y:S02]  /*12200*/  IMAD.MOV.U32 R9, RZ, RZ, R18 ;  /* 0x000000ffff097224 */ /* 0x000fe400078e0012 */
[----:B------:R-:W-:Y:S05]  /*12210*/  CALL.REL.NOINC `($__internal_2_$__cuda_sm70_shflsync_idx_p) ;  /* 0x0000001000007944 */ /* 0x000fea0003c00000 */
[----:B01----:R-:W-:Y:S05]  /*12220*/  BRA `(.L_x_808) ;  /* 0xffffb9d000007947 */ /* 0x003fea000383ffff */
        .weak           $__internal_2_$__cuda_sm70_shflsync_idx_p
        .type           $__internal_2_$__cuda_sm70_shflsync_idx_p,@function
        .size           $__internal_2_$__cuda_sm70_shflsync_idx_p,($__internal_3_$__cuda_sm70_shflsync_up_p - $__internal_2_$__cuda_sm70_shflsync_idx_p)
$__internal_2_$__cuda_sm70_shflsync_idx_p:
[----:B------:R-:W-:Y:S01]  /*12230*/  IMAD.MOV.U32 R20, RZ, RZ, R8 ;  /* 0x000000ffff147224 */ /* 0x000fe200078e0008 */
[----:B------:R-:W-:Y:S04]  /*12240*/  WARPSYNC R16 ;  /* 0x0000001000007348 */ /* 0x000fe80003800000 */
[----:B------:R-:W-:Y:S01]  /*12250*/  IMAD.MOV.U32 R21, RZ, RZ, 0x0 ;  /* 0x00000000ff157424 */ /* 0x000fe200078e00ff */
[----:B------:R0:W1:Y:S03]  /*12260*/  SHFL.IDX PT, R16, R9, R17, R17 ;  /* 0x0000001109107389 */ /* 0x00006600000e0011 */
[----:B------:R-:W-:Y:S05]  /*12270*/  RET.REL.NODEC R20 `(_ZN4vllm17topKPerRowPrefillILi512ELb0EEEvPKfPKiS4_Piiiii) ;  /* 0xfffedd8014007950 */ /* 0x000fea0003c3ffff */
        .weak           $__internal_3_$__cuda_sm70_shflsync_up_p
        .type           $__internal_3_$__cuda_sm70_shflsync_up_p,@function
        .size           $__internal_3_$__cuda_sm70_shflsync_up_p,(.L_x_2405 - $__internal_3_$__cuda_sm70_shflsync_up_p)
$__internal_3_$__cuda_sm70_shflsync_up_p:
[----:B------:R-:W-:Y:S04]  /*12280*/  WARPSYNC R8 ;  /* 0x0000000800007348 */ /* 0x000fe80003800000 */
[----:B------:R-:W-:Y:S01]  /*12290*/  IMAD.MOV.U32 R17, RZ, RZ, 0x0 ;  /* 0x00000000ff117424 */ /* 0x000fe200078e00ff */
[----:B------:R-:W0:Y:S02]  /*122a0*/  SHFL.UP P0, R8, R21, R20, R19 ;  /* 0x0400001415087389 */ /* 0x000e240000000013 */
[----:B0-----:R-:W-:Y:S01]  /*122b0*/  SEL R9, RZ, 0x1, !P0 ;  /* 0x00000001ff097807 */ /* 0x001fe20004000000 */
[----:B------:R-:W-:Y:S06]  /*122c0*/  RET.REL.NODEC R16 `(_ZN4vllm17topKPerRowPrefillILi512ELb0EEEvPKfPKiS4_Piiiii) ;  /* 0xfffedd3010007950 */ /* 0x000fec0003c3ffff */
.L_x_809:
        /* <DEDUP_REMOVED lines=11> */
.L_x_2405:


//--------------------- .text._ZN4vllm16topKPerRowDecodeILi1024ELb1ELb0ELb1EEEvPKfPKiPiiiiiiPfiS4_ --------------------------
	.section	.text._ZN4vllm16topKPerRowDecodeILi1024ELb1ELb0ELb1EEEvPKfPKiPiiiiiiPfiS4_,"ax",@progbits
	.sectioninfo	@"SHI_REGISTERS=32"
	.align	128
.text._ZN4vllm16topKPerRowDecodeILi1024ELb1ELb0ELb1EEEvPKfPKiPiiiiiiPfiS4_:
        .type           _ZN4vllm16topKPerRowDecodeILi1024ELb1ELb0ELb1EEEvPKfPKiPiiiiiiPfiS4_,@function
        .size           _ZN4vllm16topKPerRowDecodeILi1024ELb1ELb0ELb1EEEvPKfPKiPiiiiiiPfiS4_,(.L_x_2408 - _ZN4vllm16topKPerRowDecodeILi1024ELb1ELb0ELb1EEEvPKfPKiPiiiiiiPfiS4_)
        .other          _ZN4vllm16topKPerRowDecodeILi1024ELb1ELb0ELb1EEEvPKfPKiPiiiiiiPfiS4_,@"STO_CUDA_ENTRY STV_DEFAULT"
_ZN4vllm16topKPerRowDecodeILi1024ELb1ELb0ELb1EEEvPKfPKiPiiiiiiPfiS4_:
[----:B------:R-:W-:Y:S02]  /*0000*/  IMAD.MOV.U32 R1, RZ, RZ, c[0x0][0x28] ;  /* 0x00000a00ff017624 */ /* 0x000fe400078e00ff */
[----:B------:R-:W0:Y:S01]  /*0010*/  S2R R14, SR_CTAID.X ;  /* 0x00000000000e7919 */ /* 0x000e220000002500 */
[----:B------:R-:W-:Y:S01]  /*0020*/  IMAD.MOV.U32 R2, RZ, RZ, c[0x0][0x180] ;  /* 0x00006000ff027624 */ /* 0x000fe200078e00ff */
[----:B------:R-:W-:Y:S02]  /*0030*/  ULDC.64 UR8, c[0x0][0x118] ;  /* 0x0000460000087ab9 */ /* 0x000fe40000000a00 */
[----:B------:R-:W1:Y:S01]  /*0040*/  S2R R0, SR_TID.X ;  /* 0x0000000000007919 */ /* 0x000e620000002100 */
[----:B------:R-:W-:-:S05]  /*0050*/  IMAD R4, R2, c[0x0][0x198], RZ ;  /* 0x0000660002047a24 */ /* 0x000fca00078e02ff */
[----:B------:R-:W-:Y:S01]  /*0060*/  ISETP.GT.AND P0, PT, R4, c[0x0][0x180], PT ;  /* 0x0000600004007a0c */ /* 0x000fe20003f04270 */
[----:B0-----:R-:W-:-:S04]  /*0070*/  IMAD.WIDE R10, R14, c[0x0][0x180], RZ ;  /* 0x000060000e0a7a25 */ /* 0x001fc800078e02ff */
[----:B------:R-:W-:-:S08]  /*0080*/  IMAD.WIDE R14, R14, c[0x0][0x178], RZ ;  /* 0x00005e000e0e7a25 */ /* 0x000fd000078e02ff */
[----:B------:R-:W-:Y:S05]  /*0090*/  @P0 BRA `(.L_x_810) ;  /* 0x00000d6000000947 */ /* 0x000fea0003800000 */
[----:B-1----:R-:W-:Y:S01]  /*00a0*/  ISETP.GE.AND P0, PT, R0, R4, PT ;  /* 0x000000040000720c */ /* 0x002fe20003f06270 */
[----:B------:R-:W-:-:S12]  /*00b0*/  BSSY B0, `(.L_x_811) ;  /* 0x0000073000007945 */ /* 0x000fd80003800000 */
[----:B------:R-:W-:Y:S05]  /*00c0*/  @P0 BRA `(.L_x_812) ;  /* 0x0000071000000947 */ /* 0x000fea0003800000 */
[----:B------:R-:W-:Y:S01]  /*00d0*/  LOP3.LUT R3, RZ, R0, RZ, 0x33, !PT ;  /* 0x00000000ff037212 */ /* 0x000fe200078e33ff */
[----:B------:R-:W-:Y:S04]  /*00e0*/  BSSY B1, `(.L_x_813) ;  /* 0x0000016000017945 */ /* 0x000fe80003800000 */
[----:B------:R-:W-:-:S05]  /*00f0*/  IMAD.IADD R5, R4, 0x1, R3 ;  /* 0x0000000104057824 */ /* 0x000fca00078e0203 */
[C---:B------:R-:W-:Y:S02]  /*0100*/  LEA.HI R3, R5.reuse, 0x1, RZ, 0x16 ;  /* 0x0000000105037811 */ /* 0x040fe400078fb0ff */
[----:B------:R-:W-:Y:S02]  /*0110*/  ISETP.GE.U32.AND P1, PT, R5, 0xc00, PT ;  /* 0x00000c000500780c */ /* 0x000fe40003f26070 */
[----:B------:R-:W-:Y:S01]  /*0120*/  LOP3.LUT P0, R4, R3, 0x3, RZ, 0xc0, !PT ;  /* 0x0000000303047812 */ /* 0x000fe2000780c0ff */
[----:B------:R-:W-:-:S12]  /*0130*/  IMAD.MOV.U32 R3, RZ, RZ, R0 ;  /* 0x000000ffff037224 */ /* 0x000fd800078e0000 */
[----:B------:R-:W-:Y:S05]  /*0140*/  @!P0 BRA `(.L_x_814) ;  /* 0x000000f000008947 */ /* 0x000fea0003800000 */
[----:B------:R-:W-:Y:S01]  /*0150*/  IADD3 R8, P0, R10, R0, RZ ;  /* 0x000000000a087210 */ /* 0x000fe20007f1e0ff */
[----:B------:R-:W-:Y:S02]  /*0160*/  IMAD.MOV.U32 R6, RZ, RZ, R4 ;  /* 0x000000ffff067224 */ /* 0x000fe400078e0004 */
[----:B------:R-:W-:Y:S01]  /*0170*/  IMAD.MOV.U32 R3, RZ, RZ, R0 ;  /* 0x000000ffff037224 */ /* 0x000fe200078e0000 */
[----:B------:R-:W-:Y:S02]  /*0180*/  LEA R7, P2, R8, c[0x0][0x170], 0x2 ;  /* 0x00005c0008077a11 */ /* 0x000fe400078410ff */
[----:B------:R-:W-:-:S04]  /*0190*/  LEA.HI.X.SX32 R5, R0, R11, 0x1, P0 ;  /* 0x0000000b00057211 */ /* 0x000fc800000f0eff */
[----:B------:R-:W-:Y:S02]  /*01a0*/  LEA.HI.X R8, R8, c[0x0][0x174], R5, 0x2, P2 ;  /* 0x00005d0008087a11 */ /* 0x000fe400010f1405 */
.L_x_815:
        /* <DEDUP_REMOVED lines=9> */
.L_x_814:
[----:B------:R-:W-:Y:S05]  /*0240*/  BSYNC B1 ;  /* 0x0000000000017941 */ /* 0x000fea0003800000 */
.L_x_813:
[----:B------:R-:W-:Y:S05]  /*0250*/  @!P1 BRA `(.L_x_812) ;  /* 0x0000058000009947 */ /* 0x000fea0003800000 */
[----:B------:R-:W0:Y:S01]  /*0260*/  S2R R10, SR_CTAID.X ;  /* 0x00000000000a7919 */ /* 0x000e220000002500 */
[----:B------:R-:W-:Y:S01]  /*0270*/  IMAD R9, R2, c[0x0][0x198], RZ ;  /* 0x0000660002097a24 */ /* 0x000fe200078e02ff */
[----:B------:R-:W-:Y:S03]  /*0280*/  BSSY B1, `(.L_x_816) ;  /* 0x0000032000017945 */ /* 0x000fe60003800000 */
[----:B------:R-:W-:-:S05]  /*0290*/  IMAD.IADD R7, R9, 0x1, -R3 ;  /* 0x0000000109077824 */ /* 0x000fca00078e0a03 */
[----:B------:R-:W-:Y:S01]  /*02a0*/  ISETP.GT.AND P1, PT, R7, 0x3000, PT ;  /* 0x000030000700780c */ /* 0x000fe20003f24270 */
[----:B0-----:R-:W-:-:S05]  /*02b0*/  IMAD.WIDE R10, R10, c[0x0][0x180], RZ ;  /* 0x000060000a0a7a25 */ /* 0x001fca00078e02ff */
[----:B------:R-:W-:-:S04]  /*02c0*/  IADD3 R5, P0, R10, R3, RZ ;  /* 0x000000030a057210 */ /* 0x000fc80007f1e0ff */
[----:B------:R-:W-:Y:S02]  /*02d0*/  LEA.HI.X.SX32 R6, R3, R11, 0x1, P0 ;  /* 0x0000000b03067211 */ /* 0x000fe400000f0eff */
[----:B------:R-:W-:-:S04]  /*02e0*/  LEA R4, P0, R5, c[0x0][0x170], 0x2 ;  /* 0x00005c0005047a11 */ /* 0x000fc800078010ff */
[----:B------:R-:W-:Y:S02]  /*02f0*/  LEA.HI.X R5, R5, c[0x0][0x174], R6, 0x2, P0 ;  /* 0x00005d0005057a11 */ /* 0x000fe400000f1406 */
[----:B------:R-:W-:Y:S01]  /*0300*/  PLOP3.LUT P0, PT, PT, PT, PT, 0x80, 0x0 ;  /* 0x000000000000781c */ /* 0x000fe20003f0f070 */
[----:B------:R-:W-:Y:S07]  /*0310*/  @!P1 BRA `(.L_x_817) ;  /* 0x0000028000009947 */ /* 0x000fee0003800000 */
[----:B------:R-:W-:Y:S02]  /*0320*/  PLOP3.LUT P0, PT, PT, PT, PT, 0x8, 0x0 ;  /* 0x000000000000781c */ /* 0x000fe40003f0e170 */
[----:B------:R-:W-:-:S03]  /*0330*/  IADD3 R6, R9, -0x3000, RZ ;  /* 0xffffd00009067810 */ /* 0x000fc60007ffe0ff */
.L_x_818:
        /* <DEDUP_REMOVED lines=38> */
.L_x_817:
[----:B------:R-:W-:Y:S05]  /*05a0*/  BSYNC B1 ;  /* 0x0000000000017941 */ /* 0x000fea0003800000 */
.L_x_816:
[----:B------:R-:W-:Y:S01]  /*05b0*/  IMAD R8, R2, c[0x0][0x198], RZ ;  /* 0x0000660002087a24 */ /* 0x000fe200078e02ff */
[----:B------:R-:W-:Y:S03]  /*05c0*/  BSSY B1, `(.L_x_819) ;  /* 0x0000019000017945 */ /* 0x000fe60003800000 */
[----:B------:R-:W-:-:S05]  /*05d0*/  IMAD.IADD R6, R8, 0x1, -R3 ;  /* 0x0000000108067824 */ /* 0x000fca00078e0a03 */
        /* <DEDUP_REMOVED lines=23> */
.L_x_820:
[----:B------:R-:W-:Y:S05]  /*0750*/  BSYNC B1 ;  /* 0x0000000000017941 */ /* 0x000fea0003800000 */
.L_x_819:
        /* <DEDUP_REMOVED lines=8> */
.L_x_812:
[----:B------:R-:W-:Y:S05]  /*07e0*/  BSYNC B0 ;  /* 0x0000000000007941 */ /* 0x000fea0003800000 */
.L_x_811:
[----:B0-----:R-:W-:-:S04]  /*07f0*/  IMAD R3, R2, c[0x0][0x198], RZ ;  /* 0x0000660002037a24 */ /* 0x001fc800078e02ff */
[----:B------:R-:W-:-:S05]  /*0800*/  IMAD.IADD R3, R3, 0x1, R0 ;  /* 0x0000000103037824 */ /* 0x000fca00078e0200 */
[----:B------:R-:W-:-:S13]  /*0810*/  ISETP.GE.AND P0, PT, R3, c[0x0][0x180], PT ;  /* 0x0000600003007a0c */ /* 0x000fda0003f06270 */
[----:B------:R-:W-:Y:S05]  /*0820*/  @P0 EXIT ;  /* 0x000000000000094d */ /* 0x000fea0003800000 */
[----:B------:R-:W-:Y:S01]  /*0830*/  IMAD.MOV.U32 R4, RZ, RZ, 0x1 ;  /* 0x00000001ff047424 */ /* 0x000fe200078e00ff */
[----:B------:R-:W-:Y:S01]  /*0840*/  LOP3.LUT R5, RZ, R0, RZ, 0x33, !PT ;  /* 0x00000000ff057212 */ /* 0x000fe200078e33ff */
[----:B------:R-:W-:Y:S03]  /*0850*/  BSSY B0, `(.L_x_821) ;  /* 0x0000017000007945 */ /* 0x000fe60003800000 */
[----:B------:R-:W-:-:S05]  /*0860*/  IADD3 R0, R4, -c[0x0][0x198], RZ ;  /* 0x8000660004007a10 */ /* 0x000fca0007ffe0ff */
[----:B------:R-:W-:-:S05]  /*0870*/  IMAD R4, R0, c[0x0][0x180], R5 ;  /* 0x0000600000047a24 */ /* 0x000fca00078e0205 */
[C---:B------:R-:W-:Y:S02]  /*0880*/  LEA.HI R0, R4.reuse, 0x1, RZ, 0x16 ;  /* 0x0000000104007811 */ /* 0x040fe400078fb0ff */
[----:B------:R-:W-:Y:S02]  /*0890*/  ISETP.GE.U32.AND P1, PT, R4, 0xc00, PT ;  /* 0x00000c000400780c */ /* 0x000fe40003f26070 */
[----:B------:R-:W-:-:S13]  /*08a0*/  LOP3.LUT P0, R0, R0, 0x3, RZ, 0xc0, !PT ;  /* 0x0000000300007812 */ /* 0x000fda000780c0ff */
[----:B------:R-:W-:Y:S05]  /*08b0*/  @!P0 BRA `(.L_x_822) ;  /* 0x0000010000008947 */ /* 0x000fea0003800000 */
[----:B------:R-:W0:Y:S02]  /*08c0*/  S2R R8, SR_CTAID.X ;  /* 0x0000000000087919 */ /* 0x000e240000002500 */
[----:B0-----:R-:W-:-:S05]  /*08d0*/  IMAD.WIDE R8, R8, c[0x0][0x180], RZ ;  /* 0x0000600008087a25 */ /* 0x001fca00078e02ff */
[----:B------:R-:W-:-:S04]  /*08e0*/  IADD3 R7, P0, R8, R3, RZ ;  /* 0x0000000308077210 */ /* 0x000fc80007f1e0ff */
[----:B------:R-:W-:Y:S02]  /*08f0*/  LEA R6, P2, R7, c[0x0][0x170], 0x2 ;  /* 0x00005c0007067a11 */ /* 0x000fe400078410ff */
[----:B------:R-:W-:Y:S01]  /*0900*/  LEA.HI.X.SX32 R4, R3, R9, 0x1, P0 ;  /* 0x0000000903047211 */ /* 0x000fe200000f0eff */
[----:B------:R-:W-:-:S03]  /*0910*/  IMAD.MOV.U32 R9, RZ, RZ, -0x1 ;  /* 0xffffffffff097424 */ /* 0x000fc600078e00ff */
[----:B------:R-:W-:-:S03]  /*0920*/  LEA.HI.X R7, R7, c[0x0][0x174], R4, 0x2, P2 ;  /* 0x00005d0007077a11 */ /* 0x000fc600010f1404 */
.L_x_823:
        /* <DEDUP_REMOVED lines=9> */
.L_x_822:
[----:B------:R-:W-:Y:S05]  /*09c0*/  BSYNC B0 ;  /* 0x0000000000007941 */ /* 0x000fea0003800000 */
.L_x_821:
[----:B------:R-:W-:Y:S05]  /*09d0*/  @!P1 EXIT ;  /* 0x000000000000994d */ /* 0x000fea0003800000 */
[----:B0-----:R-:W0:Y:S01]  /*09e0*/  S2R R4, SR_CTAID.X ;  /* 0x0000000000047919 */ /* 0x001e220000002500 */
[----:B------:R-:W-:Y:S01]  /*09f0*/  IADD3 R6, -R3, c[0x0][0x180], RZ ;  /* 0x0000600003067a10 */ /* 0x000fe20007ffe1ff */
[----:B------:R-:W-:Y:S03]  /*0a00*/  BSSY B0, `(.L_x_824) ;  /* 0x0000023000007945 */ /* 0x000fe60003800000 */
        /* <DEDUP_REMOVED lines=8> */
[----:B------:R-:W-:Y:S01]  /*0a90*/  PLOP3.LUT P0, PT, PT, PT, PT, 0x8, 0x0 ;  /* 0x000000000000781c */ /* 0x000fe20003f0e170 */
[----:B------:R-:W-:Y:S01]  /*0aa0*/  IMAD.MOV.U32 R9, RZ, RZ, -0x1 ;  /* 0xffffffffff097424 */ /* 0x000fe200078e00ff */
[----:B------:R-:W-:-:S03]  /*0ab0*/  IADD3 R2, R2, -0x3000, RZ ;  /* 0xffffd00002027810 */ /* 0x000fc60007ffe0ff */
.L_x_826:
[----:B------:R-:W-:Y:S01]  /*0ac0*/  IADD3 R3, R3, 0x4000, RZ ;  /* 0x0000400003037810 */ /* 0x000fe20007ffe0ff */
[----:B------:R-:W-:Y:S01]  /*0ad0*/  STG.E [R4.64], R9 ;  /* 0x0000000904007986 */ /* 0x000fe2000c101908 */
[----:B------:R-:W-:Y:S02]  /*0ae0*/  IADD3 R0, P2, R4, 0x10000, RZ ;  /* 0x0001000004007810 */ /* 0x000fe40007f5e0ff */
[----:B------:R-:W-:Y:S01]  /*0af0*/  ISETP.GE.AND P1, PT, R3, R2, PT ;  /* 0x000000020300720c */ /* 0x000fe20003f26270 */
[----:B------:R-:W-:Y:S02]  /*0b00*/  STG.E [R4.64+0x1000], R9 ;  /* 0x0010000904007986 */ /* 0x000fe4000c101908 */
[----:B------:R-:W-:-:S02]  /*0b10*/  IMAD.X R7, RZ, RZ, R5, P2 ;  /* 0x000000ffff077224 */ /* 0x000fc400010e0605 */
        /* <DEDUP_REMOVED lines=17> */
.L_x_825:
[----:B------:R-:W-:Y:S05]  /*0c30*/  BSYNC B0 ;  /* 0x0000000000007941 */ /* 0x000fea0003800000 */
.L_x_824:
        /* <DEDUP_REMOVED lines=19> */
.L_x_828:
[----:B------:R-:W-:Y:S05]  /*0d70*/  BSYNC B0 ;  /* 0x0000000000007941 */ /* 0x000fea0003800000 */
.L_x_827:
        /* <DEDUP_REMOVED lines=8> */
.L_x_810:
[C---:B-1----:R-:W-:Y:S01]  /*0e00*/  ISETP.NE.AND P0, PT, R0.reuse, RZ, PT ;  /* 0x000000ff0000720c */ /* 0x042fe20003f05270 */
[----:B------:R-:W-:Y:S01]  /*0e10*/  BSSY B0, `(.L_x_829) ;  /* 0x0000022000007945 */ /* 0x000fe20003800000 */
[----:B------:R-:W-:-:S11]  /*0e20*/  ISETP.GT.AND P1, PT, R0, 0x7ff, PT ;  /* 0x000007ff0000780c */ /* 0x000fd60003f24270 */
        /* <DEDUP_REMOVED lines=14> */
.L_x_833:
[----:B------:R-:W-:Y:S01]  /*0f10*/  IADD3 R2, R2, -0x1, RZ ;  /* 0xffffffff02027810 */ /* 0x000fe20007ffe0ff */
[----:B------:R0:W-:Y:S01]  /*0f20*/  STS [R4], RZ ;  /* 0x000000ff04007388 */ /* 0x0001e20000000800 */
[----:B------:R-:W-:Y:S02]  /*0f30*/  IADD3 R3, R3, 0x400, RZ ;  /* 0x0000040003037810 */ /* 0x000fe40007ffe0ff */
[----:B------:R-:W-:Y:S02]  /*0f40*/  ISETP.NE.AND P1, PT, R2, RZ, PT ;  /* 0x000000ff0200720c */ /* 0x000fe40003f25270 */
[----:B0-----:R-:W-:-:S11]  /*0f50*/  IADD3 R4, R4, 0x1000, RZ ;  /* 0x0000100004047810 */ /* 0x001fd60007ffe0ff */
[----:B------:R-:W-:Y:S05]  /*0f60*/  @P1 BRA `(.L_x_833) ;  /* 0xffffffa000001947 */ /* 0x000fea000383ffff */
.L_x_832:
[----:B------:R-:W-:Y:S05]  /*0f70*/  BSYNC B1 ;  /* 0x0000000000017941 */ /* 0x000fea0003800000 */
.L_x_831:
[----:B------:R-:W-:Y:S05]  /*0f80*/  @!P2 BRA `(.L_x_830) ;  /* 0x000000a00000a947 */ /* 0x000fea0003800000 */
[C---:B------:R-:W-:Y:S02]  /*0f90*/  IADD3 R2, R3.reuse, -0x1000, RZ ;  /* 0xfffff00003027810 */ /* 0x040fe40007ffe0ff */
[----:B------:R-:W-:-:S04]  /*0fa0*/  LEA R3, R3, 0x40a0, 0x2 ;  /* 0x000040a003037811 */ /* 0x000fc800078e10ff */
.L_x_834:
[----:B------:R-:W-:Y:S01]  /*0fb0*/  IADD3 R2, R2, 0x1000, RZ ;  /* 0x0000100002027810 */ /* 0x000fe20007ffe0ff */
[----:B------:R-:W-:Y:S03]  /*0fc0*/  STS [R3+-0x3000], RZ ;  /* 0xffd000ff03007388 */ /* 0x000fe60000000800 */
[----:B------:R-:W-:Y:S01]  /*0fd0*/  ISETP.GE.AND P1, PT, R2, -0x800, PT ;  /* 0xfffff8000200780c */ /* 0x000fe20003f26270 */
[----:B------:R-:W-:Y:S04]  /*0fe0*/  STS [R3+-0x2000], RZ ;  /* 0xffe000ff03007388 */ /* 0x000fe80000000800 */
[----:B------:R-:W-:Y:S04]  /*0ff0*/  STS [R3+-0x1000], RZ ;  /* 0xfff000ff03007388 */ /* 0x000fe80000000800 */
[----:B------:R0:W-:Y:S02]  /*1000*/  STS [R3], RZ ;  /* 0x000000ff03007388 */ /* 0x0001e40000000800 */
[----:B0-----:R-:W-:-:S02]  /*1010*/  IADD3 R3, R3, 0x4000, RZ ;  /* 0x0000400003037810 */ /* 0x001fc40007ffe0ff */
[----:B------:R-:W-:Y:S05]  /*1020*/  @!P1 BRA `(.L_x_834) ;  /* 0xffffff8000009947 */ /* 0x000fea000383ffff */
.L_x_830:
[----:B------:R-:W-:Y:S05]  /*1030*/  BSYNC B0 ;  /* 0x0000000000007941 */ /* 0x000fea0003800000 */
.L_x_829:
[----:B------:R-:W-:Y:S01]  /*1040*/  IMAD.MOV.U32 R5, RZ, RZ, c[0x0][0x17c] ;  /* 0x00005f00ff057624 */ /* 0x000fe200078e00ff */
[----:B------:R-:W-:Y:S01]  /*1050*/  BAR.SYNC.DEFER_BLOCKING 0x0 ;  /* 0x0000000000007b1d */ /* 0x000fe20000010000 */
[----:B------:R-:W-:-:S03]  /*1060*/  LEA R3, R14, c[0x0][0x160], 0x2 ;  /* 0x000058000e037a11 */ /* 0x000fc600078e10ff */
[----:B------:R-:W-:-:S13]  /*1070*/  ISETP.NE.AND P1, PT, R5, 0x1, PT ;  /* 0x000000010500780c */ /* 0x000fda0003f25270 */
[----:B------:R-:W-:Y:S05]  /*1080*/  @!P1 BRA `(.L_x_835) ;  /* 0x000005f000009947 */ /* 0x000fea0003800000 */
[----:B------:R-:W-:Y:S01]  /*1090*/  IMAD.MOV.U32 R4, RZ, RZ, c[0x0][0x180] ;  /* 0x00006000ff047624 */ /* 0x000fe200078e00ff */
[----:B------:R-:W-:Y:S03]  /*10a0*/  BSSY B0, `(.L_x_836) ;  /* 0x000005c000007945 */ /* 0x000fe60003800000 */
[----:B------:R-:W-:-:S05]  /*10b0*/  IMAD R4, R4, c[0x0][0x198], RZ ;  /* 0x0000660004047a24 */ /* 0x000fca00078e02ff */
[----:B------:R-:W-:-:S13]  /*10c0*/  ISETP.GE.AND P1, PT, R0, R4, PT ;  /* 0x000000040000720c */ /* 0x000fda0003f26270 */
[----:B------:R-:W-:Y:S05]  /*10d0*/  @P1 BRA `(.L_x_837) ;  /* 0x0000058000001947 */ /* 0x000fea0003800000 */
[----:B------:R-:W-:Y:S01]  /*10e0*/  LOP3.LUT R2, RZ, R0, RZ, 0x33, !PT ;  /* 0x00000000ff027212 */ /* 0x000fe200078e33ff */
[----:B------:R-:W-:Y:S04]  /*10f0*/  BSSY B1, `(.L_x_838) ;  /* 0x0000020000017945 */ /* 0x000fe80003800000 */
[----:B------:R-:W-:-:S05]  /*1100*/  IMAD.IADD R3, R4, 0x1, R2 ;  /* 0x0000000104037824 */ /* 0x000fca00078e0202 */
[C---:B------:R-:W-:Y:S02]  /*1110*/  LEA.HI R2, R3.reuse, 0x1, RZ, 0x16 ;  /* 0x0000000103027811 */ /* 0x040fe400078fb0ff */
[----:B------:R-:W-:Y:S01]  /*1120*/  ISETP.GE.U32.AND P2, PT, R3, 0xc00, PT ;  /* 0x00000c000300780c */ /* 0x000fe20003f46070 */
[----:B------:R-:W-:Y:S01]  /*1130*/  IMAD.MOV.U32 R3, RZ, RZ, R0 ;  /* 0x000000ffff037224 */ /* 0x000fe200078e0000 */
[----:B------:R-:W-:Y:S01]  /*1140*/  LOP3.LUT P1, R4, R2, 0x3, RZ, 0xc0, !PT ;  /* 0x0000000302047812 */ /* 0x000fe2000782c0ff */
[----:B------:R-:W-:-:S12]  /*1150*/  IMAD.SHL.U32 R2, R5, 0x400, RZ ;  /* 0x0000040005027824 */ /* 0x000fd800078e00ff */
[----:B------:R-:W-:Y:S05]  /*1160*/  @!P1 BRA `(.L_x_839) ;  /* 0x0000018000009947 */ /* 0x000fea0003800000 */
[----:B------:R-:W-:Y:S02]  /*1170*/  IMAD R3, R0, c[0x0][0x17c], RZ ;  /* 0x00005f0000037a24 */ /* 0x000fe400078e02ff */
[----:B------:R-:W-:-:S03]  /*1180*/  IMAD.MOV.U32 R6, RZ, RZ, R4 ;  /* 0x000000ffff067224 */ /* 0x000fc600078e0004 */
[----:B------:R-:W-:-:S04]  /*1190*/  IADD3 R5, P1, R14, R3, RZ ;  /* 0x000000030e057210 */ /* 0x000fc80007f3e0ff */
[----:B------:R-:W-:Y:S02]  /*11a0*/  LEA R7, P3, R5, c[0x0][0x160], 0x2 ;  /* 0x0000580005077a11 */ /* 0x000fe400078610ff */
[----:B------:R-:W-:Y:S01]  /*11b0*/  LEA.HI.X.SX32 R8, R3, R15, 0x1, P1 ;  /* 0x0000000f03087211 */ /* 0x000fe200008f0eff */
[----:B------:R-:W-:-:S03]  /*11c0*/  IMAD.MOV.U32 R3, RZ, RZ, R0 ;  /* 0x000000ffff037224 */ /* 0x000fc600078e0000 */
[----:B------:R-:W-:Y:S02]  /*11d0*/  LEA.HI.X R5, R5, c[0x0][0x164], R8, 0x2, P3 ;  /* 0x0000590005057a11 */ /* 0x000fe400018f1408 */
.L_x_840:
        /* <DEDUP_REMOVED lines=17> */
.L_x_839:
[----:B------:R-:W-:Y:S05]  /*12f0*/  BSYNC B1 ;  /* 0x0000000000017941 */ /* 0x000fea0003800000 */
.L_x_838:
[----:B------:R-:W-:Y:S05]  /*1300*/  @!P2 BRA `(.L_x_837) ;  /* 0x000003500000a947 */ /* 0x000fea0003800000 */
[----:B------:R-:W-:-:S05]  /*1310*/  IMAD R5, R3, c[0x0][0x17c], RZ ;  /* 0x00005f0003057a24 */ /* 0x000fca00078e02ff */
[----:B------:R-:W-:-:S04]  /*1320*/  IADD3 R11, P1, R14, R5, RZ ;  /* 0x000000050e0b7210 */ /* 0x000fc80007f3e0ff */
[----:B------:R-:W-:Y:S02]  /*1330*/  LEA R10, P2, R11, c[0x0][0x160], 0x2 ;  /* 0x000058000b0a7a11 */ /* 0x000fe400078410ff */
[----:B------:R-:W-:-:S04]  /*1340*/  LEA.HI.X.SX32 R4, R5, R15, 0x1, P1 ;  /* 0x0000000f05047211 */ /* 0x000fc800008f0eff */
[----:B------:R-:W-:-:S05]  /*1350*/  LEA.HI.X R11, R11, c[0x0][0x164], R4, 0x2, P2 ;  /* 0x000059000b0b7a11 */ /* 0x000fca00010f1404 */
.L_x_841:
[C---:B0-----:R-:W-:Y:S02]  /*1360*/  IMAD.WIDE R6, R2.reuse, 0x4, R10 ;  /* 0x0000000402067825 */ /* 0x041fe400078e020a */
[----:B------:R-:W2:Y:S04]  /*1370*/  LDG.E R10, [R10.64] ;  /* 0x000000080a0a7981 */ /* 0x000ea8000c1e1900 */
[C---:B0-----:R-:W-:Y:S02]  /*1380*/  IMAD.WIDE R8, R2.reuse, 0x4, R6 ;  /* 0x0000000402087825 */ /* 0x041fe400078e0206 */
[----:B------:R-:W3:Y:S04]  /*1390*/  LDG.E R6, [R6.64] ;  /* 0x0000000806067981 */ /* 0x000ee8000c1e1900 */
[----:B------:R-:W-:-:S02]  /*13a0*/  IMAD.WIDE R4, R2, 0x4, R8 ;  /* 0x0000000402047825 */ /* 0x000fc400078e0208 */
[----:B------:R-:W4:Y:S04]  /*13b0*/  LDG.E R8, [R8.64] ;  /* 0x0000000808087981 */ /* 0x000f28000c1e1900 */
[----:B------:R0:W5:Y:S01]  /*13c0*/  LDG.E R17, [R4.64] ;  /* 0x0000000804117981 */ /* 0x000162000c1e1900 */
[----:B------:R-:W-:Y:S01]  /*13d0*/  IMAD.MOV.U32 R18, RZ, RZ, c[0x0][0x180] ;  /* 0x00006000ff127624 */ /* 0x000fe200078e00ff */
[----:B------:R-:W-:-:S03]  /*13e0*/  IADD3 R3, R3, 0x1000, RZ ;  /* 0x0000100003037810 */ /* 0x000fc60007ffe0ff */
[----:B------:R-:W-:Y:S01]  /*13f0*/  IMAD R18, R18, c[0x0][0x198], RZ ;  /* 0x0000660012127a24 */ /* 0x000fe200078e02ff */
        /* <DEDUP_REMOVED lines=38> */
.L_x_837:
[----:B------:R-:W-:Y:S05]  /*1660*/  BSYNC B0 ;  /* 0x0000000000007941 */ /* 0x000fea0003800000 */
.L_x_836:
[----:B------:R-:W-:Y:S05]  /*1670*/  BRA `(.L_x_842) ;  /* 0x0000064000007947 */ /* 0x000fea0003800000 */
.L_x_835:
[----:B------:R-:W-:Y:S01]  /*1680*/  LOP3.LUT R3, R3, 0xf, RZ, 0xc0, !PT ;  /* 0x0000000f03037812 */ /* 0x000fe200078ec0ff */
[----:B------:R-:W-:Y:S01]  /*1690*/  IMAD.MOV.U32 R4, RZ, RZ, c[0x0][0x180] ;  /* 0x00006000ff047624 */ /* 0x000fe200078e00ff */
[----:B------:R-:W-:Y:S02]  /*16a0*/  BSSY B0, `(.L_x_843) ;  /* 0x0000043000007945 */ /* 0x000fe40003800000 */
[C---:B------:R-:W-:Y:S01]  /*16b0*/  IADD3 R2, P2, -R3.reuse, 0x10, RZ ;  /* 0x0000001003027810 */ /* 0x040fe20007f5e1ff */
[----:B------:R-:W-:Y:S01]  /*16c0*/  IMAD R4, R4, c[0x0][0x198], RZ ;  /* 0x0000660004047a24 */ /* 0x000fe200078e02ff */
[----:B------:R-:W-:-:S03]  /*16d0*/  ISETP.NE.U32.AND P1, PT, R3, RZ, PT ;  /* 0x000000ff0300720c */ /* 0x000fc60003f25070 */
[----:B------:R-:W-:Y:S01]  /*16e0*/  IMAD.X R3, RZ, RZ, -0x1, P2 ;  /* 0xffffffffff037424 */ /* 0x000fe200010e06ff */
[----:B------:R-:W-:-:S04]  /*16f0*/  ISETP.NE.AND.EX P1, PT, RZ, RZ, PT, P1 ;  /* 0x000000ffff00720c */ /* 0x000fc80003f25310 */
[----:B------:R-:W-:-:S04]  /*1700*/  SHF.R.U64 R2, R2, 0x2, R3 ;  /* 0x0000000202027819 */ /* 0x000fc80000001203 */
[----:B------:R-:W-:-:S04]  /*1710*/  SEL R2, R2, RZ, P1 ;  /* 0x000000ff02027207 */ /* 0x000fc80000800000 */
[----:B------:R-:W-:-:S04]  /*1720*/  IMNMX R5, R4, R2, PT ;  /* 0x0000000204057217 */ /* 0x000fc80003800200 */
[----:B------:R-:W-:Y:S01]  /*1730*/  ISETP.GT.U32.AND P1, PT, R5, R0, PT ;  /* 0x000000000500720c */ /* 0x000fe20003f24070 */
[--C-:B------:R-:W-:Y:S01]  /*1740*/  IMAD.IADD R2, R4, 0x1, -R5.reuse ;  /* 0x0000000104027824 */ /* 0x100fe200078e0a05 */
[----:B------:R-:W-:-:S04]  /*1750*/  SHF.R.S32.HI R7, RZ, 0x1f, R5 ;  /* 0x0000001fff077819 */ /* 0x000fc80000011405 */
[----:B------:R-:W-:Y:S02]  /*1760*/  SHF.R.S32.HI R3, RZ, 0x1f, R2 ;  /* 0x0000001fff037819 */ /* 0x000fe40000011402 */
[----:B------:R-:W-:Y:S02]  /*1770*/  ISETP.GT.U32.AND.EX P1, PT, R7, RZ, PT, P1 ;  /* 0x000000ff0700720c */ /* 0x000fe40003f24110 */
[----:B------:R-:W-:Y:S01]  /*1780*/  LEA.HI R3, R3, R2, RZ, 0x2 ;  /* 0x0000000203037211 */ /* 0x000fe200078f10ff */
[----:B------:R-:W-:-:S03]  /*1790*/  IMAD.IADD R2, R0, 0x1, R5 ;  /* 0x0000000100027824 */ /* 0x000fc600078e0205 */
[----:B------:R-:W-:-:S04]  /*17a0*/  SHF.R.S32.HI R9, RZ, 0x2, R3 ;  /* 0x00000002ff097819 */ /* 0x000fc80000011403 */
[C---:B------:R-:W-:Y:S01]  /*17b0*/  ISETP.GT.AND P3, PT, R9.reuse, R0, PT ;  /* 0x000000000900720c */ /* 0x040fe20003f64270 */
[----:B------:R-:W-:-:S05]  /*17c0*/  IMAD R3, R9, 0x4, R2 ;  /* 0x0000000409037824 */ /* 0x000fca00078e0202 */
[----:B------:R-:W-:-:S07]  /*17d0*/  ISETP.GE.AND P2, PT, R3, R4, PT ;  /* 0x000000040300720c */ /* 0x000fce0003f46270 */
[----:B------:R-:W-:Y:S05]  /*17e0*/  @!P3 BRA `(.L_x_844) ;  /* 0x000002e00000b947 */ /* 0x000fea0003800000 */
[----:B------:R-:W-:Y:S01]  /*17f0*/  IADD3 R5, P3, R14, R5, RZ ;  /* 0x000000050e057210 */ /* 0x000fe20007f7e0ff */
[----:B------:R-:W-:-:S03]  /*1800*/  IMAD.MOV.U32 R10, RZ, RZ, R0 ;  /* 0x000000ffff0a7224 */ /* 0x000fc600078e0000 */
[----:B------:R-:W-:Y:S01]  /*1810*/  LEA R2, P4, R5, c[0x0][0x160], 0x2 ;  /* 0x0000580005027a11 */ /* 0x000fe200078810ff */
[----:B------:R-:W-:-:S05]  /*1820*/  IMAD.X R8, R15, 0x1, R7, P3 ;  /* 0x000000010f087824 */ /* 0x000fca00018e0607 */
[----:B------:R-:W-:Y:S02]  /*1830*/  LEA.HI.X R8, R5, c[0x0][0x164], R8, 0x2, P4 ;  /* 0x0000590005087a11 */ /* 0x000fe400020f1408 */
.L_x_845:
[----:B0-----:R-:W-:-:S04]  /*1840*/  SHF.R.S64 R5, RZ, 0x1c, R10 ;  /* 0x0000001cff057819 */ /* 0x001fc8000000100a */
[----:B------:R-:W-:-:S04]  /*1850*/  IADD3 R4, P3, R5, R2, RZ ;  /* 0x0000000205047210 */ /* 0x000fc80007f7e0ff */
[----:B------:R-:W-:-:S06]  /*1860*/  LEA.HI.X.SX32 R5, R10, R8, 0x4, P3 ;  /* 0x000000080a057211 */ /* 0x000fcc00018f26ff */
[----:B------:R-:W2:Y:S01]  /*1870*/  LDG.E.128 R4, [R4.64] ;  /* 0x0000000804047981 */ /* 0x000ea2000c1e1d00 */
[----:B------:R-:W-:Y:S01]  /*1880*/  IADD3 R10, R10, 0x400, RZ ;  /* 0x000004000a0a7810 */ /* 0x000fe20007ffe0ff */
[----:B------:R-:W-:Y:S01]  /*1890*/  YIELD ;  /* 0x0000000000007946 */ /* 0x000fe20003800000 */
[----:B--2---:R-:W0:Y:S08]  /*18a0*/  F2F.F16.F32 R7, R7 ;  /* 0x0000000700077304 */ /* 0x004e300000200800 */
[----:B------:R1:W2:Y:S08]  /*18b0*/  F2F.F16.F32 R11, R4 ;  /* 0x00000004000b7304 */ /* 0x0002b00000200800 */
[----:B------:R-:W3:Y:S01]  /*18c0*/  F2F.F16.F32 R12, R5 ;  /* 0x00000005000c7304 */ /* 0x000ee20000200800 */
[----:B0-----:R-:W-:-:S05]  /*18d0*/  PRMT R18, R7, 0x9910, RZ ;  /* 0x0000991007127816 */ /* 0x001fca00000000ff */
[----:B-1----:R-:W-:Y:S02]  /*18e0*/  IMAD.MOV.U32 R4, RZ, RZ, R18 ;  /* 0x000000ffff047224 */ /* 0x002fe400078e0012 */
[----:B------:R-:W0:Y:S01]  /*18f0*/  F2F.F16.F32 R6, R6 ;  /* 0x0000000600067304 */ /* 0x000e220000200800 */
[----:B--2---:R-:W-:Y:S02]  /*1900*/  PRMT R13, R11, 0x9910, RZ ;  /* 0x000099100b0d7816 */ /* 0x004fe400000000ff */
[----:B------:R-:W-:Y:S02]  /*1910*/  ISETP.GE.AND P6, PT, R4, RZ, PT ;  /* 0x000000ff0400720c */ /* 0x000fe40003fc6270 */
[----:B------:R-:W-:Y:S02]  /*1920*/  ISETP.GE.AND P3, PT, R13, RZ, PT ;  /* 0x000000ff0d00720c */ /* 0x000fe40003f66270 */
[----:B---3--:R-:W-:-:S04]  /*1930*/  PRMT R16, R12, 0x9910, RZ ;  /* 0x000099100c107816 */ /* 0x008fc800000000ff */
[----:B------:R-:W-:Y:S02]  /*1940*/  ISETP.GE.AND P4, PT, R16, RZ, PT ;  /* 0x000000ff1000720c */ /* 0x000fe40003f86270 */
[----:B0-----:R-:W-:-:S05]  /*1950*/  PRMT R17, R6, 0x9910, RZ ;  /* 0x0000991006117816 */ /* 0x001fca00000000ff */
[----:B------:R-:W-:Y:S02]  /*1960*/  @P3 LOP3.LUT R11, R11, 0x7fe0, RZ, 0xc, !PT ;  /* 0x00007fe00b0b3812 */ /* 0x000fe400078e0cff */
[----:B------:R-:W-:Y:S02]  /*1970*/  ISETP.GE.AND P5, PT, R17, RZ, PT ;  /* 0x000000ff1100720c */ /* 0x000fe40003fa6270 */
[----:B------:R-:W-:Y:S02]  /*1980*/  @P6 LOP3.LUT R7, R7, 0x7fe0, RZ, 0xc, !PT ;  /* 0x00007fe007076812 */ /* 0x000fe400078e0cff */
[----:B------:R-:W-:Y:S02]  /*1990*/  LOP3.LUT R4, R11, 0xffff, RZ, 0xc0, !PT ;  /* 0x0000ffff0b047812 */ /* 0x000fe400078ec0ff */
[----:B------:R-:W-:Y:S02]  /*19a0*/  @P4 LOP3.LUT R12, R12, 0x7fe0, RZ, 0xc, !PT ;  /* 0x00007fe00c0c4812 */ /* 0x000fe400078e0cff */
[----:B------:R-:W-:-:S02]  /*19b0*/  LOP3.LUT R7, R7, 0xffff, RZ, 0xc0, !PT ;  /* 0x0000ffff07077812 */ /* 0x000fc400078ec0ff */
[----:B------:R-:W-:Y:S02]  /*19c0*/  LOP3.LUT R5, R12, 0xffff, RZ, 0xc0, !PT ;  /* 0x0000ffff0c057812 */ /* 0x000fe400078ec0ff */
[----:B------:R-:W-:Y:S02]  /*19d0*/  SHF.R.U32.HI R4, RZ, 0x5, R4 ;  /* 0x00000005ff047819 */ /* 0x000fe40000011604 */
[----:B------:R-:W-:Y:S02]  /*19e0*/  @P5 LOP3.LUT R6, R6, 0x7fe0, RZ, 0xc, !PT ;  /* 0x00007fe006065812 */ /* 0x000fe400078e0cff */
[----:B------:R-:W-:Y:S02]  /*19f0*/  ISETP.GT.AND P3, PT, R9, R10, PT ;  /* 0x0000000a0900720c */ /* 0x000fe40003f64270 */
[----:B------:R-:W-:Y:S02]  /*1a00*/  LOP3.LUT R6, R6, 0xffff, RZ, 0xc0, !PT ;  /* 0x0000ffff06067812 */ /* 0x000fe400078ec0ff */
[----:B------:R-:W-:-:S02]  /*1a10*/  SHF.R.U32.HI R5, RZ, 0x5, R5 ;  /* 0x00000005ff057819 */ /* 0x000fc40000011605 */
[----:B------:R-:W-:Y:S02]  /*1a20*/  SHF.R.U32.HI R6, RZ, 0x5, R6 ;  /* 0x00000005ff067819 */ /* 0x000fe40000011606 */
[----:B------:R-:W-:Y:S02]  /*1a30*/  SHF.R.U32.HI R7, RZ, 0x5, R7 ;  /* 0x00000005ff077819 */ /* 0x000fe40000011607 */
[----:B------:R-:W-:Y:S02]  /*1a40*/  LOP3.LUT R4, R4, 0xffff, RZ, 0xc0, !PT ;  /* 0x0000ffff04047812 */ /* 0x000fe400078ec0ff */
[----:B------:R-:W-:Y:S02]  /*1a50*/  LOP3.LUT R5, R5, 0xffff, RZ, 0xc0, !PT ;  /* 0x0000ffff05057812 */ /* 0x000fe400078ec0ff */
[----:B------:R-:W-:Y:S01]  /*1a60*/  LOP3.LUT R6, R6, 0xffff, RZ, 0xc0, !PT ;  /* 0x0000ffff06067812 */ /* 0x000fe200078ec0ff */
[----:B------:R0:W-:Y:S01]  /*1a70*/  ATOMS.POPC.INC.32 RZ, [R4.X4+URZ+0x10a0] ;  /* 0x0010a00004ff7f8c */ /* 0x0001e2000d00403f */
[----:B------:R-:W-:-:S03]  /*1a80*/  LOP3.LUT R7, R7, 0xffff, RZ, 0xc0, !PT ;  /* 0x0000ffff07077812 */ /* 0x000fc600078ec0ff */
[----:B------:R0:W-:Y:S04]  /*1a90*/  ATOMS.POPC.INC.32 RZ, [R5.X4+URZ+0x10a0] ;  /* 0x0010a00005ff7f8c */ /* 0x0001e8000d00403f */
[----:B------:R0:W-:Y:S04]  /*1aa0*/  ATOMS.POPC.INC.32 RZ, [R6.X4+URZ+0x10a0] ;  /* 0x0010a00006ff7f8c */ /* 0x0001e8000d00403f */
[----:B------:R0:W-:Y:S01]  /*1ab0*/  ATOMS.POPC.INC.32 RZ, [R7.X4+URZ+0x10a0] ;  /* 0x0010a00007ff7f8c */ /* 0x0001e2000d00403f */
[----:B------:R-:W-:Y:S05]  /*1ac0*/  @P3 BRA `(.L_x_845) ;  /* 0xfffffd7000003947 */ /* 0x000fea000383ffff */
.L_x_844:
[----:B------:R-:W-:Y:S05]  /*1ad0*/  BSYNC B0 ;  /* 0x0000000000007941 */ /* 0x000fea0003800000 */
.L_x_843:
        /* <DEDUP_REMOVED lines=15> */
.L_x_847:
[----:B------:R-:W-:Y:S05]  /*1bd0*/  BSYNC B0 ;  /* 0x0000000000007941 */ /* 0x000fea0003800000 */
.L_x_846:
        /* <DEDUP_REMOVED lines=14> */
.L_x_842:
[----:B0-----:R-:W0:Y:S01]  /*1cc0*/  S2R R6, SR_CTAID.X ;  /* 0x0000000000067919 */ /* 0x001e220000002500 */
[----:B------:R-:W-:Y:S01]  /*1cd0*/  IMAD.MOV.U32 R2, RZ, RZ, c[0x0][0x198] ;  /* 0x00006600ff027624 */ /* 0x000fe200078e00ff */
[----:B------:R-:W-:Y:S04]  /*1ce0*/  WARPSYNC 0xffffffff ;  /* 0xffffffff00007948 */ /* 0x000fe80003800000 */
[----:B------:R-:W-:Y:S01]  /*1cf0*/  SHF.R.S32.HI R2, RZ, 0x1f, R2 ;  /* 0x0000001fff027819 */ /* 0x000fe20000011402 */
[----:B0-----:R-:W-:-:S04]  /*1d00*/  IMAD.WIDE R6, R6, c[0x0][0x180], RZ ;  /* 0x0000600006067a25 */ /* 0x001fc800078e02ff */
[----:B------:R-:W-:Y:S02]  /*1d10*/  IMAD R3, R7, c[0x0][0x198], RZ ;  /* 0x0000660007037a24 */ /* 0x000fe400078e02ff */
[----:B------:R-:W-:-:S04]  /*1d20*/  IMAD.WIDE.U32 R4, R6, c[0x0][0x198], RZ ;  /* 0x0000660006047a25 */ /* 0x000fc800078e00ff */
[----:B------:R-:W-:-:S04]  /*1d30*/  IMAD R2, R6, R2, R3 ;  /* 0x0000000206027224 */ /* 0x000fc800078e0203 */
[----:B------:R-:W-:Y:S02]  /*1d40*/  IMAD.IADD R2, R5, 0x1, R2 ;  /* 0x0000000105027824 */ /* 0x000fe400078e0202 */
[----:B------:R-:W-:Y:S01]  /*1d50*/  BAR.SYNC.DEFER_BLOCKING 0x0 ;  /* 0x0000000000007b1d */ /* 0x000fe20000010000 */
[C---:B------:R-:W-:Y:S01]  /*1d60*/  LEA.HI R6, R0.reuse, R0, RZ, 0x1b ;  /* 0x0000000000067211 */ /* 0x040fe200078fd8ff */
[----:B------:R-:W-:Y:S02]  /*1d70*/  IMAD R4, R0, 0x84, RZ ;  /* 0x0000008400047824 */ /* 0x000fe400078e02ff */
[----:B------:R-:W-:Y:S02]  /*1d80*/  IMAD.MOV.U32 R5, RZ, RZ, RZ ;  /* 0x000000ffff057224 */ /* 0x000fe400078e00ff */
[----:B------:R-:W-:Y:S01]  /*1d90*/  IMAD.SHL.U32 R6, R6, 0x4, RZ ;  /* 0x0000000406067824 */ /* 0x000fe200078e00ff */
[----:B------:R-:W0:Y:S04]  /*1da0*/  LDS R3, [0x90c8] ;  /* 0x0090c800ff037984 */ /* 0x000e280000000800 */
.L_x_853:
[----:B------:R-:W-:Y:S01]  /*1db0*/  IMAD R7, R5, 0x400, R0 ;  /* 0x0000040005077824 */ /* 0x000fe200078e0200 */
[----:B------:R-:W-:Y:S01]  /*1dc0*/  WARPSYNC 0xffffffff ;  /* 0xffffffff00007948 */ /* 0x000fe20003800000 */
[----:B------:R-:W-:-:S04]  /*1dd0*/  ISETP.GT.U32.AND P1, PT, R0, 0x1f, PT ;  /* 0x0000001f0000780c */ /* 0x000fc80003f24070 */
[----:B------:R-:W1:Y:S04]  /*1de0*/  LDS R7, [R7.X4+0x10a0] ;  /* 0x0010a00007077984 */ /* 0x000e680000004800 */
        /* <DEDUP_REMOVED lines=21> */
[----:B------:R-:W-:Y:S04]  /*1f40*/  LDS R9, [R4+0x4c] ;  /* 0x00004c0004097984 */ /* 0x000fe80000000800 */
[----:B------:R-:W2:Y:S01]  /*1f50*/  LDS R10, [R4+0x50] ;  /* 0x00005000040a7984 */ /* 0x000ea20000000800 */
[----:B---3--:R-:W-:-:S03]  /*1f60*/  IADD3 R27, R20, R27, R19 ;  /* 0x0000001b141b7210 */ /* 0x008fc60007ffe013 */
[----:B------:R-:W-:Y:S04]  /*1f70*/  LDS R11, [R4+0x54] ;  /* 0x00005400040b7984 */ /* 0x000fe80000000800 */
[----:B------:R-:W3:Y:S01]  /*1f80*/  LDS R12, [R4+0x58] ;  /* 0x00005800040c7984 */ /* 0x000ee20000000800 */
[----:B----4-:R-:W-:-:S03]  /*1f90*/  IADD3 R27, R22, R27, R21 ;  /* 0x0000001b161b7210 */ /* 0x010fc60007ffe015 */
[----:B------:R-:W-:Y:S04]  /*1fa0*/  LDS R13, [R4+0x5c] ;  /* 0x00005c00040d7984 */ /* 0x000fe80000000800 */
[----:B------:R-:W4:Y:S01]  /*1fb0*/  LDS R16, [R4+0x60] ;  /* 0x0000600004107984 */ /* 0x000f220000000800 */
[----:B-----5:R-:W-:-:S03]  /*1fc0*/  IADD3 R27, R24, R27, R23 ;  /* 0x0000001b181b7210 */ /* 0x020fc60007ffe017 */
[----:B------:R-:W-:Y:S04]  /*1fd0*/  LDS R17, [R4+0x64] ;  /* 0x0000640004117984 */ /* 0x000fe80000000800 */
[----:B------:R-:W5:Y:S01]  /*1fe0*/  LDS R18, [R4+0x68] ;  /* 0x0000680004127984 */ /* 0x000f620000000800 */
[----:B0-----:R-:W-:-:S03]  /*1ff0*/  IADD3 R25, R26, R27, R25 ;  /* 0x0000001b1a197210 */ /* 0x001fc60007ffe019 */
        /* <DEDUP_REMOVED lines=12> */
[----:B------:R-:W4:Y:S01]  /*20c0*/  LDS R28, [R4+0x8c] ;  /* 0x00008c00041c7984 */ /* 0x000f220000000800 */
[----:B-----5:R-:W-:-:S04]  /*20d0*/  IADD3 R7, R18, R7, R17 ;  /* 0x0000000712077210 */ /* 0x020fc80007ffe011 */
[----:B0-----:R-:W-:-:S04]  /*20e0*/  IADD3 R7, R20, R7, R19 ;  /* 0x0000000714077210 */ /* 0x001fc80007ffe013 */
[----:B-1----:R-:W-:-:S04]  /*20f0*/  IADD3 R7, R22, R7, R21 ;  /* 0x0000000716077210 */ /* 0x002fc80007ffe015 */
[----:B--2---:R-:W-:-:S04]  /*2100*/  IADD3 R7, R24, R7, R23 ;  /* 0x0000000718077210 */ /* 0x004fc80007ffe017 */
[----:B---3--:R-:W-:-:S05]  /*2110*/  IADD3 R7, R27, R7, R26 ;  /* 0x000000071b077210 */ /* 0x008fca0007ffe01a */
[----:B----4-:R-:W-:Y:S01]  /*2120*/  IMAD.IADD R28, R7, 0x1, R28 ;  /* 0x00000001071c7824 */ /* 0x010fe200078e021c */
[----:B------:R-:W-:Y:S05]  /*2130*/  BRA.DIV ~URZ, `(.L_x_849) ;  /* 0x000117d27f007947 */ /* 0x000fea000b800000 */
[----:B------:R0:W1:Y:S02]  /*2140*/  SHFL.UP P1, R11, R28, 0x1, RZ ;  /* 0x042000001c0b7989 */ /* 0x00006400000200ff */
.L_x_1192:
        /* <DEDUP_REMOVED lines=12> */
.L_x_1193:
[----:B------:R-:W3:Y:S01]  /*2210*/  LDS R8, [R4+0x10] ;  /* 0x0000100004087984 */ /* 0x000ee20000000800 */
[----:B-1----:R-:W-:-:S03]  /*2220*/  IMAD.IADD R11, R11, 0x1, -R28 ;  /* 0x000000010b0b7824 */ /* 0x002fc600078e0a1c */
[----:B------:R-:W1:Y:S04]  /*2230*/  LDS R20, [R4+0x14] ;  /* 0x0000140004147984 */ /* 0x000e680000000800 */
[----:B------:R-:W4:Y:S04]  /*2240*/  LDS R13, [R4+0x18] ;  /* 0x00001800040d7984 */ /* 0x000f280000000800 */
[----:B------:R-:W5:Y:S04]  /*2250*/  LDS R18, [R4+0x1c] ;  /* 0x00001c0004127984 */ /* 0x000f680000000800 */
[----:B------:R-:W0:Y:S04]  /*2260*/  LDS R27, [R4+0x20] ;  /* 0x00002000041b7984 */ /* 0x000e280000000800 */
        /* <DEDUP_REMOVED lines=8> */
[----:B-1----:R-:W-:-:S03]  /*22f0*/  IMAD.IADD R20, R21, 0x1, R20 ;  /* 0x0000000115147824 */ /* 0x002fc600078e0214 */
[----:B------:R-:W1:Y:S01]  /*2300*/  LDS R16, [R4+0x40] ;  /* 0x0000400004107984 */ /* 0x000e620000000800 */
[----:B----4-:R-:W-:-:S03]  /*2310*/  IMAD.IADD R10, R20, 0x1, R13 ;  /* 0x00000001140a7824 */ /* 0x010fc600078e020d */
[----:B------:R-:W4:Y:S01]  /*2320*/  LDS R13, [R4+0x44] ;  /* 0x00004400040d7984 */ /* 0x000f220000000800 */
[----:B-----5:R-:W-:-:S03]  /*2330*/  IMAD.IADD R18, R10, 0x1, R18 ;  /* 0x000000010a127824 */ /* 0x020fc600078e0212 */
[----:B------:R-:W5:Y:S01]  /*2340*/  LDS R8, [R4+0x48] ;  /* 0x0000480004087984 */ /* 0x000f620000000800 */
[----:B0-----:R-:W-:-:S03]  /*2350*/  IMAD.IADD R27, R18, 0x1, R27 ;  /* 0x00000001121b7824 */ /* 0x001fc600078e021b */
[----:B------:R-:W0:Y:S01]  /*2360*/  LDS R24, [R4+0x4c] ;  /* 0x00004c0004187984 */ /* 0x000e220000000800 */
[----:B--2---:R-:W-:-:S03]  /*2370*/  IMAD.IADD R26, R27, 0x1, R26 ;  /* 0x000000011b1a7824 */ /* 0x004fc600078e021a */
[----:B------:R-:W2:Y:S01]  /*2380*/  LDS R23, [R4+0x50] ;  /* 0x0000500004177984 */ /* 0x000ea20000000800 */
[----:B------:R-:W-:-:S03]  /*2390*/  IMAD.IADD R25, R26, 0x1, R25 ;  /* 0x000000011a197824 */ /* 0x000fc600078e0219 */
[----:B------:R-:W-:Y:S01]  /*23a0*/  STS [R4+0x10], R11 ;  /* 0x0000100b04007388 */ /* 0x000fe20000000800 */
[----:B------:R-:W-:-:S03]  /*23b0*/  IMAD.IADD R22, R25, 0x1, R22 ;  /* 0x0000000119167824 */ /* 0x000fc600078e0216 */
[----:B------:R-:W2:Y:S01]  /*23c0*/  LDS R11, [R4+0x54] ;  /* 0x00005400040b7984 */ /* 0x000ea20000000800 */
[----:B------:R-:W-:-:S03]  /*23d0*/  IMAD.IADD R19, R22, 0x1, R19 ;  /* 0x0000000116137824 */ /* 0x000fc600078e0213 */
[----:B------:R-:W-:Y:S01]  /*23e0*/  STS [R4+0x14], R21 ;  /* 0x0000141504007388 */ /* 0x000fe20000000800 */
[----:B------:R-:W-:-:S03]  /*23f0*/  IMAD.IADD R17, R19, 0x1, R17 ;  /* 0x0000000113117824 */ /* 0x000fc600078e0211 */
[----:B------:R-:W2:Y:S01]  /*2400*/  LDS R21, [R4+0x58] ;  /* 0x0000580004157984 */ /* 0x000ea20000000800 */
[----:B------:R-:W-:-:S03]  /*2410*/  IMAD.IADD R12, R17, 0x1, R12 ;  /* 0x00000001110c7824 */ /* 0x000fc600078e020c */
[----:B------:R-:W-:Y:S01]  /*2420*/  STS [R4+0x18], R20 ;  /* 0x0000181404007388 */ /* 0x000fe20000000800 */
[----:B---3--:R-:W-:-:S03]  /*2430*/  IMAD.IADD R9, R12, 0x1, R9 ;  /* 0x000000010c097824 */ /* 0x008fc600078e0209 */
[----:B------:R-:W3:Y:S01]  /*2440*/  LDS R20, [R4+0x5c] ;  /* 0x00005c0004147984 */ /* 0x000ee20000000800 */
[----:B-1----:R-:W-:-:S03]  /*2450*/  IMAD.IADD R16, R9, 0x1, R16 ;  /* 0x0000000109107824 */ /* 0x002fc600078e0210 */
[----:B------:R-:W-:Y:S01]  /*2460*/  STS [R4+0x1c], R10 ;  /* 0x00001c0a04007388 */ /* 0x000fe20000000800 */
[----:B----4-:R-:W-:-:S03]  /*2470*/  IMAD.IADD R13, R16, 0x1, R13 ;  /* 0x00000001100d7824 */ /* 0x010fc600078e020d */
[----:B------:R-:W1:Y:S01]  /*2480*/  LDS R10, [R4+0x60] ;  /* 0x00006000040a7984 */ /* 0x000e620000000800 */
[----:B-----5:R-:W-:-:S03]  /*2490*/  IMAD.IADD R8, R13, 0x1, R8 ;  /* 0x000000010d087824 */ /* 0x020fc600078e0208 */
[----:B------:R-:W-:Y:S01]  /*24a0*/  STS [R4+0x20], R18 ;  /* 0x0000201204007388 */ /* 0x000fe20000000800 */
[----:B0-----:R-:W-:-:S03]  /*24b0*/  IMAD.IADD R24, R8, 0x1, R24 ;  /* 0x0000000108187824 */ /* 0x001fc600078e0218 */
[----:B------:R-:W0:Y:S01]  /*24c0*/  LDS R18, [R4+0x64] ;  /* 0x0000640004127984 */ /* 0x000e220000000800 */
[----:B--2---:R-:W-:-:S03]  /*24d0*/  IMAD.IADD R23, R24, 0x1, R23 ;  /* 0x0000000118177824 */ /* 0x004fc600078e0217 */
[----:B------:R-:W2:Y:S04]  /*24e0*/  LDS R29, [R4+0x68] ;  /* 0x00006800041d7984 */ /* 0x000ea80000000800 */
[----:B------:R-:W4:Y:S01]  /*24f0*/  LDS R28, [R4+0x6c] ;  /* 0x00006c00041c7984 */ /* 0x000f220000000800 */
[----:B------:R-:W-:-:S03]  /*2500*/  IMAD.IADD R11, R23, 0x1, R11 ;  /* 0x00000001170b7824 */ /* 0x000fc600078e020b */
[----:B------:R-:W-:Y:S04]  /*2510*/  STS [R4+0x24], R27 ;  /* 0x0000241b04007388 */ /* 0x000fe80000000800 */
[----:B------:R-:W5:Y:S01]  /*2520*/  LDS R27, [R4+0x70] ;  /* 0x00007000041b7984 */ /* 0x000f620000000800 */
[----:B------:R-:W-:-:S03]  /*2530*/  IMAD.IADD R21, R11, 0x1, R21 ;  /* 0x000000010b157824 */ /* 0x000fc600078e0215 */
[----:B------:R-:W-:Y:S04]  /*2540*/  STS [R4+0x28], R26 ;  /* 0x0000281a04007388 */ /* 0x000fe80000000800 */
[----:B------:R-:W5:Y:S01]  /*2550*/  LDS R26, [R4+0x74] ;  /* 0x00007400041a7984 */ /* 0x000f620000000800 */
[----:B---3--:R-:W-:-:S03]  /*2560*/  IMAD.IADD R20, R21, 0x1, R20 ;  /* 0x0000000115147824 */ /* 0x008fc600078e0214 */
[----:B------:R-:W-:Y:S04]  /*2570*/  STS [R4+0x2c], R25 ;  /* 0x00002c1904007388 */ /* 0x000fe80000000800 */
[----:B------:R-:W3:Y:S01]  /*2580*/  LDS R25, [R4+0x78] ;  /* 0x0000780004197984 */ /* 0x000ee20000000800 */
[----:B-1----:R-:W-:-:S03]  /*2590*/  IMAD.IADD R10, R20, 0x1, R10 ;  /* 0x00000001140a7824 */ /* 0x002fc600078e020a */
[----:B------:R-:W-:Y:S04]  /*25a0*/  STS [R4+0x30], R22 ;  /* 0x0000301604007388 */ /* 0x000fe80000000800 */
[----:B------:R-:W1:Y:S01]  /*25b0*/  LDS R22, [R4+0x7c] ;  /* 0x00007c0004167984 */ /* 0x000e620000000800 */
[----:B0-----:R-:W-:-:S03]  /*25c0*/  IMAD.IADD R18, R10, 0x1, R18 ;  /* 0x000000010a127824 */ /* 0x001fc600078e0212 */
[----:B------:R-:W-:Y:S01]  /*25d0*/  STS [R4+0x34], R19 ;  /* 0x0000341304007388 */ /* 0x000fe20000000800 */
[----:B--2---:R-:W-:-:S03]  /*25e0*/  IMAD.IADD R29, R18, 0x1, R29 ;  /* 0x00000001121d7824 */ /* 0x004fc600078e021d */
[----:B------:R-:W0:Y:S01]  /*25f0*/  LDS R19, [R4+0x80] ;  /* 0x0000800004137984 */ /* 0x000e220000000800 */
[----:B----4-:R-:W-:-:S03]  /*2600*/  IMAD.IADD R28, R29, 0x1, R28 ;  /* 0x000000011d1c7824 */ /* 0x010fc600078e021c */
[----:B------:R-:W-:Y:S04]  /*2610*/  STS [R4+0x38], R17 ;  /* 0x0000381104007388 */ /* 0x000fe80000000800 */
[----:B------:R-:W2:Y:S01]  /*2620*/  LDS R17, [R4+0x84] ;  /* 0x0000840004117984 */ /* 0x000ea20000000800 */
[----:B-----5:R-:W-:-:S03]  /*2630*/  IMAD.IADD R27, R28, 0x1, R27 ;  /* 0x000000011c1b7824 */ /* 0x020fc600078e021b */
[----:B------:R-:W-:Y:S04]  /*2640*/  STS [R4+0x3c], R12 ;  /* 0x00003c0c04007388 */ /* 0x000fe80000000800 */
[----:B------:R-:W4:Y:S01]  /*2650*/  LDS R12, [R4+0x88] ;  /* 0x00008800040c7984 */ /* 0x000f220000000800 */
[----:B------:R-:W-:-:S03]  /*2660*/  IMAD.IADD R26, R27, 0x1, R26 ;  /* 0x000000011b1a7824 */ /* 0x000fc600078e021a */
[----:B------:R4:W-:Y:S01]  /*2670*/  STS [R4+0x40], R9 ;  /* 0x0000400904007388 */ /* 0x0009e20000000800 */
[----:B---3--:R-:W-:-:S03]  /*2680*/  IMAD.IADD R25, R26, 0x1, R25 ;  /* 0x000000011a197824 */ /* 0x008fc600078e0219 */
[----:B------:R3:W-:Y:S04]  /*2690*/  STS [R4+0x44], R16 ;  /* 0x0000441004007388 */ /* 0x0007e80000000800 */
[----:B------:R3:W-:Y:S01]  /*26a0*/  STS [R4+0x48], R13 ;  /* 0x0000480d04007388 */ /* 0x0007e20000000800 */
[----:B-1----:R-:W-:-:S03]  /*26b0*/  IMAD.IADD R22, R25, 0x1, R22 ;  /* 0x0000000119167824 */ /* 0x002fc600078e0216 */
[----:B------:R3:W-:Y:S04]  /*26c0*/  STS [R4+0x4c], R8 ;  /* 0x00004c0804007388 */ /* 0x0007e80000000800 */
[----:B------:R3:W-:Y:S01]  /*26d0*/  STS [R4+0x50], R24 ;  /* 0x0000501804007388 */ /* 0x0007e20000000800 */
[----:B0-----:R-:W-:-:S03]  /*26e0*/  IMAD.IADD R19, R22, 0x1, R19 ;  /* 0x0000000116137824 */ /* 0x001fc600078e0213 */
[----:B------:R3:W-:Y:S04]  /*26f0*/  STS [R4+0x54], R23 ;  /* 0x0000541704007388 */ /* 0x0007e80000000800 */
[----:B------:R3:W-:Y:S01]  /*2700*/  STS [R4+0x58], R11 ;  /* 0x0000580b04007388 */ /* 0x0007e20000000800 */
[----:B--2---:R-:W-:-:S03]  /*2710*/  IMAD.IADD R17, R19, 0x1, R17 ;  /* 0x0000000113117824 */ /* 0x004fc600078e0211 */
[----:B------:R3:W-:Y:S04]  /*2720*/  STS [R4+0x5c], R21 ;  /* 0x00005c1504007388 */ /* 0x0007e80000000800 */
        /* <DEDUP_REMOVED lines=13> */
[----:B------:R3:W-:Y:S02]  /*2800*/  @!P0 STS [0x1090], R7 ;  /* 0x00109007ff008388 */ /* 0x0007e40000000800 */
.L_x_848:
[----:B-1----:R-:W-:Y:S01]  /*2810*/  WARPSYNC 0xffffffff ;  /* 0xffffffff00007948 */ /* 0x002fe20003800000 */
[----:B------:R-:W-:Y:S01]  /*2820*/  BAR.SYNC.DEFER_BLOCKING 0x0 ;  /* 0x0000000000007b1d */ /* 0x000fe20000010000 */
[----:B---3--:R-:W-:Y:S01]  /*2830*/  IMAD R9, R5, 0x400, R0 ;  /* 0x0000040005097824 */ /* 0x008fe200078e0200 */
[----:B------:R-:W-:-:S03]  /*2840*/  PLOP3.LUT P1, PT, PT, PT, PT, 0x8, 0x0 ;  /* 0x000000000000781c */ /* 0x000fc60003f2e170 */
[----:B------:R-:W-:Y:S01]  /*2850*/  IMAD.SHL.U32 R11, R9, 0x4, RZ ;  /* 0x00000004090b7824 */ /* 0x000fe200078e00ff */
        /* <DEDUP_REMOVED lines=17> */
.L_x_852:
[----:B0-----:R-:W-:Y:S05]  /*2970*/  BSYNC B0 ;  /* 0x0000000000007941 */ /* 0x001fea0003800000 */
.L_x_851:
[----:B------:R-:W-:Y:S01]  /*2980*/  BAR.RED.OR.DEFER_BLOCKING 0x0, P1 ;  /* 0x0000000000007b1d */ /* 0x000fe20000814800 */
[----:B------:R-:W-:-:S04]  /*2990*/  IADD3 R5, R5, 0x1, RZ ;  /* 0x0000000105057810 */ /* 0x000fc80007ffe0ff */
[----:B------:R-:W-:Y:S01]  /*29a0*/  ISETP.LT.U32.AND P2, PT, R5, 0x2, PT ;  /* 0x000000020500780c */ /* 0x000fe20003f41070 */
[----:B------:R-:W-:Y:S01]  /*29b0*/  IMAD.MOV.U32 R5, RZ, RZ, 0x1 ;  /* 0x00000001ff057424 */ /* 0x000fe200078e00ff */
[----:B------:R-:W0:Y:S11]  /*29c0*/  B2R.RESULT RZ, P1 ;  /* 0x0000000000ff731c */ /* 0x000e360000024000 */
[----:B0-----:R-:W-:Y:S05]  /*29d0*/  @!P1 BRA P2, `(.L_x_853) ;  /* 0xfffff3d000009947 */ /* 0x001fea000103ffff */
[----:B------:R-:W-:Y:S01]  /*29e0*/  IMAD.MOV.U32 R3, RZ, RZ, 0x1 ;  /* 0x00000001ff037424 */ /* 0x000fe200078e00ff */
[----:B------:R-:W-:Y:S04]  /*29f0*/  WARPSYNC 0xffffffff ;  /* 0xffffffff00007948 */ /* 0x000fe80003800000 */
[----:B------:R-:W-:-:S06]  /*2a00*/  ISETP.NE.AND P1, PT, R3, c[0x0][0x17c], PT ;  /* 0x00005f0003007a0c */ /* 0x000fcc0003f25270 */
[----:B------:R-:W-:Y:S06]  /*2a10*/  BAR.SYNC.DEFER_BLOCKING 0x0 ;  /* 0x0000000000007b1d */ /* 0x000fec0000010000 */
[----:B------:R-:W0:Y:S01]  /*2a20*/  LDS R3, [0x90cc] ;  /* 0x0090cc00ff037984 */ /* 0x000e220000000800 */
        /* <DEDUP_REMOVED lines=9> */
[----:B------:R-:W-:-:S04]  /*2ac0*/  LEA.HI R5, R7, 0x1, RZ, 0x16 ;  /* 0x0000000107057811 */ /* 0x000fc800078fb0ff */
[----:B------:R-:W-:Y:S01]  /*2ad0*/  LOP3.LUT P1, R10, R5, 0x3, RZ, 0xc0, !PT ;  /* 0x00000003050a7812 */ /* 0x000fe2000782c0ff */
[----:B------:R-:W-:-:S12]  /*2ae0*/  IMAD.MOV.U32 R5, RZ, RZ, R0 ;  /* 0x000000ffff057224 */ /* 0x000fd800078e0000 */
[----:B------:R-:W-:Y:S05]  /*2af0*/  @!P1 BRA `(.L_x_858) ;  /* 0x000003f000009947 */ /* 0x000fea0003800000 */
[----:B------:R-:W1:Y:S02]  /*2b00*/  LDS R5, [0x90c4] ;  /* 0x0090c400ff057984 */ /* 0x000e640000000800 */
[----:B-1----:R-:W-:Y:S01]  /*2b10*/  ISETP.GT.AND P1, PT, R5, 0x800, PT ;  /* 0x000008000500780c */ /* 0x002fe20003f24270 */
[----:B------:R-:W-:-:S04]  /*2b20*/  IMAD.MOV.U32 R5, RZ, RZ, R0 ;  /* 0x000000ffff057224 */ /* 0x000fc800078e0000 */
.L_x_863:
[----:B0-----:R-:W-:-:S05]  /*2b30*/  IMAD R9, R5, c[0x0][0x17c], RZ ;  /* 0x00005f0005097a24 */ /* 0x001fca00078e02ff */
[----:B------:R-:W-:-:S04]  /*2b40*/  IADD3 R11, P2, R14, R9, RZ ;  /* 0x000000090e0b7210 */ /* 0x000fc80007f5e0ff */
[----:B------:R-:W-:Y:S02]  /*2b50*/  LEA.HI.X.SX32 R12, R9, R15, 0x1, P2 ;  /* 0x0000000f090c7211 */ /* 0x000fe400010f0eff */
[----:B------:R-:W-:-:S04]  /*2b60*/  LEA R8, P2, R11, c[0x0][0x160], 0x2 ;  /* 0x000058000b087a11 */ /* 0x000fc800078410ff */
[----:B------:R-:W-:-:S05]  /*2b70*/  LEA.HI.X R9, R11, c[0x0][0x164], R12, 0x2, P2 ;  /* 0x000059000b097a11 */ /* 0x000fca00010f140c */
[----:B------:R-:W2:Y:S01]  /*2b80*/  LDG.E R11, [R8.64] ;  /* 0x00000008080b7981 */ /* 0x000ea2000c1e1900 */
[----:B------:R-:W-:Y:S01]  /*2b90*/  IADD3 R10, R10, -0x1, RZ ;  /* 0xffffffff0a0a7810 */ /* 0x000fe20007ffe0ff */
[----:B------:R-:W-:Y:S01]  /*2ba0*/  YIELD ;  /* 0x0000000000007946 */ /* 0x000fe20003800000 */
[----:B------:R-:W-:Y:S01]  /*2bb0*/  BSSY B2, `(.L_x_859) ;  /* 0x0000020000027945 */ /* 0x000fe20003800000 */
[----:B------:R-:W1:Y:S02]  /*2bc0*/  S2R R16, SR_CTAID.X ;  /* 0x0000000000107919 */ /* 0x000e640000002500 */
[----:B-1----:R-:W-:-:S06]  /*2bd0*/  IMAD.WIDE R16, R16, c[0x0][0x180], RZ ;  /* 0x0000600010107a25 */ /* 0x002fcc00078e02ff */
[----:B------:R-:W-:Y:S01]  /*2be0*/  IMAD.WIDE.U32 R16, R16, c[0x0][0x198], RZ ;  /* 0x0000660010107a25 */ /* 0x000fe200078e00ff */
[----:B--2---:R-:W1:Y:S02]  /*2bf0*/  F2F.F16.F32 R12, R11 ;  /* 0x0000000b000c7304 */ /* 0x004e640000200800 */
[----:B-1----:R-:W-:-:S04]  /*2c00*/  PRMT R13, R12, 0x9910, RZ ;  /* 0x000099100c0d7816 */ /* 0x002fc800000000ff */
[----:B------:R-:W-:-:S13]  /*2c10*/  ISETP.GE.AND P2, PT, R13, RZ, PT ;  /* 0x000000ff0d00720c */ /* 0x000fda0003f46270 */
[----:B------:R-:W-:Y:S02]  /*2c20*/  @P2 LOP3.LUT R12, R12, 0x7fe0, RZ, 0xc, !PT ;  /* 0x00007fe00c0c2812 */ /* 0x000fe400078e0cff */
[----:B------:R-:W-:Y:S02]  /*2c30*/  IADD3 R13, P2, R5, R16, RZ ;  /* 0x00000010050d7210 */ /* 0x000fe40007f5e0ff */
[----:B------:R-:W-:Y:S02]  /*2c40*/  LOP3.LUT R12, R12, 0xffff, RZ, 0xc0, !PT ;  /* 0x0000ffff0c0c7812 */ /* 0x000fe400078ec0ff */
[----:B------:R-:W-:Y:S02]  /*2c50*/  LEA R8, P5, R13, c[0x0][0x1a0], 0x2 ;  /* 0x000068000d087a11 */ /* 0x000fe400078a10ff */
[----:B------:R-:W-:-:S04]  /*2c60*/  SHF.R.U32.HI R12, RZ, 0x5, R12 ;  /* 0x00000005ff0c7819 */ /* 0x000fc8000001160c */
[----:B------:R-:W-:Y:S02]  /*2c70*/  LOP3.LUT R16, R12, 0xffff, RZ, 0xc0, !PT ;  /* 0x0000ffff0c107812 */ /* 0x000fe400078ec0ff */
[----:B------:R-:W-:Y:S02]  /*2c80*/  LEA.HI.X.SX32 R12, R5, R2, 0x1, P2 ;  /* 0x00000002050c7211 */ /* 0x000fe400010f0eff */
[CC--:B0-----:R-:W-:Y:S02]  /*2c90*/  ISETP.GT.U32.AND P4, PT, R3.reuse, R16.reuse, PT ;  /* 0x000000100300720c */ /* 0x0c1fe40003f84070 */
[----:B------:R-:W-:Y:S02]  /*2ca0*/  ISETP.NE.OR P3, PT, R3, R16, P1 ;  /* 0x000000100300720c */ /* 0x000fe40000f65670 */
[----:B------:R-:W-:Y:S02]  /*2cb0*/  ISETP.NE.AND P2, PT, R10, RZ, PT ;  /* 0x000000ff0a00720c */ /* 0x000fe40003f45270 */
[----:B------:R-:W-:-:S07]  /*2cc0*/  LEA.HI.X R9, R13, c[0x0][0x1a4], R12, 0x2, P5 ;  /* 0x000069000d097a11 */ /* 0x000fce00028f140c */
[----:B------:R-:W-:Y:S05]  /*2cd0*/  @!P4 BRA `(.L_x_860) ;  /* 0x000000d00000c947 */ /* 0x000fea0003800000 */
[----:B------:R-:W2:Y:S01]  /*2ce0*/  LDG.E R13, [R8.64] ;  /* 0x00000008080d7981 */ /* 0x000ea2000c1e1900 */
[----:B------:R-:W-:Y:S02]  /*2cf0*/  VOTEU.ANY UR4, UPT, PT ;  /* 0x0000000000047886 */ /* 0x000fe400038e0100 */
[----:B------:R-:W0:Y:S01]  /*2d00*/  FLO.U32 R17, UR4 ;  /* 0x0000000400117d00 */ /* 0x000e2200080e0000 */
[----:B------:R-:W0:Y:S04]  /*2d10*/  S2R R12, SR_LANEID ;  /* 0x00000000000c7919 */ /* 0x000e280000000000 */
[----:B------:R-:W1:Y:S03]  /*2d20*/  S2R R18, SR_LTMASK ;  /* 0x0000000000127919 */ /* 0x000e660000003900 */
[----:B------:R-:W3:Y:S01]  /*2d30*/  POPC R16, UR4 ;  /* 0x0000000400107d09 */ /* 0x000ee20008000000 */
[----:B0-----:R-:W-:-:S02]  /*2d40*/  ISETP.EQ.U32.AND P4, PT, R17, R12, PT ;  /* 0x0000000c1100720c */ /* 0x001fc40003f82070 */
[----:B-1----:R-:W-:-:S05]  /*2d50*/  LOP3.LUT R18, R18, UR4, RZ, 0xc0, !PT ;  /* 0x0000000412127c12 */ /* 0x002fca000f8ec0ff */
[----:B------:R-:W0:Y:S06]  /*2d60*/  POPC R19, R18 ;  /* 0x0000001200137309 */ /* 0x000e2c0000000000 */
[----:B---3--:R-:W1:Y:S04]  /*2d70*/  @P4 ATOMS.ADD R16, [0x90c8], R16 ;  /* 0x0090c810ff10438c */ /* 0x008e680000000000 */
[----:B-1----:R-:W0:Y:S02]  /*2d80*/  SHFL.IDX PT, R12, R16, R17, 0x1f ;  /* 0x00001f11100c7589 */ /* 0x002e2400000e0000 */
[----:B0-----:R-:W-:-:S05]  /*2d90*/  IMAD.IADD R12, R12, 0x1, R19 ;  /* 0x000000010c0c7824 */ /* 0x001fca00078e0213 */
[----:B--2---:R0:W-:Y:S02]  /*2da0*/  STS [R12.X4+0x90d0], R13 ;  /* 0x0090d00d0c007388 */ /* 0x0041e40000004800 */
.L_x_860:
[----:B------:R-:W-:Y:S05]  /*2db0*/  BSYNC B2 ;  /* 0x0000000000027941 */ /* 0x000fea0003800000 */
.L_x_859:
[----:B------:R-:W-:Y:S01]  /*2dc0*/  BSSY B2, `(.L_x_861) ;  /* 0x0000010000027945 */ /* 0x000fe20003800000 */
[----:B------:R-:W-:Y:S05]  /*2dd0*/  @P3 BRA `(.L_x_862) ;  /* 0x000000e000003947 */ /* 0x000fea0003800000 */
[----:B------:R1:W2:Y:S01]  /*2de0*/  LDG.E R9, [R8.64] ;  /* 0x0000000808097981 */ /* 0x0002a2000c1e1900 */
[----:B------:R-:W-:Y:S02]  /*2df0*/  VOTEU.ANY UR4, UPT, PT ;  /* 0x0000000000047886 */ /* 0x000fe400038e0100 */
[----:B0-----:R-:W0:Y:S01]  /*2e00*/  FLO.U32 R13, UR4 ;  /* 0x00000004000d7d00 */ /* 0x001e2200080e0000 */
[----:B------:R-:W0:Y:S07]  /*2e10*/  S2R R16, SR_LANEID ;  /* 0x0000000000107919 */ /* 0x000e2e0000000000 */
[----:B------:R-:W3:Y:S01]  /*2e20*/  POPC R12, UR4 ;  /* 0x00000004000c7d09 */ /* 0x000ee20008000000 */
[----:B0-----:R-:W-:-:S02]  /*2e30*/  ISETP.EQ.U32.AND P3, PT, R13, R16, PT ;  /* 0x000000100d00720c */ /* 0x001fc40003f62070 */
[----:B------:R-:W0:Y:S11]  /*2e40*/  S2R R16, SR_LTMASK ;  /* 0x0000000000107919 */ /* 0x000e360000003900 */
[----:B---3--:R-:W3:Y:S01]  /*2e50*/  @P3 ATOMS.ADD R12, [0x90c0], R12 ;  /* 0x0090c00cff0c338c */ /* 0x008ee20000000000 */
[----:B0-----:R-:W-:-:S06]  /*2e60*/  LOP3.LUT R16, R16, UR4, RZ, 0xc0, !PT ;  /* 0x0000000410107c12 */ /* 0x001fcc000f8ec0ff */
[----:B------:R-:W1:Y:S01]  /*2e70*/  POPC R16, R16 ;  /* 0x0000001000107309 */ /* 0x000e620000000000 */
[----:B---3--:R-:W1:Y:S02]  /*2e80*/  SHFL.IDX PT, R13, R12, R13, 0x1f ;  /* 0x00001f0d0c0d7589 */ /* 0x008e6400000e0000 */
[----:B-1----:R-:W-:-:S05]  /*2e90*/  IMAD.IADD R8, R13, 0x1, R16 ;  /* 0x000000010d087824 */ /* 0x002fca00078e0210 */
[----:B------:R0:W-:Y:S04]  /*2ea0*/  STS [R8.X4+0x2000], R11 ;  /* 0x0020000b08007388 */ /* 0x0001e80000004800 */
[----:B--2---:R0:W-:Y:S02]  /*2eb0*/  STS [R8.X4], R9 ;  /* 0x0000000908007388 */ /* 0x0041e40000004800 */
.L_x_862:
[----:B------:R-:W-:Y:S05]  /*2ec0*/  BSYNC B2 ;  /* 0x0000000000027941 */ /* 0x000fea0003800000 */
.L_x_861:
[----:B------:R-:W-:Y:S01]  /*2ed0*/  IADD3 R5, R5, 0x400, RZ ;  /* 0x0000040005057810 */ /* 0x000fe20007ffe0ff */
[----:B------:R-:W-:Y:S05]  /*2ee0*/  @P2 BRA `(.L_x_863) ;  /* 0xfffffc4000002947 */ /* 0x000fea000383ffff */
.L_x_858:
[----:B------:R-:W-:Y:S05]  /*2ef0*/  BSYNC B1 ;  /* 0x0000000000017941 */ /* 0x000fea0003800000 */
.L_x_857:
[----:B------:R-:W-:-:S13]  /*2f00*/  ISETP.GE.U32.AND P1, PT, R7, 0xc00, PT ;  /* 0x00000c000700780c */ /* 0x000fda0003f26070 */
[----:B------:R-:W-:Y:S05]  /*2f10*/  @!P1 BRA `(.L_x_856) ;  /* 0x00000c5000009947 */ /* 0x000fea0003800000 */
[----:B------:R-:W1:Y:S02]  /*2f20*/  LDS R7, [0x90c4] ;  /* 0x0090c400ff077984 */ /* 0x000e640000000800 */
[----:B-1----:R-:W-:Y:S01]  /*2f30*/  ISETP.GT.AND P1, PT, R7, 0x800, PT ;  /* 0x000008000700780c */ /* 0x002fe20003f24270 */
[----:B------:R-:W-:-:S04]  /*2f40*/  IMAD.MOV.U32 R7, RZ, RZ, c[0x0][0x17c] ;  /* 0x00005f00ff077624 */ /* 0x000fc800078e00ff */
[----:B------:R-:W-:Y:S02]  /*2f50*/  IMAD.SHL.U32 R7, R7, 0x400, RZ ;  /* 0x0000040007077824 */ /* 0x000fe400078e00ff */
.L_x_880:
[----:B0-----:R-:W-:-:S05]  /*2f60*/  IMAD R9, R5, c[0x0][0x17c], RZ ;  /* 0x00005f0005097a24 */ /* 0x001fca00078e02ff */
[----:B------:R-:W-:-:S04]  /*2f70*/  IADD3 R8, P2, R14, R9, RZ ;  /* 0x000000090e087210 */ /* 0x000fc80007f5e0ff */
[----:B------:R-:W-:Y:S02]  /*2f80*/  LEA.HI.X.SX32 R9, R9, R15, 0x1, P2 ;  /* 0x0000000f09097211 */ /* 0x000fe400010f0eff */
[----:B------:R-:W-:-:S04]  /*2f90*/  LEA R22, P2, R8, c[0x0][0x160], 0x2 ;  /* 0x0000580008167a11 */ /* 0x000fc800078410ff */
[----:B------:R-:W-:-:S05]  /*2fa0*/  LEA.HI.X R23, R8, c[0x0][0x164], R9, 0x2, P2 ;  /* 0x0000590008177a11 */ /* 0x000fca00010f1409 */
[C---:B------:R-:W-:Y:S01]  /*2fb0*/  IMAD.WIDE R16, R7.reuse, 0x4, R22 ;  /* 0x0000000407107825 */ /* 0x040fe200078e0216 */
[----:B------:R-:W2:Y:S04]  /*2fc0*/  LDG.E R12, [R22.64] ;  /* 0x00000008160c7981 */ /* 0x000ea8000c1e1900 */
[----:B------:R-:W3:Y:S01]  /*2fd0*/  LDG.E R13, [R16.64] ;  /* 0x00000008100d7981 */ /* 0x000ee2000c1e1900 */
[----:B------:R-:W-:-:S05]  /*2fe0*/  IMAD.WIDE R8, R7, 0x4, R16 ;  /* 0x0000000407087825 */ /* 0x000fca00078e0210 */
[----:B------:R-:W4:Y:S01]  /*2ff0*/  LDG.E R18, [R8.64] ;  /* 0x0000000808127981 */ /* 0x000f22000c1e1900 */
[----:B------:R-:W-:-:S06]  /*3000*/  IMAD.WIDE R10, R7, 0x4, R8 ;  /* 0x00000004070a7825 */ /* 0x000fcc00078e0208 */
[----:B------:R-:W5:Y:S04]  /*3010*/  LDG.E R10, [R10.64] ;  /* 0x000000080a0a7981 */ /* 0x000f68000c1e1900 */
[----:B------:R-:W0:Y:S02]  /*3020*/  S2R R26, SR_CTAID.X ;  /* 0x00000000001a7919 */ /* 0x000e240000002500 */
[----:B0-----:R-:W-:-:S06]  /*3030*/  IMAD.WIDE R26, R26, c[0x0][0x180], RZ ;  /* 0x000060001a1a7a25 */ /* 0x001fcc00078e02ff */
[----:B------:R-:W-:Y:S01]  /*3040*/  IMAD.WIDE.U32 R26, R26, c[0x0][0x198], RZ ;  /* 0x000066001a1a7a25 */ /* 0x000fe200078e00ff */
[----:B------:R-:W-:Y:S01]  /*3050*/  YIELD ;  /* 0x0000000000007946 */ /* 0x000fe20003800000 */
[----:B------:R-:W-:Y:S01]  /*3060*/  BSSY B1, `(.L_x_864) ;  /* 0x0000033000017945 */ /* 0x000fe20003800000 */
[----:B--2---:R-:W0:Y:S08]  /*3070*/  F2F.F16.F32 R24, R12 ;  /* 0x0000000c00187304 */ /* 0x004e300000200800 */
[----:B---3--:R-:W1:Y:S01]  /*3080*/  F2F.F16.F32 R21, R13 ;  /* 0x0000000d00157304 */ /* 0x008e620000200800 */
[----:B0-----:R-:W-:-:S07]  /*3090*/  PRMT R22, R24, 0x9910, RZ ;  /* 0x0000991018167816 */ /* 0x001fce00000000ff */
[----:B-----5:R-:W0:Y:S01]  /*30a0*/  F2F.F16.F32 R19, R10 ;  /* 0x0000000a00137304 */ /* 0x020e220000200800 */
[----:B------:R-:W-:-:S07]  /*30b0*/  ISETP.GE.AND P3, PT, R22, RZ, PT ;  /* 0x000000ff1600720c */ /* 0x000fce0003f66270 */
[----:B----4-:R-:W2:Y:S01]  /*30c0*/  F2F.F16.F32 R20, R18 ;  /* 0x0000001200147304 */ /* 0x010ea20000200800 */
[----:B-1----:R-:W-:-:S04]  /*30d0*/  PRMT R16, R21, 0x9910, RZ ;  /* 0x0000991015107816 */ /* 0x002fc800000000ff */
[----:B------:R-:W-:Y:S02]  /*30e0*/  ISETP.GE.AND P4, PT, R16, RZ, PT ;  /* 0x000000ff1000720c */ /* 0x000fe40003f86270 */
[----:B0-----:R-:W-:Y:S02]  /*30f0*/  PRMT R9, R19, 0x9910, RZ ;  /* 0x0000991013097816 */ /* 0x001fe400000000ff */
[----:B------:R-:W-:Y:S02]  /*3100*/  @P3 LOP3.LUT R24, R24, 0x7fe0, RZ, 0xc, !PT ;  /* 0x00007fe018183812 */ /* 0x000fe400078e0cff */
[----:B------:R-:W-:Y:S02]  /*3110*/  ISETP.GE.AND P3, PT, R9, RZ, PT ;  /* 0x000000ff0900720c */ /* 0x000fe40003f66270 */
[----:B------:R-:W-:Y:S02]  /*3120*/  IADD3 R9, P5, R26, R5, RZ ;  /* 0x000000051a097210 */ /* 0x000fe40007fbe0ff */
[----:B--2---:R-:W-:-:S02]  /*3130*/  PRMT R8, R20, 0x9910, RZ ;  /* 0x0000991014087816 */ /* 0x004fc400000000ff */
[----:B------:R-:W-:Y:S02]  /*3140*/  LOP3.LUT R11, R24, 0xffff, RZ, 0xc0, !PT ;  /* 0x0000ffff180b7812 */ /* 0x000fe400078ec0ff */
[----:B------:R-:W-:Y:S02]  /*3150*/  ISETP.GE.AND P2, PT, R8, RZ, PT ;  /* 0x000000ff0800720c */ /* 0x000fe40003f46270 */
[----:B------:R-:W-:Y:S02]  /*3160*/  @P4 LOP3.LUT R21, R21, 0x7fe0, RZ, 0xc, !PT ;  /* 0x00007fe015154812 */ /* 0x000fe400078e0cff */
[----:B------:R-:W-:Y:S02]  /*3170*/  LEA.HI.X.SX32 R16, R5, R2, 0x1, P5 ;  /* 0x0000000205107211 */ /* 0x000fe400028f0eff */
[----:B------:R-:W-:Y:S02]  /*3180*/  LEA R8, P4, R9, c[0x0][0x1a0], 0x2 ;  /* 0x0000680009087a11 */ /* 0x000fe400078810ff */
[----:B------:R-:W-:-:S02]  /*3190*/  SHF.R.U32.HI R11, RZ, 0x5, R11 ;  /* 0x00000005ff0b7819 */ /* 0x000fc4000001160b */
[----:B------:R-:W-:Y:S02]  /*31a0*/  LEA.HI.X R9, R9, c[0x0][0x1a4], R16, 0x2, P4 ;  /* 0x0000690009097a11 */ /* 0x000fe400020f1410 */
[----:B------:R-:W-:Y:S02]  /*31b0*/  LOP3.LUT R16, R11, 0xffff, RZ, 0xc0, !PT ;  /* 0x0000ffff0b107812 */ /* 0x000fe400078ec0ff */
[----:B------:R-:W-:Y:S02]  /*31c0*/  @P2 LOP3.LUT R20, R20, 0x7fe0, RZ, 0xc, !PT ;  /* 0x00007fe014142812 */ /* 0x000fe400078e0cff */
[----:B------:R-:W-:Y:S02]  /*31d0*/  ISETP.GT.U32.AND P5, PT, R3, R16, PT ;  /* 0x000000100300720c */ /* 0x000fe40003fa4070 */
[----:B------:R-:W-:Y:S02]  /*31e0*/  LOP3.LUT R21, R21, 0xffff, RZ, 0xc0, !PT ;  /* 0x0000ffff15157812 */ /* 0x000fe400078ec0ff */
[----:B------:R-:W-:-:S02]  /*31f0*/  @P3 LOP3.LUT R19, R19, 0x7fe0, RZ, 0xc, !PT ;  /* 0x00007fe013133812 */ /* 0x000fc400078e0cff */
[----:B------:R-:W-:Y:S02]  /*3200*/  ISETP.NE.OR P4, PT, R3, R16, P1 ;  /* 0x000000100300720c */ /* 0x000fe40000f85670 */
[----:B------:R-:W-:Y:S02]  /*3210*/  LOP3.LUT R16, R20, 0xffff, RZ, 0xc0, !PT ;  /* 0x0000ffff14107812 */ /* 0x000fe400078ec0ff */
[----:B------:R-:W-:Y:S02]  /*3220*/  SHF.R.U32.HI R11, RZ, 0x5, R21 ;  /* 0x00000005ff0b7819 */ /* 0x000fe40000011615 */
[----:B------:R-:W-:Y:S02]  /*3230*/  LOP3.LUT R20, R19, 0xffff, RZ, 0xc0, !PT ;  /* 0x0000ffff13147812 */ /* 0x000fe400078ec0ff */
[----:B------:R-:W-:Y:S02]  /*3240*/  LOP3.LUT R22, R11, 0xffff, RZ, 0xc0, !PT ;  /* 0x0000ffff0b167812 */ /* 0x000fe400078ec0ff */
[----:B------:R-:W-:-:S02]  /*3250*/  SHF.R.U32.HI R16, RZ, 0x5, R16 ;  /* 0x00000005ff107819 */ /* 0x000fc40000011610 */
[----:B------:R-:W-:Y:S02]  /*3260*/  SHF.R.U32.HI R20, RZ, 0x5, R20 ;  /* 0x00000005ff147819 */ /* 0x000fe40000011614 */
[CC--:B------:R-:W-:Y:S02]  /*3270*/  ISETP.GT.U32.AND P2, PT, R3.reuse, R22.reuse, PT ;  /* 0x000000160300720c */ /* 0x0c0fe40003f44070 */
[----:B------:R-:W-:Y:S02]  /*3280*/  ISETP.NE.OR P3, PT, R3, R22, P1 ;  /* 0x000000160300720c */ /* 0x000fe40000f65670 */
[----:B------:R-:W-:Y:S02]  /*3290*/  LOP3.LUT R16, R16, 0xffff, RZ, 0xc0, !PT ;  /* 0x0000ffff10107812 */ /* 0x000fe400078ec0ff */
[----:B------:R-:W-:Y:S01]  /*32a0*/  LOP3.LUT R20, R20, 0xffff, RZ, 0xc0, !PT ;  /* 0x0000ffff14147812 */ /* 0x000fe200078ec0ff */
[----:B------:R-:W-:Y:S05]  /*32b0*/  @!P5 BRA `(.L_x_865) ;  /* 0x000000d00000d947 */ /* 0x000fea0003800000 */
[----:B------:R-:W2:Y:S01]  /*32c0*/  LDG.E R11, [R8.64] ;  /* 0x00000008080b7981 */ /* 0x000ea2000c1e1900 */
[----:B------:R-:W-:-:S02]  /*32d0*/  VOTEU.ANY UR4, UPT, PT ;  /* 0x0000000000047886 */ /* 0x000fc400038e0100 */
[----:B------:R-:W0:Y:S01]  /*32e0*/  FLO.U32 R19, UR4 ;  /* 0x0000000400137d00 */ /* 0x000e2200080e0000 */
[----:B------:R-:W0:Y:S04]  /*32f0*/  S2R R22, SR_LANEID ;  /* 0x0000000000167919 */ /* 0x000e280000000000 */
[----:B------:R-:W1:Y:S03]  /*3300*/  S2R R21, SR_LTMASK ;  /* 0x0000000000157919 */ /* 0x000e660000003900 */
[----:B------:R-:W3:Y:S01]  /*3310*/  POPC R17, UR4 ;  /* 0x0000000400117d09 */ /* 0x000ee20008000000 */
[----:B0-----:R-:W-:Y:S02]  /*3320*/  ISETP.EQ.U32.AND P5, PT, R19, R22, PT ;  /* 0x000000161300720c */ /* 0x001fe40003fa2070 */
[----:B-1----:R-:W-:-:S06]  /*3330*/  LOP3.LUT R21, R21, UR4, RZ, 0xc0, !PT ;  /* 0x0000000415157c12 */ /* 0x002fcc000f8ec0ff */
[----:B------:R-:W0:Y:S05]  /*3340*/  POPC R21, R21 ;  /* 0x0000001500157309 */ /* 0x000e2a0000000000 */
[----:B---3--:R-:W1:Y:S04]  /*3350*/  @P5 ATOMS.ADD R24, [0x90c8], R17 ;  /* 0x0090c811ff18538c */ /* 0x008e680000000000 */
[----:B-1----:R-:W0:Y:S02]  /*3360*/  SHFL.IDX PT, R22, R24, R19, 0x1f ;  /* 0x00001f1318167589 */ /* 0x002e2400000e0000 */
[----:B0-----:R-:W-:-:S05]  /*3370*/  IMAD.IADD R22, R22, 0x1, R21 ;  /* 0x0000000116167824 */ /* 0x001fca00078e0215 */
[----:B--2---:R0:W-:Y:S02]  /*3380*/  STS [R22.X4+0x90d0], R11 ;  /* 0x0090d00b16007388 */ /* 0x0041e40000004800 */
.L_x_865:
[----:B------:R-:W-:Y:S05]  /*3390*/  BSYNC B1 ;  /* 0x0000000000017941 */ /* 0x000fea0003800000 */
.L_x_864:
[----:B------:R-:W-:Y:S01]  /*33a0*/  BSSY B1, `(.L_x_866) ;  /* 0x0000010000017945 */ /* 0x000fe20003800000 */
[----:B------:R-:W-:Y:S05]  /*33b0*/  @P4 BRA `(.L_x_867) ;  /* 0x000000e000004947 */ /* 0x000fea0003800000 */
[----:B0-----:R-:W2:Y:S01]  /*33c0*/  LDG.E R11, [R8.64] ;  /* 0x00000008080b7981 */ /* 0x001ea2000c1e1900 */
        /* <DEDUP_REMOVED lines=11> */
[----:B------:R0:W-:Y:S04]  /*3480*/  STS [R17.X4+0x2000], R12 ;  /* 0x0020000c11007388 */ /* 0x0001e80000004800 */
[----:B--2---:R0:W-:Y:S02]  /*3490*/  STS [R17.X4], R11 ;  /* 0x0000000b11007388 */ /* 0x0041e40000004800 */
.L_x_867:
[----:B------:R-:W-:Y:S05]  /*34a0*/  BSYNC B1 ;  /* 0x0000000000017941 */ /* 0x000fea0003800000 */
.L_x_866:
[----:B------:R-:W-:Y:S01]  /*34b0*/  BSSY B1, `(.L_x_868) ;  /* 0x000000f000017945 */ /* 0x000fe20003800000 */
[----:B------:R-:W-:Y:S05]  /*34c0*/  @!P2 BRA `(.L_x_869) ;  /* 0x000000d00000a947 */ /* 0x000fea0003800000 */
[----:B0-----:R-:W2:Y:S01]  /*34d0*/  LDG.E R11, [R8.64+0x1000] ;  /* 0x00100008080b7981 */ /* 0x001ea2000c1e1900 */
[----:B------:R-:W-:Y:S02]  /*34e0*/  VOTEU.ANY UR4, UPT, PT ;  /* 0x0000000000047886 */ /* 0x000fe400038e0100 */
[----:B------:R-:W0:Y:S01]  /*34f0*/  FLO.U32 R19, UR4 ;  /* 0x0000000400137d00 */ /* 0x000e2200080e0000 */
[----:B------:R-:W0:Y:S04]  /*3500*/  S2R R12, SR_LANEID ;  /* 0x00000000000c7919 */ /* 0x000e280000000000 */
[----:B------:R-:W1:Y:S03]  /*3510*/  S2R R21, SR_LTMASK ;  /* 0x0000000000157919 */ /* 0x000e660000003900 */
[----:B------:R-:W3:Y:S01]  /*3520*/  POPC R17, UR4 ;  /* 0x0000000400117d09 */ /* 0x000ee20008000000 */
[----:B0-----:R-:W-:-:S02]  /*3530*/  ISETP.EQ.U32.AND P2, PT, R19, R12, PT ;  /* 0x0000000c1300720c */ /* 0x001fc40003f42070 */
[----:B-1----:R-:W-:-:S06]  /*3540*/  LOP3.LUT R21, R21, UR4, RZ, 0xc0, !PT ;  /* 0x0000000415157c12 */ /* 0x002fcc000f8ec0ff */
[----:B------:R-:W0:Y:S05]  /*3550*/  POPC R21, R21 ;  /* 0x0000001500157309 */ /* 0x000e2a0000000000 */
[----:B---3--:R-:W1:Y:S04]  /*3560*/  @P2 ATOMS.ADD R22, [0x90c8], R17 ;  /* 0x0090c811ff16238c */ /* 0x008e680000000000 */
[----:B-1----:R-:W0:Y:S02]  /*3570*/  SHFL.IDX PT, R12, R22, R19, 0x1f ;  /* 0x00001f13160c7589 */ /* 0x002e2400000e0000 */
[----:B0-----:R-:W-:-:S05]  /*3580*/  IMAD.IADD R12, R12, 0x1, R21 ;  /* 0x000000010c0c7824 */ /* 0x001fca00078e0215 */
[----:B--2---:R0:W-:Y:S02]  /*3590*/  STS [R12.X4+0x90d0], R11 ;  /* 0x0090d00b0c007388 */ /* 0x0041e40000004800 */
.L_x_869:
[----:B------:R-:W-:Y:S05]  /*35a0*/  BSYNC B1 ;  /* 0x0000000000017941 */ /* 0x000fea0003800000 */
.L_x_868:
[----:B------:R-:W-:Y:S01]  /*35b0*/  BSSY B1, `(.L_x_870) ;  /* 0x0000010000017945 */ /* 0x000fe20003800000 */
[----:B------:R-:W-:Y:S05]  /*35c0*/  @P3 BRA `(.L_x_871) ;  /* 0x000000e000003947 */ /* 0x000fea0003800000 */
        /* <DEDUP_REMOVED lines=13> */
[----:B--2---:R0:W-:Y:S02]  /*36a0*/  STS [R12.X4], R11 ;  /* 0x0000000b0c007388 */ /* 0x0041e40000004800 */
.L_x_871:
[----:B------:R-:W-:Y:S05]  /*36b0*/  BSYNC B1 ;  /* 0x0000000000017941 */ /* 0x000fea0003800000 */
.L_x_870:
[-C--:B------:R-:W-:Y:S01]  /*36c0*/  ISETP.GT.U32.AND P6, PT, R3, R16.reuse, PT ;  /* 0x000000100300720c */ /* 0x080fe20003fc4070 */
[----:B0-----:R-:W-:Y:S01]  /*36d0*/  IMAD.MOV.U32 R11, RZ, RZ, c[0x0][0x180] ;  /* 0x00006000ff0b7624 */ /* 0x001fe200078e00ff */
[----:B------:R-:W-:Y:S01]  /*36e0*/  IADD3 R5, R5, 0x1000, RZ ;  /* 0x0000100005057810 */ /* 0x000fe20007ffe0ff */
[----:B------:R-:W-:Y:S01]  /*36f0*/  BSSY B1, `(.L_x_872) ;  /* 0x0000014000017945 */ /* 0x000fe20003800000 */
[----:B------:R-:W-:Y:S01]  /*3700*/  ISETP.NE.OR P2, PT, R3, R16, P1 ;  /* 0x000000100300720c */ /* 0x000fe20000f45670 */
[----:B------:R-:W-:Y:S01]  /*3710*/  IMAD R11, R11, c[0x0][0x198], RZ ;  /* 0x000066000b0b7a24 */ /* 0x000fe200078e02ff */
[----:B------:R-:W-:-:S02]  /*3720*/  ISETP.GT.U32.AND P3, PT, R3, R20, PT ;  /* 0x000000140300720c */ /* 0x000fc40003f64070 */
[----:B------:R-:W-:Y:S02]  /*3730*/  ISETP.NE.OR P4, PT, R3, R20, P1 ;  /* 0x000000140300720c */ /* 0x000fe40000f85670 */
[----:B------:R-:W-:-:S03]  /*3740*/  ISETP.GE.AND P5, PT, R5, R11, PT ;  /* 0x0000000b0500720c */ /* 0x000fc60003fa6270 */
[----:B------:R-:W-:Y:S05]  /*3750*/  @!P6 BRA `(.L_x_873) ;  /* 0x000000d00000e947 */ /* 0x000fea0003800000 */
[----:B------:R-:W2:Y:S01]  /*3760*/  LDG.E R12, [R8.64+0x2000] ;  /* 0x00200008080c7981 */ /* 0x000ea2000c1e1900 */
        /* <DEDUP_REMOVED lines=12> */
.L_x_873:
[----:B------:R-:W-:Y:S05]  /*3830*/  BSYNC B1 ;  /* 0x0000000000017941 */ /* 0x000fea0003800000 */
.L_x_872:
[----:B------:R-:W-:Y:S01]  /*3840*/  BSSY B1, `(.L_x_874) ;  /* 0x0000010000017945 */ /* 0x000fe20003800000 */
[----:B------:R-:W-:Y:S05]  /*3850*/  @P2 BRA `(.L_x_875) ;  /* 0x000000e000002947 */ /* 0x000fea0003800000 */
[----:B------:R-:W2:Y:S01]  /*3860*/  LDG.E R20, [R8.64+0x2000] ;  /* 0x0020000808147981 */ /* 0x000ea2000c1e1900 */
[----:B------:R-:W-:Y:S02]  /*3870*/  VOTEU.ANY UR4, UPT, PT ;  /* 0x0000000000047886 */ /* 0x000fe400038e0100 */
[----:B------:R-:W1:Y:S01]  /*3880*/  FLO.U32 R13, UR4 ;  /* 0x00000004000d7d00 */ /* 0x000e6200080e0000 */
[----:B------:R-:W1:Y:S07]  /*3890*/  S2R R16, SR_LANEID ;  /* 0x0000000000107919 */ /* 0x000e6e0000000000 */
        /* <DEDUP_REMOVED lines=9> */
[----:B--2---:R0:W-:Y:S02]  /*3930*/  STS [R11.X4], R20 ;  /* 0x000000140b007388 */ /* 0x0041e40000004800 */
.L_x_875:
[----:B------:R-:W-:Y:S05]  /*3940*/  BSYNC B1 ;  /* 0x0000000000017941 */ /* 0x000fea0003800000 */
.L_x_874:
        /* <DEDUP_REMOVED lines=15> */
.L_x_877:
[----:B------:R-:W-:Y:S05]  /*3a40*/  BSYNC B1 ;  /* 0x0000000000017941 */ /* 0x000fea0003800000 */
.L_x_876:
[----:B------:R-:W-:Y:S01]  /*3a50*/  BSSY B1, `(.L_x_878) ;  /* 0x0000010000017945 */ /* 0x000fe20003800000 */
[----:B------:R-:W-:Y:S05]  /*3a60*/  @P4 BRA `(.L_x_879) ;  /* 0x000000e000004947 */ /* 0x000fea0003800000 */
[----:B------:R1:W2:Y:S01]  /*3a70*/  LDG.E R8, [R8.64+0x3000] ;  /* 0x0030000808087981 */ /* 0x0002a2000c1e1900 */
        /* <DEDUP_REMOVED lines=13> */
.L_x_879:
[----:B------:R-:W-:Y:S05]  /*3b50*/  BSYNC B1 ;  /* 0x0000000000017941 */ /* 0x000fea0003800000 */
.L_x_878:
[----:B------:R-:W-:Y:S05]  /*3b60*/  @!P5 BRA `(.L_x_880) ;  /* 0xfffff3f00000d947 */ /* 0x000fea000383ffff */
.L_x_856:
[----:B------:R-:W-:Y:S05]  /*3b70*/  BSYNC B0 ;  /* 0x0000000000007941 */ /* 0x000fea0003800000 */
.L_x_855:
[----:B------:R-:W-:Y:S05]  /*3b80*/  BRA `(.L_x_881) ;  /* 0x0000151000007947 */ /* 0x000fea0003800000 */
.L_x_854:
[----:B------:R-:W-:Y:S01]  /*3b90*/  LEA R5, R14, c[0x0][0x160], 0x2 ;  /* 0x000058000e057a11 */ /* 0x000fe200078e10ff */
[----:B------:R-:W-:Y:S01]  /*3ba0*/  IMAD.MOV.U32 R9, RZ, RZ, c[0x0][0x180] ;  /* 0x00006000ff097624 */ /* 0x000fe200078e00ff */
[----:B------:R-:W-:Y:S02]  /*3bb0*/  BSSY B0, `(.L_x_882) ;  /* 0x00000d2000007945 */ /* 0x000fe40003800000 */
[----:B------:R-:W-:Y:S01]  /*3bc0*/  LOP3.LUT R5, R5, 0xf, RZ, 0xc0, !PT ;  /* 0x0000000f05057812 */ /* 0x000fe200078ec0ff */
[----:B------:R-:W-:-:S03]  /*3bd0*/  IMAD R9, R9, c[0x0][0x198], RZ ;  /* 0x0000660009097a24 */ /* 0x000fc600078e02ff */
        /* <DEDUP_REMOVED lines=16> */
[----:B------:R-:W-:Y:S01]  /*3ce0*/  IMAD.MOV.U32 R18, RZ, RZ, R0 ;  /* 0x000000ffff127224 */ /* 0x000fe200078e0000 */
[----:B------:R-:W-:Y:S01]  /*3cf0*/  IADD3 R21, R5, 0x1, RZ ;  /* 0x0000000105157810 */ /* 0x000fe20007ffe0ff */
[----:B------:R-:W2:Y:S01]  /*3d00*/  S2R R10, SR_CTAID.X ;  /* 0x00000000000a7919 */ /* 0x000ea20000002500 */
[----:B------:R-:W-:Y:S01]  /*3d10*/  LEA R13, P2, R20, c[0x0][0x160], 0x2 ;  /* 0x00005800140d7a11 */ /* 0x000fe200078410ff */
[----:B------:R-:W-:Y:S02]  /*3d20*/  IMAD.X R9, R15, 0x1, R12, P1 ;  /* 0x000000010f097824 */ /* 0x000fe400008e060c */
[----:B------:R-:W-:-:S03]  /*3d30*/  IMAD.MOV.U32 R22, RZ, RZ, R0 ;  /* 0x000000ffff167224 */ /* 0x000fc600078e0000 */
[----:B------:R-:W-:Y:S01]  /*3d40*/  LEA.HI.X R20, R20, c[0x0][0x164], R9, 0x2, P2 ;  /* 0x0000590014147a11 */ /* 0x000fe200010f1409 */
[----:B--2---:R-:W-:-:S06]  /*3d50*/  IMAD.WIDE R10, R10, c[0x0][0x180], RZ ;  /* 0x000060000a0a7a25 */ /* 0x004fcc00078e02ff */
[----:B------:R-:W-:-:S05]  /*3d60*/  IMAD.WIDE.U32 R10, R10, c[0x0][0x198], RZ ;  /* 0x000066000a0a7a25 */ /* 0x000fca00078e00ff */
[----:B------:R-:W-:Y:S02]  /*3d70*/  LEA R16, P1, R10, c[0x0][0x1a0], 0x2 ;  /* 0x000068000a107a11 */ /* 0x000fe400078210ff */
[----:B-1----:R-:W-:Y:S02]  /*3d80*/  ISETP.GT.AND P5, PT, R8, 0x800, PT ;  /* 0x000008000800780c */ /* 0x002fe40003fa4270 */
[----:B------:R-:W-:Y:S02]  /*3d90*/  LEA.HI.X R17, R10, c[0x0][0x1a4], R2, 0x2, P1 ;  /* 0x000069000a117a11 */ /* 0x000fe400008f1402 */
.L_x_900:
[----:B------:R-:W-:-:S04]  /*3da0*/  SHF.R.S64 R8, RZ, 0x1c, R22 ;  /* 0x0000001cff087819 */ /* 0x000fc80000001016 */
[----:B------:R-:W-:-:S04]  /*3db0*/  IADD3 R8, P1, R8, R13, RZ ;  /* 0x0000000d08087210 */ /* 0x000fc80007f3e0ff */
[----:B------:R-:W-:-:S06]  /*3dc0*/  LEA.HI.X.SX32 R9, R22, R20, 0x4, P1 ;  /* 0x0000001416097211 */ /* 0x000fcc00008f26ff */
[----:B------:R-:W2:Y:S01]  /*3dd0*/  LDG.E.128 R8, [R8.64] ;  /* 0x0000000808087981 */ /* 0x000ea2000c1e1d00 */
[----:B------:R-:W-:Y:S01]  /*3de0*/  YIELD ;  /* 0x0000000000007946 */ /* 0x000fe20003800000 */
[----:B------:R-:W-:Y:S01]  /*3df0*/  BSSY B1, `(.L_x_884) ;  /* 0x0000030000017945 */ /* 0x000fe20003800000 */
[----:B--2---:R-:W1:Y:S08]  /*3e00*/  F2F.F16.F32 R19, R8 ;  /* 0x0000000800137304 */ /* 0x004e700000200800 */
[----:B------:R-:W2:Y:S08]  /*3e10*/  F2F.F16.F32 R24, R9 ;  /* 0x0000000900187304 */ /* 0x000eb00000200800 */
[----:B------:R-:W3:Y:S01]  /*3e20*/  F2F.F16.F32 R25, R10 ;  /* 0x0000000a00197304 */ /* 0x000ee20000200800 */
[----:B-1----:R-:W-:-:S04]  /*3e30*/  PRMT R23, R19, 0x9910, RZ ;  /* 0x0000991013177816 */ /* 0x002fc800000000ff */
[----:B------:R-:W-:-:S03]  /*3e40*/  ISETP.GE.AND P1, PT, R23, RZ, PT ;  /* 0x000000ff1700720c */ /* 0x000fc60003f26270 */
[----:B------:R-:W1:Y:S01]  /*3e50*/  F2F.F16.F32 R23, R11 ;  /* 0x0000000b00177304 */ /* 0x000e620000200800 */
[----:B--2---:R-:W-:-:S04]  /*3e60*/  PRMT R26, R24, 0x9910, RZ ;  /* 0x00009910181a7816 */ /* 0x004fc800000000ff */
[----:B------:R-:W-:Y:S02]  /*3e70*/  ISETP.GE.AND P2, PT, R26, RZ, PT ;  /* 0x000000ff1a00720c */ /* 0x000fe40003f46270 */
[----:B---3--:R-:W-:-:S03]  /*3e80*/  PRMT R27, R25, 0x9910, RZ ;  /* 0x00009910191b7816 */ /* 0x008fc600000000ff */
[----:B------:R-:W-:Y:S02]  /*3e90*/  @P1 LOP3.LUT R19, R19, 0x7fe0, RZ, 0xc, !PT ;  /* 0x00007fe013131812 */ /* 0x000fe400078e0cff */
[----:B------:R-:W-:Y:S02]  /*3ea0*/  ISETP.GE.AND P3, PT, R27, RZ, PT ;  /* 0x000000ff1b00720c */ /* 0x000fe40003f66270 */
[----:B------:R-:W-:Y:S02]  /*3eb0*/  LOP3.LUT R19, R19, 0xffff, RZ, 0xc0, !PT ;  /* 0x0000ffff13137812 */ /* 0x000fe400078ec0ff */
[----:B-1----:R-:W-:Y:S02]  /*3ec0*/  PRMT R26, R23, 0x9910, RZ ;  /* 0x00009910171a7816 */ /* 0x002fe400000000ff */
[----:B------:R-:W-:Y:S02]  /*3ed0*/  SHF.R.U32.HI R19, RZ, 0x5, R19 ;  /* 0x00000005ff137819 */ /* 0x000fe40000011613 */
[----:B------:R-:W-:-:S02]  /*3ee0*/  @P2 LOP3.LUT R24, R24, 0x7fe0, RZ, 0xc, !PT ;  /* 0x00007fe018182812 */ /* 0x000fc400078e0cff */
[----:B------:R-:W-:Y:S02]  /*3ef0*/  LOP3.LUT R19, R19, 0xffff, RZ, 0xc0, !PT ;  /* 0x0000ffff13137812 */ /* 0x000fe400078ec0ff */
[----:B------:R-:W-:Y:S02]  /*3f00*/  ISETP.GE.AND P2, PT, R26, RZ, PT ;  /* 0x000000ff1a00720c */ /* 0x000fe40003f46270 */
[----:B------:R-:W-:Y:S02]  /*3f10*/  @P3 LOP3.LUT R25, R25, 0x7fe0, RZ, 0xc, !PT ;  /* 0x00007fe019193812 */ /* 0x000fe400078e0cff */
[----:B0-----:R-:W-:Y:S02]  /*3f20*/  ISETP.GT.U32.AND P1, PT, R3, R19, PT ;  /* 0x000000130300720c */ /* 0x001fe40003f24070 */
[----:B------:R-:W-:Y:S02]  /*3f30*/  LOP3.LUT R24, R24, 0xffff, RZ, 0xc0, !PT ;  /* 0x0000ffff18187812 */ /* 0x000fe400078ec0ff */
[----:B------:R-:W-:-:S02]  /*3f40*/  LOP3.LUT R26, R25, 0xffff, RZ, 0xc0, !PT ;  /* 0x0000ffff191a7812 */ /* 0x000fc400078ec0ff */
[----:B------:R-:W-:Y:S02]  /*3f50*/  SHF.R.U32.HI R25, RZ, 0x5, R24 ;  /* 0x00000005ff197819 */ /* 0x000fe40000011618 */
[----:B------:R-:W-:Y:S02]  /*3f60*/  SHF.R.U32.HI R24, RZ, 0x5, R26 ;  /* 0x00000005ff187819 */ /* 0x000fe4000001161a */
[----:B------:R-:W-:Y:S01]  /*3f70*/  ISETP.NE.OR P6, PT, R3, R19, P5 ;  /* 0x000000130300720c */ /* 0x000fe20002fc5670 */
[----:B------:R-:W-:Y:S01]  /*3f80*/  IMAD R19, R18, 0x4, R21 ;  /* 0x0000000412137824 */ /* 0x000fe200078e0215 */
[----:B------:R-:W-:Y:S02]  /*3f90*/  LOP3.LUT R25, R25, 0xffff, RZ, 0xc0, !PT ;  /* 0x0000ffff19197812 */ /* 0x000fe400078ec0ff */
[----:B------:R-:W-:Y:S01]  /*3fa0*/  LOP3.LUT R24, R24, 0xffff, RZ, 0xc0, !PT ;  /* 0x0000ffff18187812 */ /* 0x000fe200078ec0ff */
[----:B------:R-:W-:Y:S01]  /*3fb0*/  IMAD.WIDE R18, R19, 0x4, R16 ;  /* 0x0000000413127825 */ /* 0x000fe200078e0210 */
[----:B------:R-:W-:-:S02]  /*3fc0*/  @P2 LOP3.LUT R23, R23, 0x7fe0, RZ, 0xc, !PT ;  /* 0x00007fe017172812 */ /* 0x000fc400078e0cff */
[CC--:B------:R-:W-:Y:S02]  /*3fd0*/  ISETP.GT.U32.AND P4, PT, R3.reuse, R25.reuse, PT ;  /* 0x000000190300720c */ /* 0x0c0fe40003f84070 */
[C---:B------:R-:W-:Y:S02]  /*3fe0*/  ISETP.NE.OR P3, PT, R3.reuse, R25, P5 ;  /* 0x000000190300720c */ /* 0x040fe40002f65670 */
[----:B------:R-:W-:Y:S02]  /*3ff0*/  ISETP.GT.U32.AND P2, PT, R3, R24, PT ;  /* 0x000000180300720c */ /* 0x000fe40003f44070 */
[----:B------:R-:W-:Y:S01]  /*4000*/  LOP3.LUT R23, R23, 0xffff, RZ, 0xc0, !PT ;  /* 0x0000ffff17177812 */ /* 0x000fe200078ec0ff */
[----:B------:R-:W-:Y:S05]  /*4010*/  @!P1 BRA `(.L_x_885) ;  /* 0x000000d000009947 */ /* 0x000fea0003800000 */
[----:B------:R-:W2:Y:S01]  /*4020*/  LDG.E R25, [R18.64+-0x4] ;  /* 0xfffffc0812197981 */ /* 0x000ea2000c1e1900 */
[----:B------:R-:W-:Y:S02]  /*4030*/  VOTEU.ANY UR4, UPT, PT ;  /* 0x0000000000047886 */ /* 0x000fe400038e0100 */
[----:B------:R-:W0:Y:S01]  /*4040*/  FLO.U32 R26, UR4 ;  /* 0x00000004001a7d00 */ /* 0x000e2200080e0000 */
[----:B------:R-:W0:Y:S07]  /*4050*/  S2R R28, SR_LANEID ;  /* 0x00000000001c7919 */ /* 0x000e2e0000000000 */
[----:B------:R-:W1:Y:S01]  /*4060*/  POPC R27, UR4 ;  /* 0x00000004001b7d09 */ /* 0x000e620008000000 */
[----:B0-----:R-:W-:-:S02]  /*4070*/  ISETP.EQ.U32.AND P1, PT, R26, R28, PT ;  /* 0x0000001c1a00720c */ /* 0x001fc40003f22070 */
[----:B------:R-:W0:Y:S11]  /*4080*/  S2R R28, SR_LTMASK ;  /* 0x00000000001c7919 */ /* 0x000e360000003900 */
[----:B-1----:R-:W1:Y:S04]  /*4090*/  @P1 ATOMS.ADD R27, [0x90c8], R27 ;  /* 0x0090c81bff1b138c */ /* 0x002e680000000000 */
[----:B-1----:R0:W1:Y:S02]  /*40a0*/  SHFL.IDX PT, R27, R27, R26, 0x1f ;  /* 0x00001f1a1b1b7589 */ /* 0x00206400000e0000 */
[----:B0-----:R-:W-:-:S06]  /*40b0*/  LOP3.LUT R26, R28, UR4, RZ, 0xc0, !PT ;  /* 0x000000041c1a7c12 */ /* 0x001fcc000f8ec0ff */
[----:B------:R-:W1:Y:S02]  /*40c0*/  POPC R26, R26 ;  /* 0x0000001a001a7309 */ /* 0x000e640000000000 */
[----:B-1----:R-:W-:-:S05]  /*40d0*/  IMAD.IADD R26, R27, 0x1, R26 ;  /* 0x000000011b1a7824 */ /* 0x002fca00078e021a */
[----:B--2---:R0:W-:Y:S02]  /*40e0*/  STS [R26.X4+0x90d0], R25 ;  /* 0x0090d0191a007388 */ /* 0x0041e40000004800 */
.L_x_885:
[----:B------:R-:W-:Y:S05]  /*40f0*/  BSYNC B1 ;  /* 0x0000000000017941 */ /* 0x000fea0003800000 */
.L_x_884:
[----:B------:R-:W-:Y:S01]  /*4100*/  SHF.R.U32.HI R23, RZ, 0x5, R23 ;  /* 0x00000005ff177819 */ /* 0x000fe20000011617 */
[----:B------:R-:W-:Y:S01]  /*4110*/  BSSY B1, `(.L_x_886) ;  /* 0x0000012000017945 */ /* 0x000fe20003800000 */
[----:B------:R-:W-:Y:S02]  /*4120*/  ISETP.NE.OR P1, PT, R3, R24, P5 ;  /* 0x000000180300720c */ /* 0x000fe40002f25670 */
[----:B------:R-:W-:Y:S01]  /*4130*/  LOP3.LUT R23, R23, 0xffff, RZ, 0xc0, !PT ;  /* 0x0000ffff17177812 */ /* 0x000fe200078ec0ff */
[----:B------:R-:W-:Y:S05]  /*4140*/  @P6 BRA `(.L_x_887) ;  /* 0x000000e000006947 */ /* 0x000fea0003800000 */
[----:B------:R-:W2:Y:S01]  /*4150*/  LDG.E R24, [R18.64+-0x4] ;  /* 0xfffffc0812187981 */ /* 0x000ea2000c1e1900 */
[----:B------:R-:W-:Y:S02]  /*4160*/  VOTEU.ANY UR4, UPT, PT ;  /* 0x0000000000047886 */ /* 0x000fe400038e0100 */
[----:B0-----:R-:W0:Y:S01]  /*4170*/  FLO.U32 R26, UR4 ;  /* 0x00000004001a7d00 */ /* 0x001e2200080e0000 */
[----:B------:R-:W0:Y:S07]  /*4180*/  S2R R27, SR_LANEID ;  /* 0x00000000001b7919 */ /* 0x000e2e0000000000 */
        /* <DEDUP_REMOVED lines=9> */
[----:B--2---:R0:W-:Y:S02]  /*4220*/  STS [R25.X4], R24 ;  /* 0x0000001819007388 */ /* 0x0041e40000004800 */
.L_x_887:
[----:B------:R-:W-:Y:S05]  /*4230*/  BSYNC B1 ;  /* 0x0000000000017941 */ /* 0x000fea0003800000 */
.L_x_886:
[----:B------:R-:W-:Y:S01]  /*4240*/  BSSY B1, `(.L_x_888) ;  /* 0x0000010000017945 */ /* 0x000fe20003800000 */
[----:B------:R-:W-:Y:S01]  /*4250*/  ISETP.GT.U32.AND P6, PT, R3, R23, PT ;  /* 0x000000170300720c */ /* 0x000fe20003fc4070 */
[----:B------:R-:W-:Y:S07]  /*4260*/  @!P4 BRA `(.L_x_889) ;  /* 0x000000d00000c947 */ /* 0x000fee0003800000 */
[----:B0-----:R-:W2:Y:S01]  /*4270*/  LDG.E R25, [R18.64] ;  /* 0x0000000812197981 */ /* 0x001ea2000c1e1900 */
[----:B------:R-:W-:Y:S02]  /*4280*/  VOTEU.ANY UR4, UPT, PT ;  /* 0x0000000000047886 */ /* 0x000fe400038e0100 */
[----:B------:R-:W0:Y:S01]  /*4290*/  FLO.U32 R26, UR4 ;  /* 0x00000004001a7d00 */ /* 0x000e2200080e0000 */
        /* <DEDUP_REMOVED lines=9> */
[----:B--2---:R0:W-:Y:S02]  /*4330*/  STS [R28.X4+0x90d0], R25 ;  /* 0x0090d0191c007388 */ /* 0x0041e40000004800 */
.L_x_889:
[----:B------:R-:W-:Y:S05]  /*4340*/  BSYNC B1 ;  /* 0x0000000000017941 */ /* 0x000fea0003800000 */
.L_x_888:
[----:B------:R-:W-:Y:S01]  /*4350*/  BSSY B1, `(.L_x_890) ;  /* 0x0000011000017945 */ /* 0x000fe20003800000 */
[----:B------:R-:W-:Y:S01]  /*4360*/  ISETP.NE.OR P4, PT, R3, R23, P5 ;  /* 0x000000170300720c */ /* 0x000fe20002f85670 */
[----:B------:R-:W-:Y:S07]  /*4370*/  @P3 BRA `(.L_x_891) ;  /* 0x000000e000003947 */ /* 0x000fee0003800000 */
        /* <DEDUP_REMOVED lines=8> */
[----:B0-----:R-:W-:-:S04]  /*4400*/  LOP3.LUT R26, R8, UR4, RZ, 0xc0, !PT ;  /* 0x00000004081a7c12 */ /* 0x001fc8000f8ec0ff */
[----:B------:R-:W0:Y:S01]  /*4410*/  POPC R8, R26 ;  /* 0x0000001a00087309 */ /* 0x000e220000000000 */
[----:B-1----:R-:W0:Y:S02]  /*4420*/  SHFL.IDX PT, R25, R23, R25, 0x1f ;  /* 0x00001f1917197589 */ /* 0x002e2400000e0000 */
[----:B0-----:R-:W-:-:S05]  /*4430*/  IMAD.IADD R8, R25, 0x1, R8 ;  /* 0x0000000119087824 */ /* 0x001fca00078e0208 */
[----:B------:R0:W-:Y:S04]  /*4440*/  STS [R8.X4+0x2000], R9 ;  /* 0x0020000908007388 */ /* 0x0001e80000004800 */
[----:B--2---:R0:W-:Y:S02]  /*4450*/  STS [R8.X4], R24 ;  /* 0x0000001808007388 */ /* 0x0041e40000004800 */
.L_x_891:
[----:B------:R-:W-:Y:S05]  /*4460*/  BSYNC B1 ;  /* 0x0000000000017941 */ /* 0x000fea0003800000 */
.L_x_890:
        /* <DEDUP_REMOVED lines=15> */
.L_x_893:
[----:B------:R-:W-:Y:S05]  /*4560*/  BSYNC B1 ;  /* 0x0000000000017941 */ /* 0x000fea0003800000 */
.L_x_892:
        /* <DEDUP_REMOVED lines=16> */
.L_x_895:
[----:B------:R-:W-:Y:S05]  /*4670*/  BSYNC B1 ;  /* 0x0000000000017941 */ /* 0x000fea0003800000 */
.L_x_894:
[----:B------:R-:W-:Y:S01]  /*4680*/  BSSY B1, `(.L_x_896) ;  /* 0x000000f000017945 */ /* 0x000fe20003800000 */
[----:B------:R-:W-:Y:S05]  /*4690*/  @!P6 BRA `(.L_x_897) ;  /* 0x000000d00000e947 */ /* 0x000fea0003800000 */
[----:B0-----:R-:W2:Y:S01]  /*46a0*/  LDG.E R8, [R18.64+0x8] ;  /* 0x0000080812087981 */ /* 0x001ea2000c1e1900 */
        /* <DEDUP_REMOVED lines=12> */
.L_x_897:
[----:B------:R-:W-:Y:S05]  /*4770*/  BSYNC B1 ;  /* 0x0000000000017941 */ /* 0x000fea0003800000 */
.L_x_896:
[----:B------:R-:W-:Y:S01]  /*4780*/  BSSY B1, `(.L_x_898) ;  /* 0x0000010000017945 */ /* 0x000fe20003800000 */
[----:B------:R-:W-:Y:S05]  /*4790*/  @P4 BRA `(.L_x_899) ;  /* 0x000000e000004947 */ /* 0x000fea0003800000 */
[----:B------:R-:W2:Y:S01]  /*47a0*/  LDG.E R18, [R18.64+0x8] ;  /* 0x0000080812127981 */ /* 0x000ea2000c1e1900 */
        /* <DEDUP_REMOVED lines=13> */
.L_x_899:
[----:B------:R-:W-:Y:S05]  /*4880*/  BSYNC B1 ;  /* 0x0000000000017941 */ /* 0x000fea0003800000 */
.L_x_898:
[----:B0-----:R-:W-:-:S04]  /*4890*/  IADD3 R18, R22, 0x400, RZ ;  /* 0x0000040016127810 */ /* 0x001fc80007ffe0ff */
[----:B------:R-:W-:Y:S01]  /*48a0*/  ISETP.GT.AND P1, PT, R7, R18, PT ;  /* 0x000000120700720c */ /* 0x000fe20003f24270 */
[----:B------:R-:W-:-:S12]  /*48b0*/  IMAD.MOV.U32 R22, RZ, RZ, R18 ;  /* 0x000000ffff167224 */ /* 0x000fd800078e0012 */
[----:B------:R-:W-:Y:S05]  /*48c0*/  @P1 BRA `(.L_x_900) ;  /* 0xfffff4d000001947 */ /* 0x000fea000383ffff */
.L_x_883:
[----:B------:R-:W-:Y:S05]  /*48d0*/  BSYNC B0 ;  /* 0x0000000000007941 */ /* 0x000fea0003800000 */
.L_x_882:
        /* <DEDUP_REMOVED lines=9> */
[----:B------:R-:W-:Y:S03]  /*4970*/  BSSY B1, `(.L_x_903) ;  /* 0x000001e000017945 */ /* 0x000fe60003800000 */
[----:B------:R-:W1:Y:S02]  /*4980*/  S2R R24, SR_CTAID.X ;  /* 0x0000000000187919 */ /* 0x000e640000002500 */
[----:B-1----:R-:W-:-:S06]  /*4990*/  IMAD.WIDE R24, R24, c[0x0][0x180], RZ ;  /* 0x0000600018187a25 */ /* 0x002fcc00078e02ff */
[----:B------:R-:W-:Y:S01]  /*49a0*/  IMAD.WIDE.U32 R24, R24, c[0x0][0x198], RZ ;  /* 0x0000660018187a25 */ /* 0x000fe200078e00ff */
[----:B--2---:R-:W1:Y:S02]  /*49b0*/  F2F.F16.F32 R10, R8 ;  /* 0x00000008000a7304 */ /* 0x004e640000200800 */
[----:B-1----:R-:W-:-:S04]  /*49c0*/  PRMT R11, R10, 0x9910, RZ ;  /* 0x000099100a0b7816 */ /* 0x002fc800000000ff */
[----:B------:R-:W-:-:S13]  /*49d0*/  ISETP.GE.AND P1, PT, R11, RZ, PT ;  /* 0x000000ff0b00720c */ /* 0x000fda0003f26270 */
[----:B------:R-:W-:-:S04]  /*49e0*/  @P1 LOP3.LUT R10, R10, 0x7fe0, RZ, 0xc, !PT ;  /* 0x00007fe00a0a1812 */ /* 0x000fc800078e0cff */
[----:B------:R-:W-:-:S04]  /*49f0*/  LOP3.LUT R12, R10, 0xffff, RZ, 0xc0, !PT ;  /* 0x0000ffff0a0c7812 */ /* 0x000fc800078ec0ff */
[----:B------:R-:W-:-:S04]  /*4a00*/  SHF.R.U32.HI R12, RZ, 0x5, R12 ;  /* 0x00000005ff0c7819 */ /* 0x000fc8000001160c */
[----:B------:R-:W-:-:S04]  /*4a10*/  LOP3.LUT R12, R12, 0xffff, RZ, 0xc0, !PT ;  /* 0x0000ffff0c0c7812 */ /* 0x000fc800078ec0ff */
[----:B0-----:R-:W-:-:S13]  /*4a20*/  ISETP.GT.U32.AND P1, PT, R3, R12, PT ;  /* 0x0000000c0300720c */ /* 0x001fda0003f24070 */
[----:B------:R-:W-:Y:S05]  /*4a30*/  @!P1 BRA `(.L_x_904) ;  /* 0x0000011000009947 */ /* 0x000fea0003800000 */
[----:B------:R-:W-:-:S04]  /*4a40*/  IADD3 R9, P1, R0, R24, RZ ;  /* 0x0000001800097210 */ /* 0x000fc80007f3e0ff */
[----:B------:R-:W-:Y:S02]  /*4a50*/  LEA.HI.X.SX32 R16, R0, R2, 0x1, P1 ;  /* 0x0000000200107211 */ /* 0x000fe400008f0eff */
[----:B------:R-:W-:-:S04]  /*4a60*/  LEA R10, P1, R9, c[0x0][0x1a0], 0x2 ;  /* 0x00006800090a7a11 */ /* 0x000fc800078210ff */
[----:B------:R-:W-:-:S05]  /*4a70*/  LEA.HI.X R11, R9, c[0x0][0x1a4], R16, 0x2, P1 ;  /* 0x00006900090b7a11 */ /* 0x000fca00008f1410 */
        /* <DEDUP_REMOVED lines=13> */
.L_x_904:
[----:B------:R-:W-:Y:S05]  /*4b50*/  BSYNC B1 ;  /* 0x0000000000017941 */ /* 0x000fea0003800000 */
.L_x_903:
[----:B0-----:R-:W0:Y:S02]  /*4b60*/  LDS R9, [0x90c4] ;  /* 0x0090c400ff097984 */ /* 0x001e240000000800 */
[----:B0-----:R-:W-:-:S04]  /*4b70*/  ISETP.GT.AND P1, PT, R9, 0x800, PT ;  /* 0x000008000900780c */ /* 0x001fc80003f24270 */
[----:B------:R-:W-:-:S13]  /*4b80*/  ISETP.NE.OR P1, PT, R3, R12, P1 ;  /* 0x0000000c0300720c */ /* 0x000fda0000f25670 */
[----:B------:R-:W-:Y:S05]  /*4b90*/  @P1 BRA `(.L_x_902) ;  /* 0x0000012000001947 */ /* 0x000fea0003800000 */
[----:B------:R-:W-:-:S04]  /*4ba0*/  IADD3 R9, P1, R0, R24, RZ ;  /* 0x0000001800097210 */ /* 0x000fc80007f3e0ff */
[----:B------:R-:W-:Y:S02]  /*4bb0*/  LEA.HI.X.SX32 R12, R0, R2, 0x1, P1 ;  /* 0x00000002000c7211 */ /* 0x000fe400008f0eff */
[----:B------:R-:W-:-:S04]  /*4bc0*/  LEA R10, P1, R9, c[0x0][0x1a0], 0x2 ;  /* 0x00006800090a7a11 */ /* 0x000fc800078210ff */
[----:B------:R-:W-:-:S05]  /*4bd0*/  LEA.HI.X R11, R9, c[0x0][0x1a4], R12, 0x2, P1 ;  /* 0x00006900090b7a11 */ /* 0x000fca00008f140c */
[----:B------:R-:W2:Y:S01]  /*4be0*/  LDG.E R10, [R10.64] ;  /* 0x000000080a0a7981 */ /* 0x000ea2000c1e1900 */
        /* <DEDUP_REMOVED lines=13> */
.L_x_902:
[----:B------:R-:W-:Y:S05]  /*4cc0*/  BSYNC B0 ;  /* 0x0000000000007941 */ /* 0x000fea0003800000 */
.L_x_901:
[----:B0-----:R-:W-:Y:S02]  /*4cd0*/  IMAD.MOV.U32 R9, RZ, RZ, c[0x0][0x180] ;  /* 0x00006000ff097624 */ /* 0x001fe400078e00ff */
[----:B------:R-:W-:Y:S02]  /*4ce0*/  IMAD.IADD R8, R0, 0x1, R5 ;  /* 0x0000000100087824 */ /* 0x000fe400078e0205 */
[----:B------:R-:W-:Y:S02]  /*4cf0*/  IMAD R9, R9, c[0x0][0x198], RZ ;  /* 0x0000660009097a24 */ /* 0x000fe400078e02ff */
[----:B------:R-:W-:-:S05]  /*4d00*/  IMAD R13, R7, 0x4, R8 ;  /* 0x00000004070d7824 */ /* 0x000fca00078e0208 */
[----:B------:R-:W-:-:S13]  /*4d10*/  ISETP.GE.AND P1, PT, R13, R9, PT ;  /* 0x000000090d00720c */ /* 0x000fda0003f26270 */
[----:B------:R-:W-:Y:S05]  /*4d20*/  @P1 BRA `(.L_x_881) ;  /* 0x0000037000001947 */ /* 0x000fea0003800000 */
[----:B------:R-:W-:Y:S02]  /*4d30*/  SHF.R.S32.HI R11, RZ, 0x1f, R13 ;  /* 0x0000001fff0b7819 */ /* 0x000fe4000001140d */
[----:B------:R-:W-:-:S05]  /*4d40*/  IADD3 R5, P1, R14, R13, RZ ;  /* 0x0000000d0e057210 */ /* 0x000fca0007f3e0ff */
[----:B------:R-:W-:Y:S01]  /*4d50*/  IMAD.X R10, R15, 0x1, R11, P1 ;  /* 0x000000010f0a7824 */ /* 0x000fe200008e060b */
[----:B------:R-:W-:-:S04]  /*4d60*/  LEA R8, P1, R5, c[0x0][0x160], 0x2 ;  /* 0x0000580005087a11 */ /* 0x000fc800078210ff */
[----:B------:R-:W-:-:S05]  /*4d70*/  LEA.HI.X R9, R5, c[0x0][0x164], R10, 0x2, P1 ;  /* 0x0000590005097a11 */ /* 0x000fca00008f140a */
[----:B------:R-:W2:Y:S01]  /*4d80*/  LDG.E R5, [R8.64] ;  /* 0x0000000808057981 */ /* 0x000ea2000c1e1900 */
[----:B------:R-:W-:Y:S03]  /*4d90*/  BSSY B0, `(.L_x_905) ;  /* 0x000001e000007945 */ /* 0x000fe60003800000 */
[----:B------:R-:W0:Y:S02]  /*4da0*/  S2R R16, SR_CTAID.X ;  /* 0x0000000000107919 */ /* 0x000e240000002500 */
[----:B0-----:R-:W-:-:S06]  /*4db0*/  IMAD.WIDE R16, R16, c[0x0][0x180], RZ ;  /* 0x0000600010107a25 */ /* 0x001fcc00078e02ff */
[----:B------:R-:W-:Y:S01]  /*4dc0*/  IMAD.WIDE.U32 R16, R16, c[0x0][0x198], RZ ;  /* 0x0000660010107a25 */ /* 0x000fe200078e00ff */
[----:B--2---:R-:W0:Y:S02]  /*4dd0*/  F2F.F16.F32 R7, R5 ;  /* 0x0000000500077304 */ /* 0x004e240000200800 */
[----:B0-----:R-:W-:-:S04]  /*4de0*/  PRMT R10, R7, 0x9910, RZ ;  /* 0x00009910070a7816 */ /* 0x001fc800000000ff */
[----:B------:R-:W-:-:S13]  /*4df0*/  ISETP.GE.AND P1, PT, R10, RZ, PT ;  /* 0x000000ff0a00720c */ /* 0x000fda0003f26270 */
[----:B------:R-:W-:-:S04]  /*4e00*/  @P1 LOP3.LUT R7, R7, 0x7fe0, RZ, 0xc, !PT ;  /* 0x00007fe007071812 */ /* 0x000fc800078e0cff */
[----:B------:R-:W-:Y:S02]  /*4e10*/  LOP3.LUT R10, R7, 0xffff, RZ, 0xc0, !PT ;  /* 0x0000ffff070a7812 */ /* 0x000fe400078ec0ff */
[----:B------:R-:W-:Y:S02]  /*4e20*/  IADD3 R7, P1, R13, R16, RZ ;  /* 0x000000100d077210 */ /* 0x000fe40007f3e0ff */
[----:B------:R-:W-:Y:S02]  /*4e30*/  SHF.R.U32.HI R10, RZ, 0x5, R10 ;  /* 0x00000005ff0a7819 */ /* 0x000fe4000001160a */
[----:B------:R-:W-:Y:S01]  /*4e40*/  LEA R8, P2, R7, c[0x0][0x1a0], 0x2 ;  /* 0x0000680007087a11 */ /* 0x000fe200078410ff */
[----:B------:R-:W-:Y:S01]  /*4e50*/  IMAD.X R12, R11, 0x1, R2, P1 ;  /* 0x000000010b0c7824 */ /* 0x000fe200008e0602 */
[----:B------:R-:W-:-:S04]  /*4e60*/  LOP3.LUT R10, R10, 0xffff, RZ, 0xc0, !PT ;  /* 0x0000ffff0a0a7812 */ /* 0x000fc800078ec0ff */
[----:B------:R-:W-:Y:S02]  /*4e70*/  ISETP.GT.U32.AND P1, PT, R3, R10, PT ;  /* 0x0000000a0300720c */ /* 0x000fe40003f24070 */
[----:B------:R-:W-:-:S11]  /*4e80*/  LEA.HI.X R9, R7, c[0x0][0x1a4], R12, 0x2, P2 ;  /* 0x0000690007097a11 */ /* 0x000fd600010f140c */
        /* <DEDUP_REMOVED lines=14> */
.L_x_906:
[----:B------:R-:W-:Y:S05]  /*4f70*/  BSYNC B0 ;  /* 0x0000000000007941 */ /* 0x000fea0003800000 */
.L_x_905:
[----:B0-----:R-:W0:Y:S02]  /*4f80*/  LDS R7, [0x90c4] ;  /* 0x0090c400ff077984 */ /* 0x001e240000000800 */
[----:B0-----:R-:W-:-:S04]  /*4f90*/  ISETP.GT.AND P1, PT, R7, 0x800, PT ;  /* 0x000008000700780c */ /* 0x001fc80003f24270 */
[----:B------:R-:W-:-:S13]  /*4fa0*/  ISETP.NE.OR P1, PT, R3, R10, P1 ;  /* 0x0000000a0300720c */ /* 0x000fda0000f25670 */
[----:B------:R-:W-:Y:S05]  /*4fb0*/  @P1 BRA `(.L_x_881) ;  /* 0x000000e000001947 */ /* 0x000fea0003800000 */
[----:B------:R0:W2:Y:S01]  /*4fc0*/  LDG.E R9, [R8.64] ;  /* 0x0000000808097981 */ /* 0x0000a2000c1e1900 */
[----:B------:R-:W-:Y:S02]  /*4fd0*/  VOTEU.ANY UR4, UPT, PT ;  /* 0x0000000000047886 */ /* 0x000fe400038e0100 */
[----:B------:R-:W1:Y:S01]  /*4fe0*/  FLO.U32 R7, UR4 ;  /* 0x0000000400077d00 */ /* 0x000e6200080e0000 */
[----:B------:R-:W1:Y:S04]  /*4ff0*/  S2R R10, SR_LANEID ;  /* 0x00000000000a7919 */ /* 0x000e680000000000 */
[----:B------:R-:W3:Y:S03]  /*5000*/  S2R R11, SR_LTMASK ;  /* 0x00000000000b7919 */ /* 0x000ee60000003900 */
[----:B------:R-:W4:Y:S01]  /*5010*/  POPC R3, UR4 ;  /* 0x0000000400037d09 */ /* 0x000f220008000000 */
[----:B-1----:R-:W-:-:S02]  /*5020*/  ISETP.EQ.U32.AND P1, PT, R7, R10, PT ;  /* 0x0000000a0700720c */ /* 0x002fc40003f22070 */
[----:B---3--:R-:W-:-:S06]  /*5030*/  LOP3.LUT R11, R11, UR4, RZ, 0xc0, !PT ;  /* 0x000000040b0b7c12 */ /* 0x008fcc000f8ec0ff */
[----:B------:R-:W0:Y:S05]  /*5040*/  POPC R11, R11 ;  /* 0x0000000b000b7309 */ /* 0x000e2a0000000000 */
[----:B----4-:R-:W1:Y:S04]  /*5050*/  @P1 ATOMS.ADD R10, [0x90c0], R3 ;  /* 0x0090c003ff0a138c */ /* 0x010e680000000000 */
[----:B-1----:R-:W0:Y:S02]  /*5060*/  SHFL.IDX PT, R10, R10, R7, 0x1f ;  /* 0x00001f070a0a7589 */ /* 0x002e2400000e0000 */
[----:B0-----:R-:W-:-:S05]  /*5070*/  IMAD.IADD R8, R10, 0x1, R11 ;  /* 0x000000010a087824 */ /* 0x001fca00078e020b */
[----:B------:R0:W-:Y:S04]  /*5080*/  STS [R8.X4+0x2000], R5 ;  /* 0x0020000508007388 */ /* 0x0001e80000004800 */
[----:B--2---:R0:W-:Y:S02]  /*5090*/  STS [R8.X4], R9 ;  /* 0x0000000908007388 */ /* 0x0041e40000004800 */
.L_x_881:
[----:B------:R-:W-:Y:S01]  /*50a0*/  WARPSYNC 0xffffffff ;  /* 0xffffffff00007948 */ /* 0x000fe20003800000 */
[----:B------:R-:W-:Y:S06]  /*50b0*/  BAR.SYNC.DEFER_BLOCKING 0x0 ;  /* 0x0000000000007b1d */ /* 0x000fec0000010000 */
[----:B0-----:R-:W0:Y:S02]  /*50c0*/  LDS R3, [0x90c4] ;  /* 0x0090c400ff037984 */ /* 0x001e240000000800 */
[----:B0-----:R-:W-:-:S13]  /*50d0*/  ISETP.GE.AND P1, PT, R3, 0x801, PT ;  /* 0x000008010300780c */ /* 0x001fda0003f26270 */
[----:B------:R-:W-:Y:S05]  /*50e0*/  @!P1 BRA `(.L_x_907) ;  /* 0x0000869000009947 */ /* 0x000fea0003800000 */
[----:B------:R-:W-:Y:S01]  /*50f0*/  ISETP.GT.AND P1, PT, R0, 0x7ff, PT ;  /* 0x000007ff0000780c */ /* 0x000fe20003f24270 */
        /* <DEDUP_REMOVED lines=12> */
.L_x_912:
[----:B------:R-:W-:Y:S01]  /*51c0*/  IADD3 R3, R3, -0x1, RZ ;  /* 0xffffffff03037810 */ /* 0x000fe20007ffe0ff */
[----:B------:R0:W-:Y:S01]  /*51d0*/  STS [R7], RZ ;  /* 0x000000ff07007388 */ /* 0x0001e20000000800 */
[----:B------:R-:W-:Y:S02]  /*51e0*/  IADD3 R5, R5, 0x400, RZ ;  /* 0x0000040005057810 */ /* 0x000fe40007ffe0ff */
[----:B------:R-:W-:Y:S02]  /*51f0*/  ISETP.NE.AND P1, PT, R3, RZ, PT ;  /* 0x000000ff0300720c */ /* 0x000fe40003f25270 */
[----:B0-----:R-:W-:-:S11]  /*5200*/  IADD3 R7, R7, 0x1000, RZ ;  /* 0x0000100007077810 */ /* 0x001fd60007ffe0ff */
[----:B------:R-:W-:Y:S05]  /*5210*/  @P1 BRA `(.L_x_912) ;  /* 0xffffffa000001947 */ /* 0x000fea000383ffff */
.L_x_911:
[----:B------:R-:W-:Y:S05]  /*5220*/  BSYNC B1 ;  /* 0x0000000000017941 */ /* 0x000fea0003800000 */
.L_x_910:
[----:B------:R-:W-:Y:S05]  /*5230*/  @!P2 BRA `(.L_x_909) ;  /* 0x000000a00000a947 */ /* 0x000fea0003800000 */
[C---:B------:R-:W-:Y:S02]  /*5240*/  IADD3 R3, R5.reuse, -0x1000, RZ ;  /* 0xfffff00005037810 */ /* 0x040fe40007ffe0ff */
[----:B------:R-:W-:-:S04]  /*5250*/  LEA R5, R5, 0x40a0, 0x2 ;  /* 0x000040a005057811 */ /* 0x000fc800078e10ff */
.L_x_913:
        /* <DEDUP_REMOVED lines=8> */
.L_x_909:
[----:B------:R-:W-:Y:S05]  /*52e0*/  BSYNC B0 ;  /* 0x0000000000007941 */ /* 0x000fea0003800000 */
.L_x_908:
[----:B------:R-:W-:Y:S01]  /*52f0*/  IMAD.MOV.U32 R5, RZ, RZ, c[0x0][0x17c] ;  /* 0x00005f00ff057624 */ /* 0x000fe200078e00ff */
[----:B------:R-:W-:Y:S04]  /*5300*/  BAR.SYNC.DEFER_BLOCKING 0x0 ;  /* 0x0000000000007b1d */ /* 0x000fe80000010000 */
        /* <DEDUP_REMOVED lines=11> */
[----:B------:R-:W-:Y:S02]  /*53c0*/  ISETP.GE.U32.AND P2, PT, R8, 0xc00, PT ;  /* 0x00000c000800780c */ /* 0x000fe40003f46070 */
[----:B------:R-:W-:Y:S01]  /*53d0*/  LOP3.LUT P1, R7, R3, 0x3, RZ, 0xc0, !PT ;  /* 0x0000000303077812 */ /* 0x000fe2000782c0ff */
[----:B------:R-:W-:Y:S02]  /*53e0*/  IMAD.SHL.U32 R3, R5, 0x400, RZ ;  /* 0x0000040005037824 */ /* 0x000fe400078e00ff */
[----:B------:R-:W-:-:S10]  /*53f0*/  IMAD.MOV.U32 R5, RZ, RZ, R0 ;  /* 0x000000ffff057224 */ /* 0x000fd400078e0000 */
[----:B------:R-:W-:Y:S05]  /*5400*/  @!P1 BRA `(.L_x_918) ;  /* 0x0000014000009947 */ /* 0x000fea0003800000 */
[----:B------:R-:W-:-:S05]  /*5410*/  IMAD R5, R0, c[0x0][0x17c], RZ ;  /* 0x00005f0000057a24 */ /* 0x000fca00078e02ff */
[----:B------:R-:W-:-:S04]  /*5420*/  IADD3 R11, P1, R14, R5, RZ ;  /* 0x000000050e0b7210 */ /* 0x000fc80007f3e0ff */
[----:B------:R-:W-:Y:S02]  /*5430*/  LEA R10, P3, R11, c[0x0][0x160], 0x2 ;  /* 0x000058000b0a7a11 */ /* 0x000fe400078610ff */
[----:B------:R-:W-:Y:S01]  /*5440*/  LEA.HI.X.SX32 R8, R5, R15, 0x1, P1 ;  /* 0x0000000f05087211 */ /* 0x000fe200008f0eff */
[----:B------:R-:W-:-:S03]  /*5450*/  IMAD.MOV.U32 R5, RZ, RZ, R0 ;  /* 0x000000ffff057224 */ /* 0x000fc600078e0000 */
[----:B------:R-:W-:-:S03]  /*5460*/  LEA.HI.X R11, R11, c[0x0][0x164], R8, 0x2, P3 ;  /* 0x000059000b0b7a11 */ /* 0x000fc600018f1408 */
.L_x_919:
[----:B------:R-:W-:Y:S02]  /*5470*/  IMAD.MOV.U32 R8, RZ, RZ, R10 ;  /* 0x000000ffff087224 */ /* 0x000fe400078e000a */
        /* <DEDUP_REMOVED lines=11> */
[----:B------:R0:W-:Y:S02]  /*5530*/  ATOMS.POPC.INC.32 RZ, [R12+URZ+0x10a0] ;  /* 0x0010a0000cff7f8c */ /* 0x0001e4000d00003f */
[----:B------:R-:W-:Y:S05]  /*5540*/  @P1 BRA `(.L_x_919) ;  /* 0xffffff2000001947 */ /* 0x000fea000383ffff */
.L_x_918:
[----:B------:R-:W-:Y:S05]  /*5550*/  BSYNC B1 ;  /* 0x0000000000017941 */ /* 0x000fea0003800000 */
.L_x_917:
[----:B------:R-:W-:Y:S05]  /*5560*/  @!P2 BRA `(.L_x_916) ;  /* 0x000002900000a947 */ /* 0x000fea0003800000 */
[----:B------:R-:W-:-:S05]  /*5570*/  IMAD R7, R5, c[0x0][0x17c], RZ ;  /* 0x00005f0005077a24 */ /* 0x000fca00078e02ff */
[----:B------:R-:W-:-:S04]  /*5580*/  IADD3 R17, P1, R14, R7, RZ ;  /* 0x000000070e117210 */ /* 0x000fc80007f3e0ff */
[----:B------:R-:W-:Y:S02]  /*5590*/  LEA R16, P2, R17, c[0x0][0x160], 0x2 ;  /* 0x0000580011107a11 */ /* 0x000fe400078410ff */
[----:B------:R-:W-:-:S04]  /*55a0*/  LEA.HI.X.SX32 R8, R7, R15, 0x1, P1 ;  /* 0x0000000f07087211 */ /* 0x000fc800008f0eff */
[----:B------:R-:W-:-:S05]  /*55b0*/  LEA.HI.X R17, R17, c[0x0][0x164], R8, 0x2, P2 ;  /* 0x0000590011117a11 */ /* 0x000fca00010f1408 */
.L_x_920:
[C---:B0-----:R-:W-:Y:S01]  /*55c0*/  IMAD.WIDE R12, R3.reuse, 0x4, R16 ;  /* 0x00000004030c7825 */ /* 0x041fe200078e0210 */
[----:B------:R0:W2:Y:S04]  /*55d0*/  LDG.E R7, [R16.64] ;  /* 0x0000000810077981 */ /* 0x0000a8000c1e1900 */
[----:B------:R-:W3:Y:S01]  /*55e0*/  LDG.E R18, [R12.64] ;  /* 0x000000080c127981 */ /* 0x000ee2000c1e1900 */
[----:B------:R-:W-:-:S05]  /*55f0*/  IMAD.WIDE R10, R3, 0x4, R12 ;  /* 0x00000004030a7825 */ /* 0x000fca00078e020c */
[----:B------:R-:W4:Y:S01]  /*5600*/  LDG.E R19, [R10.64] ;  /* 0x000000080a137981 */ /* 0x000f22000c1e1900 */
[----:B------:R-:W-:-:S05]  /*5610*/  IMAD.WIDE R8, R3, 0x4, R10 ;  /* 0x0000000403087825 */ /* 0x000fca00078e020a */
[----:B------:R1:W5:Y:S01]  /*5620*/  LDG.E R20, [R8.64] ;  /* 0x0000000808147981 */ /* 0x000362000c1e1900 */
[----:B------:R-:W-:Y:S01]  /*5630*/  IMAD.MOV.U32 R21, RZ, RZ, c[0x0][0x180] ;  /* 0x00006000ff157624 */ /* 0x000fe200078e00ff */
[----:B------:R-:W-:-:S03]  /*5640*/  IADD3 R5, R5, 0x1000, RZ ;  /* 0x0000100005057810 */ /* 0x000fc60007ffe0ff */
[----:B------:R-:W-:Y:S01]  /*5650*/  IMAD R21, R21, c[0x0][0x198], RZ ;  /* 0x0000660015157a24 */ /* 0x000fe200078e02ff */
        /* <DEDUP_REMOVED lines=26> */
.L_x_916:
[----:B------:R-:W-:Y:S05]  /*5800*/  BSYNC B0 ;  /* 0x0000000000007941 */ /* 0x000fea0003800000 */
.L_x_915:
[----:B------:R-:W-:Y:S05]  /*5810*/  BRA `(.L_x_921) ;  /* 0x0000052000007947 */ /* 0x000fea0003800000 */
.L_x_914:
        /* <DEDUP_REMOVED lines=29> */
.L_x_924:
[----:B------:R-:W-:-:S04]  /*59f0*/  SHF.R.S64 R16, RZ, 0x1c, R13 ;  /* 0x0000001cff107819 */ /* 0x000fc8000000100d */
[----:B------:R-:W-:-:S04]  /*5a00*/  IADD3 R16, P3, R16, R7, RZ ;  /* 0x0000000710107210 */ /* 0x000fc80007f7e0ff */
[----:B------:R-:W-:-:S05]  /*5a10*/  LEA.HI.X.SX32 R17, R13, R12, 0x4, P3 ;  /* 0x0000000c0d117211 */ /* 0x000fca00018f26ff */
[----:B0-----:R-:W2:Y:S01]  /*5a20*/  LDG.E.128 R8, [R16.64] ;  /* 0x0000000810087981 */ /* 0x001ea2000c1e1d00 */
[----:B------:R-:W-:Y:S01]  /*5a30*/  IADD3 R13, R13, 0x400, RZ ;  /* 0x000004000d0d7810 */ /* 0x000fe20007ffe0ff */
[----:B------:R-:W-:Y:S01]  /*5a40*/  YIELD ;  /* 0x0000000000007946 */ /* 0x000fe20003800000 */
[----:B--2---:R-:W-:Y:S02]  /*5a50*/  ISETP.GE.AND P3, PT, R8, RZ, PT ;  /* 0x000000ff0800720c */ /* 0x004fe40003f66270 */
[----:B------:R-:W-:Y:S02]  /*5a60*/  ISETP.GE.AND P4, PT, R9, RZ, PT ;  /* 0x000000ff0900720c */ /* 0x000fe40003f86270 */
[----:B------:R-:W-:Y:S02]  /*5a70*/  ISETP.GE.AND P5, PT, R10, RZ, PT ;  /* 0x000000ff0a00720c */ /* 0x000fe40003fa6270 */
[----:B------:R-:W-:-:S07]  /*5a80*/  ISETP.GE.AND P6, PT, R11, RZ, PT ;  /* 0x000000ff0b00720c */ /* 0x000fce0003fc6270 */
[----:B------:R-:W-:Y:S02]  /*5a90*/  @P3 LOP3.LUT R8, R8, 0x7fe00000, RZ, 0xc, !PT ;  /* 0x7fe0000008083812 */ /* 0x000fe400078e0cff */
[----:B------:R-:W-:Y:S02]  /*5aa0*/  @P4 LOP3.LUT R9, R9, 0x7fe00000, RZ, 0xc, !PT ;  /* 0x7fe0000009094812 */ /* 0x000fe400078e0cff */
[----:B------:R-:W-:Y:S02]  /*5ab0*/  @P5 LOP3.LUT R10, R10, 0x7fe00000, RZ, 0xc, !PT ;  /* 0x7fe000000a0a5812 */ /* 0x000fe400078e0cff */
[----:B------:R-:W-:Y:S02]  /*5ac0*/  @P6 LOP3.LUT R11, R11, 0x7fe00000, RZ, 0xc, !PT ;  /* 0x7fe000000b0b6812 */ /* 0x000fe400078e0cff */
[----:B------:R-:W-:Y:S02]  /*5ad0*/  SHF.R.U32.HI R8, RZ, 0x13, R8 ;  /* 0x00000013ff087819 */ /* 0x000fe40000011608 */
[----:B------:R-:W-:-:S02]  /*5ae0*/  ISETP.GT.AND P3, PT, R5, R13, PT ;  /* 0x0000000d0500720c */ /* 0x000fc40003f64270 */
        /* <DEDUP_REMOVED lines=11> */
[----:B------:R-:W-:Y:S05]  /*5ba0*/  @P3 BRA `(.L_x_924) ;  /* 0xfffffe4000003947 */ /* 0x000fea000383ffff */
.L_x_923:
[----:B------:R-:W-:Y:S05]  /*5bb0*/  BSYNC B0 ;  /* 0x0000000000007941 */ /* 0x000fea0003800000 */
.L_x_922:
        /* <DEDUP_REMOVED lines=12> */
.L_x_926:
[----:B------:R-:W-:Y:S05]  /*5c80*/  BSYNC B0 ;  /* 0x0000000000007941 */ /* 0x000fea0003800000 */
.L_x_925:
        /* <DEDUP_REMOVED lines=11> */
.L_x_921:
[----:B------:R-:W-:Y:S02]  /*5d40*/  WARPSYNC 0xffffffff ;  /* 0xffffffff00007948 */ /* 0x000fe40003800000 */
[----:B------:R-:W-:Y:S01]  /*5d50*/  BAR.SYNC.DEFER_BLOCKING 0x0 ;  /* 0x0000000000007b1d */ /* 0x000fe20000010000 */
[----:B0-----:R-:W-:-:S05]  /*5d60*/  IMAD.MOV.U32 R5, RZ, RZ, RZ ;  /* 0x000000ffff057224 */ /* 0x001fca00078e00ff */
[----:B------:R-:W0:Y:S02]  /*5d70*/  LDS R3, [0x90c8] ;  /* 0x0090c800ff037984 */ /* 0x000e240000000800 */
.L_x_932:
        /* <DEDUP_REMOVED lines=58> */
.L_x_1194:
        /* <DEDUP_REMOVED lines=12> */
.L_x_1195:
        /* <DEDUP_REMOVED lines=96> */
.L_x_927:
        /* <DEDUP_REMOVED lines=22> */
.L_x_931:
[----:B0-----:R-:W-:Y:S05]  /*6940*/  BSYNC B0 ;  /* 0x0000000000007941 */ /* 0x001fea0003800000 */
.L_x_930:
        /* <DEDUP_REMOVED lines=27> */
.L_x_942:
[----:B0-----:R-:W-:Y:S01]  /*6b00*/  IMAD R9, R5, c[0x0][0x17c], RZ ;  /* 0x00005f0005097a24 */ /* 0x001fe200078e02ff */
[----:B------:R-:W1:Y:S04]  /*6b10*/  S2R R16, SR_CTAID.X ;  /* 0x0000000000107919 */ /* 0x000e680000002500 */
[----:B------:R-:W-:-:S04]  /*6b20*/  IADD3 R8, P2, R14, R9, RZ ;  /* 0x000000090e087210 */ /* 0x000fc80007f5e0ff */
[----:B------:R-:W-:Y:S02]  /*6b30*/  LEA.HI.X.SX32 R9, R9, R15, 0x1, P2 ;  /* 0x0000000f09097211 */ /* 0x000fe400010f0eff */
[----:B------:R-:W-:-:S04]  /*6b40*/  LEA R12, P2, R8, c[0x0][0x160], 0x2 ;  /* 0x00005800080c7a11 */ /* 0x000fc800078410ff */
[----:B------:R-:W-:-:S05]  /*6b50*/  LEA.HI.X R13, R8, c[0x0][0x164], R9, 0x2, P2 ;  /* 0x00005900080d7a11 */ /* 0x000fca00010f1409 */
[----:B------:R-:W2:Y:S01]  /*6b60*/  LDG.E R11, [R12.64] ;  /* 0x000000080c0b7981 */ /* 0x000ea2000c1e1900 */
[----:B-1----:R-:W-:-:S06]  /*6b70*/  IMAD.WIDE R16, R16, c[0x0][0x180], RZ ;  /* 0x0000600010107a25 */ /* 0x002fcc00078e02ff */
[----:B------:R-:W-:Y:S01]  /*6b80*/  IMAD.WIDE.U32 R16, R16, c[0x0][0x198], RZ ;  /* 0x0000660010107a25 */ /* 0x000fe200078e00ff */
[----:B------:R-:W-:Y:S01]  /*6b90*/  IADD3 R10, R10, -0x1, RZ ;  /* 0xffffffff0a0a7810 */ /* 0x000fe20007ffe0ff */
[----:B------:R-:W-:Y:S01]  /*6ba0*/  YIELD ;  /* 0x0000000000007946 */ /* 0x000fe20003800000 */
[----:B------:R-:W-:Y:S01]  /*6bb0*/  BSSY B2, `(.L_x_938) ;  /* 0x000001a000027945 */ /* 0x000fe20003800000 */
[C---:B--2---:R-:W-:Y:S02]  /*6bc0*/  ISETP.GE.AND P2, PT, R11.reuse, RZ, PT ;  /* 0x000000ff0b00720c */ /* 0x044fe40003f46270 */
[----:B------:R-:W-:-:S04]  /*6bd0*/  LOP3.LUT R8, R11, 0x7fe00000, RZ, 0xc, !PT ;  /* 0x7fe000000b087812 */ /* 0x000fc800078e0cff */
[----:B------:R-:W-:-:S04]  /*6be0*/  SEL R8, R11, R8, !P2 ;  /* 0x000000080b087207 */ /* 0x000fc80005000000 */
[----:B------:R-:W-:-:S04]  /*6bf0*/  SHF.R.U32.HI R18, RZ, 0x15, R8 ;  /* 0x00000015ff127819 */ /* 0x000fc80000011608 */
[----:B0-----:R-:W-:Y:S02]  /*6c00*/  ISETP.GE.U32.AND P4, PT, R18, R3, PT ;  /* 0x000000031200720c */ /* 0x001fe40003f86070 */
[----:B------:R-:W-:-:S04]  /*6c10*/  IADD3 R9, P2, R5, R16, RZ ;  /* 0x0000001005097210 */ /* 0x000fc80007f5e0ff */
[----:B------:R-:W-:Y:S02]  /*6c20*/  LEA.HI.X.SX32 R16, R5, R2, 0x1, P2 ;  /* 0x0000000205107211 */ /* 0x000fe400010f0eff */
[C---:B------:R-:W-:Y:S02]  /*6c30*/  LEA R8, P5, R9.reuse, c[0x0][0x1a0], 0x2 ;  /* 0x0000680009087a11 */ /* 0x040fe400078a10ff */
[----:B------:R-:W-:Y:S02]  /*6c40*/  ISETP.NE.OR P3, PT, R18, R3, P1 ;  /* 0x000000031200720c */ /* 0x000fe40000f65670 */
[----:B------:R-:W-:Y:S02]  /*6c50*/  ISETP.NE.AND P2, PT, R10, RZ, PT ;  /* 0x000000ff0a00720c */ /* 0x000fe40003f45270 */
[----:B------:R-:W-:Y:S01]  /*6c60*/  LEA.HI.X R9, R9, c[0x0][0x1a4], R16, 0x2, P5 ;  /* 0x0000690009097a11 */ /* 0x000fe200028f1410 */
[----:B------:R-:W-:Y:S05]  /*6c70*/  @P4 BRA `(.L_x_939) ;  /* 0x000000d000004947 */ /* 0x000fea0003800000 */
[----:B------:R-:W2:Y:S01]  /*6c80*/  LDG.E R13, [R8.64] ;  /* 0x00000008080d7981 */ /* 0x000ea2000c1e1900 */
[----:B------:R-:W-:-:S02]  /*6c90*/  VOTEU.ANY UR4, UPT, PT ;  /* 0x0000000000047886 */ /* 0x000fc400038e0100 */
[----:B------:R-:W0:Y:S01]  /*6ca0*/  FLO.U32 R17, UR4 ;  /* 0x0000000400117d00 */ /* 0x000e2200080e0000 */
[----:B------:R-:W0:Y:S04]  /*6cb0*/  S2R R12, SR_LANEID ;  /* 0x00000000000c7919 */ /* 0x000e280000000000 */
[----:B------:R-:W1:Y:S03]  /*6cc0*/  S2R R18, SR_LTMASK ;  /* 0x0000000000127919 */ /* 0x000e660000003900 */
[----:B------:R-:W3:Y:S01]  /*6cd0*/  POPC R16, UR4 ;  /* 0x0000000400107d09 */ /* 0x000ee20008000000 */
[----:B0-----:R-:W-:Y:S02]  /*6ce0*/  ISETP.EQ.U32.AND P4, PT, R17, R12, PT ;  /* 0x0000000c1100720c */ /* 0x001fe40003f82070 */
[----:B-1----:R-:W-:-:S05]  /*6cf0*/  LOP3.LUT R18, R18, UR4, RZ, 0xc0, !PT ;  /* 0x0000000412127c12 */ /* 0x002fca000f8ec0ff */
[----:B------:R-:W0:Y:S06]  /*6d00*/  POPC R19, R18 ;  /* 0x0000001200137309 */ /* 0x000e2c0000000000 */
[----:B---3--:R-:W1:Y:S04]  /*6d10*/  @P4 ATOMS.ADD R16, [0x90c8], R16 ;  /* 0x0090c810ff10438c */ /* 0x008e680000000000 */
[----:B-1----:R-:W0:Y:S02]  /*6d20*/  SHFL.IDX PT, R12, R16, R17, 0x1f ;  /* 0x00001f11100c7589 */ /* 0x002e2400000e0000 */
[----:B0-----:R-:W-:-:S05]  /*6d30*/  IMAD.IADD R12, R12, 0x1, R19 ;  /* 0x000000010c0c7824 */ /* 0x001fca00078e0213 */
[----:B--2---:R0:W-:Y:S02]  /*6d40*/  STS [R12.X4+0x90d0], R13 ;  /* 0x0090d00d0c007388 */ /* 0x0041e40000004800 */
.L_x_939:
[----:B------:R-:W-:Y:S05]  /*6d50*/  BSYNC B2 ;  /* 0x0000000000027941 */ /* 0x000fea0003800000 */
.L_x_938:
        /* <DEDUP_REMOVED lines=16> */
.L_x_941:
[----:B------:R-:W-:Y:S05]  /*6e60*/  BSYNC B2 ;  /* 0x0000000000027941 */ /* 0x000fea0003800000 */
.L_x_940:
[----:B------:R-:W-:Y:S01]  /*6e70*/  IADD3 R5, R5, 0x400, RZ ;  /* 0x0000040005057810 */ /* 0x000fe20007ffe0ff */
[----:B------:R-:W-:Y:S05]  /*6e80*/  @P2 BRA `(.L_x_942) ;  /* 0xfffffc7000002947 */ /* 0x000fea000383ffff */
.L_x_937:
[----:B------:R-:W-:Y:S05]  /*6e90*/  BSYNC B1 ;  /* 0x0000000000017941 */ /* 0x000fea0003800000 */
.L_x_936:
[----:B------:R-:W-:-:S13]  /*6ea0*/  ISETP.GE.U32.AND P1, PT, R7, 0xc00, PT ;  /* 0x00000c000700780c */ /* 0x000fda0003f26070 */
[----:B------:R-:W-:Y:S05]  /*6eb0*/  @!P1 BRA `(.L_x_935) ;  /* 0x00000b9000009947 */ /* 0x000fea0003800000 */
[----:B------:R-:W1:Y:S01]  /*6ec0*/  LDS R7, [0x90c4] ;  /* 0x0090c400ff077984 */ /* 0x000e620000000800 */
[----:B------:R-:W-:-:S04]  /*6ed0*/  IMAD.MOV.U32 R17, RZ, RZ, c[0x0][0x17c] ;  /* 0x00005f00ff117624 */ /* 0x000fc800078e00ff */
[----:B------:R-:W-:Y:S01]  /*6ee0*/  IMAD.SHL.U32 R17, R17, 0x400, RZ ;  /* 0x0000040011117824 */ /* 0x000fe200078e00ff */
[----:B-1----:R-:W-:Y:S02]  /*6ef0*/  ISETP.GT.AND P1, PT, R7, 0x800, PT ;  /* 0x000008000700780c */ /* 0x002fe40003f24270 */
.L_x_959:
[----:B0-----:R-:W-:Y:S01]  /*6f00*/  IMAD R7, R5, c[0x0][0x17c], RZ ;  /* 0x00005f0005077a24 */ /* 0x001fe200078e02ff */
[----:B0-----:R-:W0:Y:S04]  /*6f10*/  S2R R12, SR_CTAID.X ;  /* 0x00000000000c7919 */ /* 0x001e280000002500 */
[----:B------:R-:W-:-:S04]  /*6f20*/  IADD3 R9, P2, R14, R7, RZ ;  /* 0x000000070e097210 */ /* 0x000fc80007f5e0ff */
[----:B------:R-:W-:Y:S02]  /*6f30*/  LEA.HI.X.SX32 R10, R7, R15, 0x1, P2 ;  /* 0x0000000f070a7211 */ /* 0x000fe400010f0eff */
[----:B------:R-:W-:-:S04]  /*6f40*/  LEA R8, P2, R9, c[0x0][0x160], 0x2 ;  /* 0x0000580009087a11 */ /* 0x000fc800078410ff */
[----:B------:R-:W-:-:S05]  /*6f50*/  LEA.HI.X R9, R9, c[0x0][0x164], R10, 0x2, P2 ;  /* 0x0000590009097a11 */ /* 0x000fca00010f140a */
[----:B------:R1:W2:Y:S01]  /*6f60*/  LDG.E R7, [R8.64] ;  /* 0x0000000808077981 */ /* 0x0002a2000c1e1900 */
[----:B------:R-:W-:-:S04]  /*6f70*/  IMAD.WIDE R20, R17, 0x4, R8 ;  /* 0x0000000411147825 */ /* 0x000fc800078e0208 */
[----:B0-----:R-:W-:Y:S01]  /*6f80*/  IMAD.WIDE R12, R12, c[0x0][0x180], RZ ;  /* 0x000060000c0c7a25 */ /* 0x001fe200078e02ff */
[----:B------:R-:W3:Y:S03]  /*6f90*/  LDG.E R18, [R20.64] ;  /* 0x0000000814127981 */ /* 0x000ee6000c1e1900 */
[----:B------:R-:W-:-:S04]  /*6fa0*/  IMAD.WIDE R10, R17, 0x4, R20 ;  /* 0x00000004110a7825 */ /* 0x000fc800078e0214 */
[----:B------:R-:W-:Y:S01]  /*6fb0*/  IMAD.WIDE.U32 R22, R12, c[0x0][0x198], RZ ;  /* 0x000066000c167a25 */ /* 0x000fe200078e00ff */
[----:B------:R-:W4:Y:S03]  /*6fc0*/  LDG.E R16, [R10.64] ;  /* 0x000000080a107981 */ /* 0x000f26000c1e1900 */
[----:B------:R-:W-:-:S06]  /*6fd0*/  IMAD.WIDE R12, R17, 0x4, R10 ;  /* 0x00000004110c7825 */ /* 0x000fcc00078e020a */
[----:B------:R-:W5:Y:S01]  /*6fe0*/  LDG.E R12, [R12.64] ;  /* 0x000000080c0c7981 */ /* 0x000f62000c1e1900 */
[----:B------:R-:W-:Y:S01]  /*6ff0*/  IADD3 R23, P3, R22, R5, RZ ;  /* 0x0000000516177210 */ /* 0x000fe20007f7e0ff */
[----:B------:R-:W-:Y:S01]  /*7000*/  YIELD ;  /* 0x0000000000007946 */ /* 0x000fe20003800000 */
[----:B------:R-:W-:Y:S02]  /*7010*/  BSSY B1, `(.L_x_943) ;  /* 0x0000026000017945 */ /* 0x000fe40003800000 */
[----:B------:R-:W-:Y:S02]  /*7020*/  LEA.HI.X.SX32 R24, R5, R2, 0x1, P3 ;  /* 0x0000000205187211 */ /* 0x000fe400018f0eff */
[----:B-1----:R-:W-:-:S04]  /*7030*/  LEA R8, P3, R23, c[0x0][0x1a0], 0x2 ;  /* 0x0000680017087a11 */ /* 0x002fc800078610ff */
[----:B------:R-:W-:Y:S02]  /*7040*/  LEA.HI.X R9, R23, c[0x0][0x1a4], R24, 0x2, P3 ;  /* 0x0000690017097a11 */ /* 0x000fe400018f1418 */
[C---:B--2---:R-:W-:Y:S02]  /*7050*/  ISETP.GE.AND P2, PT, R7.reuse, RZ, PT ;  /* 0x000000ff0700720c */ /* 0x044fe40003f46270 */
[----:B------:R-:W-:-:S04]  /*7060*/  LOP3.LUT R22, R7, 0x7fe00000, RZ, 0xc, !PT ;  /* 0x7fe0000007167812 */ /* 0x000fc800078e0cff */
[----:B------:R-:W-:Y:S02]  /*7070*/  SEL R22, R7, R22, !P2 ;  /* 0x0000001607167207 */ /* 0x000fe40005000000 */
[C---:B---3--:R-:W-:Y:S02]  /*7080*/  ISETP.GE.AND P2, PT, R18.reuse, RZ, PT ;  /* 0x000000ff1200720c */ /* 0x048fe40003f46270 */
[----:B------:R-:W-:Y:S02]  /*7090*/  SHF.R.U32.HI R22, RZ, 0x15, R22 ;  /* 0x00000015ff167819 */ /* 0x000fe40000011616 */
[----:B------:R-:W-:Y:S02]  /*70a0*/  LOP3.LUT R19, R18, 0x7fe00000, RZ, 0xc, !PT ;  /* 0x7fe0000012137812 */ /* 0x000fe400078e0cff */
[----:B------:R-:W-:Y:S02]  /*70b0*/  ISETP.GE.U32.AND P3, PT, R22, R3, PT ;  /* 0x000000031600720c */ /* 0x000fe40003f66070 */
[----:B----4-:R-:W-:-:S02]  /*70c0*/  ISETP.GE.AND P4, PT, R16, RZ, PT ;  /* 0x000000ff1000720c */ /* 0x010fc40003f86270 */
[----:B------:R-:W-:Y:S02]  /*70d0*/  LOP3.LUT R11, R16, 0x7fe00000, RZ, 0xc, !PT ;  /* 0x7fe00000100b7812 */ /* 0x000fe400078e0cff */
[----:B------:R-:W-:Y:S02]  /*70e0*/  SEL R19, R18, R19, !P2 ;  /* 0x0000001312137207 */ /* 0x000fe40005000000 */
[----:B------:R-:W-:Y:S02]  /*70f0*/  SEL R10, R16, R11, !P4 ;  /* 0x0000000b100a7207 */ /* 0x000fe40006000000 */
[C---:B-----5:R-:W-:Y:S02]  /*7100*/  ISETP.GE.AND P6, PT, R12.reuse, RZ, PT ;  /* 0x000000ff0c00720c */ /* 0x060fe40003fc6270 */
[----:B------:R-:W-:Y:S02]  /*7110*/  LOP3.LUT R11, R12, 0x7fe00000, RZ, 0xc, !PT ;  /* 0x7fe000000c0b7812 */ /* 0x000fe400078e0cff */
[----:B------:R-:W-:-:S02]  /*7120*/  SHF.R.U32.HI R20, RZ, 0x15, R19 ;  /* 0x00000015ff147819 */ /* 0x000fc40000011613 */
[----:B------:R-:W-:Y:S02]  /*7130*/  SEL R11, R12, R11, !P6 ;  /* 0x0000000b0c0b7207 */ /* 0x000fe40007000000 */
[CC--:B------:R-:W-:Y:S02]  /*7140*/  ISETP.GE.U32.AND P4, PT, R20.reuse, R3.reuse, PT ;  /* 0x000000031400720c */ /* 0x0c0fe40003f86070 */
[-C--:B------:R-:W-:Y:S02]  /*7150*/  ISETP.NE.OR P5, PT, R20, R3.reuse, P1 ;  /* 0x000000031400720c */ /* 0x080fe40000fa5670 */
[----:B------:R-:W-:Y:S02]  /*7160*/  ISETP.NE.OR P2, PT, R22, R3, P1 ;  /* 0x000000031600720c */ /* 0x000fe40000f45670 */
[----:B------:R-:W-:Y:S02]  /*7170*/  SHF.R.U32.HI R10, RZ, 0x15, R10 ;  /* 0x00000015ff0a7819 */ /* 0x000fe4000001160a */
[----:B------:R-:W-:Y:S01]  /*7180*/  SHF.R.U32.HI R20, RZ, 0x15, R11 ;  /* 0x00000015ff147819 */ /* 0x000fe2000001160b */
        /* <DEDUP_REMOVED lines=14> */
.L_x_944:
[----:B------:R-:W-:Y:S05]  /*7270*/  BSYNC B1 ;  /* 0x0000000000017941 */ /* 0x000fea0003800000 */
.L_x_943:
        /* <DEDUP_REMOVED lines=16> */
.L_x_946:
[----:B------:R-:W-:Y:S05]  /*7380*/  BSYNC B1 ;  /* 0x0000000000017941 */ /* 0x000fea0003800000 */
.L_x_945:
        /* <DEDUP_REMOVED lines=15> */
.L_x_948:
[----:B------:R-:W-:Y:S05]  /*7480*/  BSYNC B1 ;  /* 0x0000000000017941 */ /* 0x000fea0003800000 */
.L_x_947:
        /* <DEDUP_REMOVED lines=16> */
.L_x_950:
[----:B------:R-:W-:Y:S05]  /*7590*/  BSYNC B1 ;  /* 0x0000000000017941 */ /* 0x000fea0003800000 */
.L_x_949:
[CC--:B------:R-:W-:Y:S01]  /*75a0*/  ISETP.GE.U32.AND P6, PT, R10.reuse, R3.reuse, PT ;  /* 0x000000030a00720c */ /* 0x0c0fe20003fc6070 */
[----:B0-----:R-:W-:Y:S01]  /*75b0*/  IMAD.MOV.U32 R7, RZ, RZ, c[0x0][0x180] ;  /* 0x00006000ff077624 */ /* 0x001fe200078e00ff */
[----:B------:R-:W-:Y:S01]  /*75c0*/  IADD3 R5, R5, 0x1000, RZ ;  /* 0x0000100005057810 */ /* 0x000fe20007ffe0ff */
[----:B------:R-:W-:Y:S01]  /*75d0*/  BSSY B1, `(.L_x_951) ;  /* 0x0000014000017945 */ /* 0x000fe20003800000 */
[-C--:B------:R-:W-:Y:S01]  /*75e0*/  ISETP.NE.OR P2, PT, R10, R3.reuse, P1 ;  /* 0x000000030a00720c */ /* 0x080fe20000f45670 */
[----:B------:R-:W-:Y:S01]  /*75f0*/  IMAD R7, R7, c[0x0][0x198], RZ ;  /* 0x0000660007077a24 */ /* 0x000fe200078e02ff */
[----:B------:R-:W-:-:S02]  /*7600*/  ISETP.GE.U32.AND P3, PT, R20, R3, PT ;  /* 0x000000031400720c */ /* 0x000fc40003f66070 */
[----:B------:R-:W-:Y:S02]  /*7610*/  ISETP.NE.OR P4, PT, R20, R3, P1 ;  /* 0x000000031400720c */ /* 0x000fe40000f85670 */
[----:B------:R-:W-:-:S03]  /*7620*/  ISETP.GE.AND P5, PT, R5, R7, PT ;  /* 0x000000070500720c */ /* 0x000fc60003fa6270 */
[----:B------:R-:W-:Y:S05]  /*7630*/  @P6 BRA `(.L_x_952) ;  /* 0x000000d000006947 */ /* 0x000fea0003800000 */
        /* <DEDUP_REMOVED lines=13> */
.L_x_952:
[----:B------:R-:W-:Y:S05]  /*7710*/  BSYNC B1 ;  /* 0x0000000000017941 */ /* 0x000fea0003800000 */
.L_x_951:
[----:B------:R-:W-:Y:S01]  /*7720*/  BSSY B1, `(.L_x_953) ;  /* 0x0000010000017945 */ /* 0x000fe20003800000 */
[----:B------:R-:W-:Y:S05]  /*7730*/  @P2 BRA `(.L_x_954) ;  /* 0x000000e000002947 */ /* 0x000fea0003800000 */
[----:B------:R-:W2:Y:S01]  /*7740*/  LDG.E R20, [R8.64+0x2000] ;  /* 0x0020000808147981 */ /* 0x000ea2000c1e1900 */
[----:B------:R-:W-:Y:S02]  /*7750*/  VOTEU.ANY UR4, UPT, PT ;  /* 0x0000000000047886 */ /* 0x000fe400038e0100 */
[----:B------:R-:W1:Y:S01]  /*7760*/  FLO.U32 R11, UR4 ;  /* 0x00000004000b7d00 */ /* 0x000e6200080e0000 */
[----:B------:R-:W1:Y:S04]  /*7770*/  S2R R18, SR_LANEID ;  /* 0x0000000000127919 */ /* 0x000e680000000000 */
[----:B------:R-:W3:Y:S03]  /*7780*/  S2R R13, SR_LTMASK ;  /* 0x00000000000d7919 */ /* 0x000ee60000003900 */
[----:B0-----:R-:W0:Y:S01]  /*7790*/  POPC R10, UR4 ;  /* 0x00000004000a7d09 */ /* 0x001e220008000000 */
[----:B-1----:R-:W-:-:S02]  /*77a0*/  ISETP.EQ.U32.AND P2, PT, R11, R18, PT ;  /* 0x000000120b00720c */ /* 0x002fc40003f42070 */
[----:B---3--:R-:W-:-:S05]  /*77b0*/  LOP3.LUT R13, R13, UR4, RZ, 0xc0, !PT ;  /* 0x000000040d0d7c12 */ /* 0x008fca000f8ec0ff */
[----:B------:R-:W1:Y:S06]  /*77c0*/  POPC R18, R13 ;  /* 0x0000000d00127309 */ /* 0x000e6c0000000000 */
[----:B0-----:R-:W0:Y:S04]  /*77d0*/  @P2 ATOMS.ADD R10, [0x90c0], R10 ;  /* 0x0090c00aff0a238c */ /* 0x001e280000000000 */
[----:B0-----:R-:W1:Y:S02]  /*77e0*/  SHFL.IDX PT, R7, R10, R11, 0x1f ;  /* 0x00001f0b0a077589 */ /* 0x001e6400000e0000 */
[----:B-1----:R-:W-:-:S05]  /*77f0*/  IMAD.IADD R7, R7, 0x1, R18 ;  /* 0x0000000107077824 */ /* 0x002fca00078e0212 */
[----:B------:R0:W-:Y:S04]  /*7800*/  STS [R7.X4+0x2000], R16 ;  /* 0x0020001007007388 */ /* 0x0001e80000004800 */
[----:B--2---:R0:W-:Y:S02]  /*7810*/  STS [R7.X4], R20 ;  /* 0x0000001407007388 */ /* 0x0041e40000004800 */
.L_x_954:
[----:B------:R-:W-:Y:S05]  /*7820*/  BSYNC B1 ;  /* 0x0000000000017941 */ /* 0x000fea0003800000 */
.L_x_953:
        /* <DEDUP_REMOVED lines=15> */
.L_x_956:
[----:B------:R-:W-:Y:S05]  /*7920*/  BSYNC B1 ;  /* 0x0000000000017941 */ /* 0x000fea0003800000 */
.L_x_955:
[----:B------:R-:W-:Y:S01]  /*7930*/  BSSY B1, `(.L_x_957) ;  /* 0x0000010000017945 */ /* 0x000fe20003800000 */
[----:B------:R-:W-:Y:S05]  /*7940*/  @P4 BRA `(.L_x_958) ;  /* 0x000000e000004947 */ /* 0x000fea0003800000 */
[----:B------:R-:W2:Y:S01]  /*7950*/  LDG.E R8, [R8.64+0x3000] ;  /* 0x0030000808087981 */ /* 0x000ea2000c1e1900 */
[----:B------:R-:W-:Y:S02]  /*7960*/  VOTEU.ANY UR4, UPT, PT ;  /* 0x0000000000047886 */ /* 0x000fe400038e0100 */
[----:B------:R-:W1:Y:S01]  /*7970*/  FLO.U32 R11, UR4 ;  /* 0x00000004000b7d00 */ /* 0x000e6200080e0000 */
[----:B0-----:R-:W1:Y:S04]  /*7980*/  S2R R16, SR_LANEID ;  /* 0x0000000000107919 */ /* 0x001e680000000000 */
[----:B------:R-:W0:Y:S03]  /*7990*/  S2R R13, SR_LTMASK ;  /* 0x00000000000d7919 */ /* 0x000e260000003900 */
[----:B------:R-:W3:Y:S01]  /*79a0*/  POPC R10, UR4 ;  /* 0x00000004000a7d09 */ /* 0x000ee20008000000 */
[----:B-1----:R-:W-:-:S02]  /*79b0*/  ISETP.EQ.U32.AND P2, PT, R11, R16, PT ;  /* 0x000000100b00720c */ /* 0x002fc40003f42070 */
[----:B0-----:R-:W-:-:S05]  /*79c0*/  LOP3.LUT R13, R13, UR4, RZ, 0xc0, !PT ;  /* 0x000000040d0d7c12 */ /* 0x001fca000f8ec0ff */
[----:B------:R-:W0:Y:S06]  /*79d0*/  POPC R16, R13 ;  /* 0x0000000d00107309 */ /* 0x000e2c0000000000 */
[----:B---3--:R-:W1:Y:S04]  /*79e0*/  @P2 ATOMS.ADD R10, [0x90c0], R10 ;  /* 0x0090c00aff0a238c */ /* 0x008e680000000000 */
[----:B-1----:R-:W0:Y:S02]  /*79f0*/  SHFL.IDX PT, R7, R10, R11, 0x1f ;  /* 0x00001f0b0a077589 */ /* 0x002e2400000e0000 */
[----:B0-----:R-:W-:-:S05]  /*7a00*/  IMAD.IADD R7, R7, 0x1, R16 ;  /* 0x0000000107077824 */ /* 0x001fca00078e0210 */
[----:B------:R0:W-:Y:S04]  /*7a10*/  STS [R7.X4+0x2000], R12 ;  /* 0x0020000c07007388 */ /* 0x0001e80000004800 */
[----:B--2---:R0:W-:Y:S02]  /*7a20*/  STS [R7.X4], R8 ;  /* 0x0000000807007388 */ /* 0x0041e40000004800 */
.L_x_958:
[----:B------:R-:W-:Y:S05]  /*7a30*/  BSYNC B1 ;  /* 0x0000000000017941 */ /* 0x000fea0003800000 */
.L_x_957:
[----:B------:R-:W-:Y:S05]  /*7a40*/  @!P5 BRA `(.L_x_959) ;  /* 0xfffff4b00000d947 */ /* 0x000fea000383ffff */
.L_x_935:
[----:B------:R-:W-:Y:S05]  /*7a50*/  BSYNC B0 ;  /* 0x0000000000007941 */ /* 0x000fea0003800000 */
.L_x_934:
[----:B------:R-:W-:Y:S05]  /*7a60*/  BRA `(.L_x_960) ;  /* 0x000013f000007947 */ /* 0x000fea0003800000 */
.L_x_933:
        /* <DEDUP_REMOVED lines=33> */
.L_x_979:
[----:B------:R-:W-:-:S04]  /*7c80*/  SHF.R.S64 R8, RZ, 0x1c, R22 ;  /* 0x0000001cff087819 */ /* 0x000fc80000001016 */
[----:B------:R-:W-:-:S04]  /*7c90*/  IADD3 R8, P1, R8, R13, RZ ;  /* 0x0000000d08087210 */ /* 0x000fc80007f3e0ff */
[----:B------:R-:W-:-:S06]  /*7ca0*/  LEA.HI.X.SX32 R9, R22, R20, 0x4, P1 ;  /* 0x0000001416097211 */ /* 0x000fcc00008f26ff */
[----:B------:R-:W2:Y:S01]  /*7cb0*/  LDG.E.128 R8, [R8.64] ;  /* 0x0000000808087981 */ /* 0x000ea2000c1e1d00 */
[----:B------:R-:W-:Y:S01]  /*7cc0*/  YIELD ;  /* 0x0000000000007946 */ /* 0x000fe20003800000 */
[----:B------:R-:W-:Y:S01]  /*7cd0*/  BSSY B1, `(.L_x_963) ;  /* 0x0000025000017945 */ /* 0x000fe20003800000 */
[C---:B--2---:R-:W-:Y:S02]  /*7ce0*/  ISETP.GE.AND P1, PT, R8.reuse, RZ, PT ;  /* 0x000000ff0800720c */ /* 0x044fe40003f26270 */
[C---:B------:R-:W-:Y:S02]  /*7cf0*/  LOP3.LUT R19, R8.reuse, 0x7fe00000, RZ, 0xc, !PT ;  /* 0x7fe0000008137812 */ /* 0x040fe400078e0cff */
[C---:B------:R-:W-:Y:S02]  /*7d00*/  LOP3.LUT R24, R9.reuse, 0x7fe00000, RZ, 0xc, !PT ;  /* 0x7fe0000009187812 */ /* 0x040fe400078e0cff */
[----:B------:R-:W-:Y:S02]  /*7d10*/  SEL R19, R8, R19, !P1 ;  /* 0x0000001308137207 */ /* 0x000fe40004800000 */
[----:B------:R-:W-:-:S02]  /*7d20*/  ISETP.GE.AND P1, PT, R9, RZ, PT ;  /* 0x000000ff0900720c */ /* 0x000fc40003f26270 */
[----:B------:R-:W-:Y:S01]  /*7d30*/  SHF.R.U32.HI R26, RZ, 0x15, R19 ;  /* 0x00000015ff1a7819 */ /* 0x000fe20000011613 */
[----:B------:R-:W-:Y:S01]  /*7d40*/  IMAD R19, R18, 0x4, R21 ;  /* 0x0000000412137824 */ /* 0x000fe200078e0215 */
[----:B------:R-:W-:Y:S02]  /*7d50*/  SEL R24, R9, R24, !P1 ;  /* 0x0000001809187207 */ /* 0x000fe40004800000 */
[-C--:B0-----:R-:W-:Y:S01]  /*7d60*/  ISETP.GE.U32.AND P1, PT, R26, R3.reuse, PT ;  /* 0x000000031a00720c */ /* 0x081fe20003f26070 */
[----:B------:R-:W-:Y:S01]  /*7d70*/  IMAD.WIDE R18, R19, 0x4, R16 ;  /* 0x0000000413127825 */ /* 0x000fe200078e0210 */
[C---:B------:R-:W-:Y:S02]  /*7d80*/  ISETP.GE.AND P2, PT, R10.reuse, RZ, PT ;  /* 0x000000ff0a00720c */ /* 0x040fe40003f46270 */
[----:B------:R-:W-:Y:S02]  /*7d90*/  LOP3.LUT R23, R10, 0x7fe00000, RZ, 0xc, !PT ;  /* 0x7fe000000a177812 */ /* 0x000fe400078e0cff */
[----:B------:R-:W-:-:S02]  /*7da0*/  ISETP.NE.OR P6, PT, R26, R3, P5 ;  /* 0x000000031a00720c */ /* 0x000fc40002fc5670 */
[----:B------:R-:W-:Y:S02]  /*7db0*/  SEL R23, R10, R23, !P2 ;  /* 0x000000170a177207 */ /* 0x000fe40005000000 */
[----:B------:R-:W-:Y:S02]  /*7dc0*/  SHF.R.U32.HI R24, RZ, 0x15, R24 ;  /* 0x00000015ff187819 */ /* 0x000fe40000011618 */
[C---:B------:R-:W-:Y:S02]  /*7dd0*/  ISETP.GE.AND P2, PT, R11.reuse, RZ, PT ;  /* 0x000000ff0b00720c */ /* 0x040fe40003f46270 */
[----:B------:R-:W-:Y:S02]  /*7de0*/  LOP3.LUT R26, R11, 0x7fe00000, RZ, 0xc, !PT ;  /* 0x7fe000000b1a7812 */ /* 0x000fe400078e0cff */
[----:B------:R-:W-:Y:S02]  /*7df0*/  SHF.R.U32.HI R23, RZ, 0x15, R23 ;  /* 0x00000015ff177819 */ /* 0x000fe40000011617 */
[----:B------:R-:W-:-:S02]  /*7e00*/  ISETP.GE.U32.AND P4, PT, R24, R3, PT ;  /* 0x000000031800720c */ /* 0x000fc40003f86070 */
[-C--:B------:R-:W-:Y:S02]  /*7e10*/  ISETP.NE.OR P3, PT, R24, R3.reuse, P5 ;  /* 0x000000031800720c */ /* 0x080fe40002f65670 */
[----:B------:R-:W-:Y:S02]  /*7e20*/  SEL R24, R11, R26, !P2 ;  /* 0x0000001a0b187207 */ /* 0x000fe40005000000 */
[----:B------:R-:W-:Y:S01]  /*7e30*/  ISETP.GE.U32.AND P2, PT, R23, R3, PT ;  /* 0x000000031700720c */ /* 0x000fe20003f46070 */
[----:B------:R-:W-:Y:S07]  /*7e40*/  @P1 BRA `(.L_x_964) ;  /* 0x000000d000001947 */ /* 0x000fee0003800000 */
        /* <DEDUP_REMOVED lines=13> */
.L_x_964:
[----:B------:R-:W-:Y:S05]  /*7f20*/  BSYNC B1 ;  /* 0x0000000000017941 */ /* 0x000fea0003800000 */
.L_x_963:
[----:B------:R-:W-:Y:S01]  /*7f30*/  BSSY B1, `(.L_x_965) ;  /* 0x0000012000017945 */ /* 0x000fe20003800000 */
[----:B------:R-:W-:Y:S02]  /*7f40*/  ISETP.NE.OR P1, PT, R23, R3, P5 ;  /* 0x000000031700720c */ /* 0x000fe40002f25670 */
[----:B------:R-:W-:Y:S01]  /*7f50*/  SHF.R.U32.HI R24, RZ, 0x15, R24 ;  /* 0x00000015ff187819 */ /* 0x000fe20000011618 */
        /* <DEDUP_REMOVED lines=15> */
.L_x_966:
[----:B------:R-:W-:Y:S05]  /*8050*/  BSYNC B1 ;  /* 0x0000000000017941 */ /* 0x000fea0003800000 */
.L_x_965:
[----:B------:R-:W-:Y:S01]  /*8060*/  BSSY B1, `(.L_x_967) ;  /* 0x0000010000017945 */ /* 0x000fe20003800000 */
[----:B------:R-:W-:Y:S01]  /*8070*/  ISETP.GE.U32.AND P6, PT, R24, R3, PT ;  /* 0x000000031800720c */ /* 0x000fe20003fc6070 */
        /* <DEDUP_REMOVED lines=14> */
.L_x_968:
[----:B------:R-:W-:Y:S05]  /*8160*/  BSYNC B1 ;  /* 0x0000000000017941 */ /* 0x000fea0003800000 */
.L_x_967:
[----:B------:R-:W-:Y:S01]  /*8170*/  BSSY B1, `(.L_x_969) ;  /* 0x0000011000017945 */ /* 0x000fe20003800000 */
[----:B------:R-:W-:Y:S01]  /*8180*/  ISETP.NE.OR P4, PT, R24, R3, P5 ;  /* 0x000000031800720c */ /* 0x000fe20002f85670 */
[----:B------:R-:W-:Y:S07]  /*8190*/  @P3 BRA `(.L_x_970) ;  /* 0x000000e000003947 */ /* 0x000fee0003800000 */
[----:B------:R-:W2:Y:S01]  /*81a0*/  LDG.E R24, [R18.64] ;  /* 0x0000000812187981 */ /* 0x000ea2000c1e1900 */
[----:B------:R-:W-:Y:S02]  /*81b0*/  VOTEU.ANY UR4, UPT, PT ;  /* 0x0000000000047886 */ /* 0x000fe400038e0100 */
[----:B0-----:R-:W0:Y:S01]  /*81c0*/  FLO.U32 R25, UR4 ;  /* 0x0000000400197d00 */ /* 0x001e2200080e0000 */
        /* <DEDUP_REMOVED lines=11> */
.L_x_970:
[----:B------:R-:W-:Y:S05]  /*8280*/  BSYNC B1 ;  /* 0x0000000000017941 */ /* 0x000fea0003800000 */
.L_x_969:
        /* <DEDUP_REMOVED lines=15> */
.L_x_972:
[----:B------:R-:W-:Y:S05]  /*8380*/  BSYNC B1 ;  /* 0x0000000000017941 */ /* 0x000fea0003800000 */
.L_x_971:
        /* <DEDUP_REMOVED lines=16> */
.L_x_974:
[----:B------:R-:W-:Y:S05]  /*8490*/  BSYNC B1 ;  /* 0x0000000000017941 */ /* 0x000fea0003800000 */
.L_x_973:
[----:B------:R-:W-:Y:S01]  /*84a0*/  BSSY B1, `(.L_x_975) ;  /* 0x000000f000017945 */ /* 0x000fe20003800000 */
[----:B------:R-:W-:Y:S05]  /*84b0*/  @P6 BRA `(.L_x_976) ;  /* 0x000000d000006947 */ /* 0x000fea0003800000 */
        /* <DEDUP_REMOVED lines=13> */
.L_x_976:
[----:B------:R-:W-:Y:S05]  /*8590*/  BSYNC B1 ;  /* 0x0000000000017941 */ /* 0x000fea0003800000 */
.L_x_975:
        /* <DEDUP_REMOVED lines=16> */
.L_x_978:
[----:B------:R-:W-:Y:S05]  /*86a0*/  BSYNC B1 ;  /* 0x0000000000017941 */ /* 0x000fea0003800000 */
.L_x_977:
[----:B0-----:R-:W-:-:S04]  /*86b0*/  IADD3 R18, R22, 0x400, RZ ;  /* 0x0000040016127810 */ /* 0x001fc80007ffe0ff */
[----:B------:R-:W-:Y:S01]  /*86c0*/  ISETP.GT.AND P1, PT, R7, R18, PT ;  /* 0x000000120700720c */ /* 0x000fe20003f24270 */
[----:B------:R-:W-:-:S12]  /*86d0*/  IMAD.MOV.U32 R22, RZ, RZ, R18 ;  /* 0x000000ffff167224 */ /* 0x000fd800078e0012 */
[----:B------:R-:W-:Y:S05]  /*86e0*/  @P1 BRA `(.L_x_979) ;  /* 0xfffff59000001947 */ /* 0x000fea000383ffff */
.L_x_962:
[----:B------:R-:W-:Y:S05]  /*86f0*/  BSYNC B0 ;  /* 0x0000000000007941 */ /* 0x000fea0003800000 */
.L_x_961:
        /* <DEDUP_REMOVED lines=13> */
[C---:B--2---:R-:W-:Y:S02]  /*87d0*/  ISETP.GE.AND P1, PT, R8.reuse, RZ, PT ;  /* 0x000000ff0800720c */ /* 0x044fe40003f26270 */
[----:B------:R-:W-:-:S04]  /*87e0*/  LOP3.LUT R11, R8, 0x7fe00000, RZ, 0xc, !PT ;  /* 0x7fe00000080b7812 */ /* 0x000fc800078e0cff */
[----:B------:R-:W-:-:S04]  /*87f0*/  SEL R11, R8, R11, !P1 ;  /* 0x0000000b080b7207 */ /* 0x000fc80004800000 */
[----:B------:R-:W-:-:S04]  /*8800*/  SHF.R.U32.HI R12, RZ, 0x15, R11 ;  /* 0x00000015ff0c7819 */ /* 0x000fc8000001160b */
[----:B0-----:R-:W-:-:S13]  /*8810*/  ISETP.GE.U32.AND P1, PT, R12, R3, PT ;  /* 0x000000030c00720c */ /* 0x001fda0003f26070 */
        /* <DEDUP_REMOVED lines=18> */
.L_x_983:
[----:B------:R-:W-:Y:S05]  /*8940*/  BSYNC B1 ;  /* 0x0000000000017941 */ /* 0x000fea0003800000 */
.L_x_982:
        /* <DEDUP_REMOVED lines=22> */
.L_x_981:
[----:B------:R-:W-:Y:S05]  /*8ab0*/  BSYNC B0 ;  /* 0x0000000000007941 */ /* 0x000fea0003800000 */
.L_x_980:
[----:B0-----:R-:W-:Y:S02]  /*8ac0*/  IMAD.MOV.U32 R10, RZ, RZ, c[0x0][0x180] ;  /* 0x00006000ff0a7624 */ /* 0x001fe400078e00ff */
[----:B------:R-:W-:Y:S02]  /*8ad0*/  IMAD.IADD R8, R0, 0x1, R5 ;  /* 0x0000000100087824 */ /* 0x000fe400078e0205 */
[----:B------:R-:W-:Y:S02]  /*8ae0*/  IMAD R10, R10, c[0x0][0x198], RZ ;  /* 0x000066000a0a7a24 */ /* 0x000fe400078e02ff */
[----:B------:R-:W-:-:S05]  /*8af0*/  IMAD R9, R7, 0x4, R8 ;  /* 0x0000000407097824 */ /* 0x000fca00078e0208 */
[----:B------:R-:W-:-:S13]  /*8b00*/  ISETP.GE.AND P1, PT, R9, R10, PT ;  /* 0x0000000a0900720c */ /* 0x000fda0003f26270 */
[----:B------:R-:W-:Y:S05]  /*8b10*/  @P1 BRA `(.L_x_960) ;  /* 0x0000034000001947 */ /* 0x000fea0003800000 */
[----:B------:R-:W-:Y:S01]  /*8b20*/  SHF.R.S32.HI R7, RZ, 0x1f, R9 ;  /* 0x0000001fff077819 */ /* 0x000fe20000011409 */
[----:B------:R-:W0:Y:S01]  /*8b30*/  S2R R10, SR_CTAID.X ;  /* 0x00000000000a7919 */ /* 0x000e220000002500 */
[----:B------:R-:W-:-:S05]  /*8b40*/  IADD3 R5, P1, R14, R9, RZ ;  /* 0x000000090e057210 */ /* 0x000fca0007f3e0ff */
[----:B------:R-:W-:Y:S01]  /*8b50*/  IMAD.X R8, R15, 0x1, R7, P1 ;  /* 0x000000010f087824 */ /* 0x000fe200008e0607 */
[----:B------:R-:W-:-:S04]  /*8b60*/  LEA R12, P1, R5, c[0x0][0x160], 0x2 ;  /* 0x00005800050c7a11 */ /* 0x000fc800078210ff */
[----:B------:R-:W-:-:S05]  /*8b70*/  LEA.HI.X R13, R5, c[0x0][0x164], R8, 0x2, P1 ;  /* 0x00005900050d7a11 */ /* 0x000fca00008f1408 */
[----:B------:R-:W2:Y:S01]  /*8b80*/  LDG.E R5, [R12.64] ;  /* 0x000000080c057981 */ /* 0x000ea2000c1e1900 */
[----:B0-----:R-:W-:-:S06]  /*8b90*/  IMAD.WIDE R10, R10, c[0x0][0x180], RZ ;  /* 0x000060000a0a7a25 */ /* 0x001fcc00078e02ff */
[----:B------:R-:W-:Y:S01]  /*8ba0*/  IMAD.WIDE.U32 R10, R10, c[0x0][0x198], RZ ;  /* 0x000066000a0a7a25 */ /* 0x000fe200078e00ff */
[----:B------:R-:W-:Y:S01]  /*8bb0*/  BSSY B0, `(.L_x_984) ;  /* 0x0000018000007945 */ /* 0x000fe20003800000 */
[C---:B--2---:R-:W-:Y:S02]  /*8bc0*/  ISETP.GE.AND P1, PT, R5.reuse, RZ, PT ;  /* 0x000000ff0500720c */ /* 0x044fe40003f26270 */
[----:B------:R-:W-:-:S04]  /*8bd0*/  LOP3.LUT R8, R5, 0x7fe00000, RZ, 0xc, !PT ;  /* 0x7fe0000005087812 */ /* 0x000fc800078e0cff */
[----:B------:R-:W-:Y:S02]  /*8be0*/  SEL R8, R5, R8, !P1 ;  /* 0x0000000805087207 */ /* 0x000fe40004800000 */
[----:B------:R-:W-:Y:S02]  /*8bf0*/  IADD3 R9, P1, R9, R10, RZ ;  /* 0x0000000a09097210 */ /* 0x000fe40007f3e0ff */
[----:B------:R-:W-:-:S03]  /*8c00*/  SHF.R.U32.HI R10, RZ, 0x15, R8 ;  /* 0x00000015ff0a7819 */ /* 0x000fc60000011608 */
[----:B------:R-:W-:Y:S01]  /*8c10*/  IMAD.X R16, R7, 0x1, R2, P1 ;  /* 0x0000000107107824 */ /* 0x000fe200008e0602 */
[----:B------:R-:W-:Y:S02]  /*8c20*/  ISETP.GE.U32.AND P1, PT, R10, R3, PT ;  /* 0x000000030a00720c */ /* 0x000fe40003f26070 */
[----:B------:R-:W-:-:S04]  /*8c30*/  LEA R8, P2, R9, c[0x0][0x1a0], 0x2 ;  /* 0x0000680009087a11 */ /* 0x000fc800078410ff */
[----:B------:R-:W-:-:S07]  /*8c40*/  LEA.HI.X R9, R9, c[0x0][0x1a4], R16, 0x2, P2 ;  /* 0x0000690009097a11 */ /* 0x000fce00010f1410 */
[----:B------:R-:W-:Y:S05]  /*8c50*/  @P1 BRA `(.L_x_985) ;  /* 0x000000d000001947 */ /* 0x000fea0003800000 */
        /* <DEDUP_REMOVED lines=13> */
.L_x_985:
[----:B------:R-:W-:Y:S05]  /*8d30*/  BSYNC B0 ;  /* 0x0000000000007941 */ /* 0x000fea0003800000 */
.L_x_984:
[----:B0-----:R-:W0:Y:S02]  /*8d40*/  LDS R7, [0x90c4] ;  /* 0x0090c400ff077984 */ /* 0x001e240000000800 */
[----:B0-----:R-:W-:-:S04]  /*8d50*/  ISETP.GT.AND P1, PT, R7, 0x800, PT ;  /* 0x000008000700780c */ /* 0x001fc80003f24270 */
[----:B------:R-:W-:-:S13]  /*8d60*/  ISETP.NE.OR P1, PT, R10, R3, P1 ;  /* 0x000000030a00720c */ /* 0x000fda0000f25670 */
[----:B------:R-:W-:Y:S05]  /*8d70*/  @P1 BRA `(.L_x_960) ;  /* 0x000000e000001947 */ /* 0x000fea0003800000 */
[----:B------:R0:W2:Y:S01]  /*8d80*/  LDG.E R9, [R8.64] ;  /* 0x0000000808097981 */ /* 0x0000a2000c1e1900 */
[----:B------:R-:W-:Y:S02]  /*8d90*/  VOTEU.ANY UR4, UPT, PT ;  /* 0x0000000000047886 */ /* 0x000fe400038e0100 */
[----:B------:R-:W1:Y:S01]  /*8da0*/  FLO.U32 R10, UR4 ;  /* 0x00000004000a7d00 */ /* 0x000e6200080e0000 */
[----:B------:R-:W1:Y:S07]  /*8db0*/  S2R R11, SR_LANEID ;  /* 0x00000000000b7919 */ /* 0x000e6e0000000000 */
[----:B------:R-:W3:Y:S01]  /*8dc0*/  POPC R7, UR4 ;  /* 0x0000000400077d09 */ /* 0x000ee20008000000 */
[----:B-1----:R-:W-:-:S02]  /*8dd0*/  ISETP.EQ.U32.AND P1, PT, R10, R11, PT ;  /* 0x0000000b0a00720c */ /* 0x002fc40003f22070 */
[----:B------:R-:W1:Y:S11]  /*8de0*/  S2R R11, SR_LTMASK ;  /* 0x00000000000b7919 */ /* 0x000e760000003900 */
[----:B---3--:R-:W3:Y:S01]  /*8df0*/  @P1 ATOMS.ADD R7, [0x90c0], R7 ;  /* 0x0090c007ff07138c */ /* 0x008ee20000000000 */
[----:B-1----:R-:W-:-:S06]  /*8e00*/  LOP3.LUT R11, R11, UR4, RZ, 0xc0, !PT ;  /* 0x000000040b0b7c12 */ /* 0x002fcc000f8ec0ff */
[----:B------:R-:W0:Y:S01]  /*8e10*/  POPC R11, R11 ;  /* 0x0000000b000b7309 */ /* 0x000e220000000000 */
[----:B---3--:R-:W0:Y:S02]  /*8e20*/  SHFL.IDX PT, R10, R7, R10, 0x1f ;  /* 0x00001f0a070a7589 */ /* 0x008e2400000e0000 */
[----:B0-----:R-:W-:-:S05]  /*8e30*/  IMAD.IADD R8, R10, 0x1, R11 ;  /* 0x000000010a087824 */ /* 0x001fca00078e020b */
[----:B------:R0:W-:Y:S04]  /*8e40*/  STS [R8.X4+0x2000], R5 ;  /* 0x0020000508007388 */ /* 0x0001e80000004800 */
[----:B--2---:R0:W-:Y:S02]  /*8e50*/  STS [R8.X4], R9 ;  /* 0x0000000908007388 */ /* 0x0041e40000004800 */
.L_x_960:
        /* <DEDUP_REMOVED lines=18> */
.L_x_990:
[----:B------:R-:W-:Y:S01]  /*8f80*/  IADD3 R5, R5, -0x1, RZ ;  /* 0xffffffff05057810 */ /* 0x000fe20007ffe0ff */
[----:B------:R0:W-:Y:S01]  /*8f90*/  STS [R8], RZ ;  /* 0x000000ff08007388 */ /* 0x0001e20000000800 */
[----:B------:R-:W-:Y:S02]  /*8fa0*/  IADD3 R7, R7, 0x400, RZ ;  /* 0x0000040007077810 */ /* 0x000fe40007ffe0ff */
[----:B------:R-:W-:Y:S02]  /*8fb0*/  ISETP.NE.AND P1, PT, R5, RZ, PT ;  /* 0x000000ff0500720c */ /* 0x000fe40003f25270 */
[----:B0-----:R-:W-:-:S11]  /*8fc0*/  IADD3 R8, R8, 0x1000, RZ ;  /* 0x0000100008087810 */ /* 0x001fd60007ffe0ff */
[----:B------:R-:W-:Y:S05]  /*8fd0*/  @P1 BRA `(.L_x_990) ;  /* 0xffffffa000001947 */ /* 0x000fea000383ffff */
.L_x_989:
[----:B------:R-:W-:Y:S05]  /*8fe0*/  BSYNC B1 ;  /* 0x0000000000017941 */ /* 0x000fea0003800000 */
.L_x_988:
[----:B------:R-:W-:Y:S05]  /*8ff0*/  @!P2 BRA `(.L_x_987) ;  /* 0x000000a00000a947 */ /* 0x000fea0003800000 */
[C---:B------:R-:W-:Y:S02]  /*9000*/  IADD3 R5, R7.reuse, -0x1000, RZ ;  /* 0xfffff00007057810 */ /* 0x040fe40007ffe0ff */
[----:B------:R-:W-:-:S04]  /*9010*/  LEA R7, R7, 0x40a0, 0x2 ;  /* 0x000040a007077811 */ /* 0x000fc800078e10ff */
.L_x_991:
        /* <DEDUP_REMOVED lines=8> */
.L_x_987:
[----:B------:R-:W-:Y:S05]  /*90a0*/  BSYNC B0 ;  /* 0x0000000000007941 */ /* 0x000fea0003800000 */
.L_x_986:
[----:B------:R-:W-:Y:S01]  /*90b0*/  IMAD.MOV.U32 R13, RZ, RZ, c[0x0][0x17c] ;  /* 0x00005f00ff0d7624 */ /* 0x000fe200078e00ff */
[----:B------:R-:W-:Y:S01]  /*90c0*/  BAR.SYNC.DEFER_BLOCKING 0x0 ;  /* 0x0000000000007b1d */ /* 0x000fe20000010000 */
[----:B------:R-:W-:-:S03]  /*90d0*/  IMAD.SHL.U32 R3, R3, 0x200000, RZ ;  /* 0x0020000003037824 */ /* 0x000fc600078e00ff */
        /* <DEDUP_REMOVED lines=14> */
[----:B------:R-:W-:Y:S02]  /*91c0*/  IMAD R5, R0, c[0x0][0x17c], RZ ;  /* 0x00005f0000057a24 */ /* 0x000fe400078e02ff */
[----:B------:R-:W-:-:S03]  /*91d0*/  IMAD.SHL.U32 R13, R13, 0x400, RZ ;  /* 0x000004000d0d7824 */ /* 0x000fc600078e00ff */
[----:B------:R-:W-:-:S04]  /*91e0*/  IADD3 R11, P1, R14, R5, RZ ;  /* 0x000000050e0b7210 */ /* 0x000fc80007f3e0ff */
[----:B------:R-:W-:Y:S02]  /*91f0*/  LEA R10, P2, R11, c[0x0][0x160], 0x2 ;  /* 0x000058000b0a7a11 */ /* 0x000fe400078410ff */
[----:B------:R-:W-:Y:S01]  /*9200*/  LEA.HI.X.SX32 R8, R5, R15, 0x1, P1 ;  /* 0x0000000f05087211 */ /* 0x000fe200008f0eff */
[----:B------:R-:W-:-:S03]  /*9210*/  IMAD.MOV.U32 R5, RZ, RZ, R0 ;  /* 0x000000ffff057224 */ /* 0x000fc600078e0000 */
[----:B------:R-:W-:-:S05]  /*9220*/  LEA.HI.X R11, R11, c[0x0][0x164], R8, 0x2, P2 ;  /* 0x000059000b0b7a11 */ /* 0x000fca00010f1408 */
.L_x_999:
        /* <DEDUP_REMOVED lines=9> */
[----:B------:R-:W-:Y:S01]  /*92c0*/  ISETP.NE.AND P1, PT, R8, R3, PT ;  /* 0x000000030800720c */ /* 0x000fe20003f25270 */
        /* <DEDUP_REMOVED lines=8> */
.L_x_998:
[----:B------:R-:W-:Y:S05]  /*9350*/  BSYNC B2 ;  /* 0x0000000000027941 */ /* 0x000fea0003800000 */
.L_x_997:
[----:B0-----:R-:W-:Y:S01]  /*9360*/  IMAD.MOV.U32 R11, RZ, RZ, R9 ;  /* 0x000000ffff0b7224 */ /* 0x001fe200078e0009 */
[----:B------:R-:W-:Y:S01]  /*9370*/  IADD3 R5, R5, 0x400, RZ ;  /* 0x0000040005057810 */ /* 0x000fe20007ffe0ff */
[----:B------:R-:W-:Y:S05]  /*9380*/  @P3 BRA `(.L_x_999) ;  /* 0xfffffea000003947 */ /* 0x000fea000383ffff */
.L_x_996:
[----:B------:R-:W-:Y:S05]  /*9390*/  BSYNC B1 ;  /* 0x0000000000017941 */ /* 0x000fea0003800000 */
.L_x_995:
[----:B------:R-:W-:-:S13]  /*93a0*/  ISETP.GE.U32.AND P1, PT, R7, 0xc00, PT ;  /* 0x00000c000700780c */ /* 0x000fda0003f26070 */
[----:B------:R-:W-:Y:S05]  /*93b0*/  @!P1 BRA `(.L_x_994) ;  /* 0x000004b000009947 */ /* 0x000fea0003800000 */
[----:B------:R-:W-:Y:S02]  /*93c0*/  IMAD R7, R5, c[0x0][0x17c], RZ ;  /* 0x00005f0005077a24 */ /* 0x000fe400078e02ff */
[----:B------:R-:W-:-:S03]  /*93d0*/  IMAD.MOV.U32 R9, RZ, RZ, c[0x0][0x17c] ;  /* 0x00005f00ff097624 */ /* 0x000fc600078e00ff */
[----:B------:R-:W-:-:S04]  /*93e0*/  IADD3 R19, P1, R14, R7, RZ ;  /* 0x000000070e137210 */ /* 0x000fc80007f3e0ff */
[----:B------:R-:W-:Y:S02]  /*93f0*/  LEA R18, P2, R19, c[0x0][0x160], 0x2 ;  /* 0x0000580013127a11 */ /* 0x000fe400078410ff */
[----:B------:R-:W-:Y:S01]  /*9400*/  LEA.HI.X.SX32 R8, R7, R15, 0x1, P1 ;  /* 0x0000000f07087211 */ /* 0x000fe200008f0eff */
[----:B------:R-:W-:-:S03]  /*9410*/  IMAD.SHL.U32 R7, R9, 0x400, RZ ;  /* 0x0000040009077824 */ /* 0x000fc600078e00ff */
[----:B------:R-:W-:-:S05]  /*9420*/  LEA.HI.X R19, R19, c[0x0][0x164], R8, 0x2, P2 ;  /* 0x0000590013137a11 */ /* 0x000fca00010f1408 */
.L_x_1008:
[----:B0-----:R-:W2:Y:S01]  /*9430*/  LDG.E R16, [R18.64] ;  /* 0x0000000812107981 */ /* 0x001ea2000c1e1900 */
[----:B-1----:R-:W-:-:S06]  /*9440*/  IMAD.WIDE R12, R7, 0x4, R18 ;  /* 0x00000004070c7825 */ /* 0x002fcc00078e0212 */
[C---:B------:R-:W-:Y:S02]  /*9450*/  IMAD.WIDE R8, R7.reuse, 0x4, R12 ;  /* 0x0000000407087825 */ /* 0x040fe400078e020c */
[----:B------:R-:W3:Y:S04]  /*9460*/  LDG.E R12, [R12.64] ;  /* 0x000000080c0c7981 */ /* 0x000ee8000c1e1900 */
[----:B------:R-:W-:Y:S02]  /*9470*/  IMAD.WIDE R10, R7, 0x4, R8 ;  /* 0x00000004070a7825 */ /* 0x000fe400078e0208 */
        /* <DEDUP_REMOVED lines=8> */
[----:B------:R-:W-:Y:S02]  /*9500*/  ISETP.NE.AND P4, PT, R18, R3, PT ;  /* 0x000000031200720c */ /* 0x000fe40003f85270 */
[C---:B---3--:R-:W-:Y:S02]  /*9510*/  ISETP.GE.AND P3, PT, R12.reuse, RZ, PT ;  /* 0x000000ff0c00720c */ /* 0x048fe40003f66270 */
[----:B------:R-:W-:Y:S02]  /*9520*/  LOP3.LUT R23, R12, 0x7fe00000, RZ, 0xc, !PT ;  /* 0x7fe000000c177812 */ /* 0x000fe400078e0cff */
[C---:B----4-:R-:W-:Y:S02]  /*9530*/  ISETP.GE.AND P2, PT, R8.reuse, RZ, PT ;  /* 0x000000ff0800720c */ /* 0x050fe40003f46270 */
[----:B------:R-:W-:Y:S02]  /*9540*/  LOP3.LUT R13, R8, 0x7fe00000, RZ, 0xc, !PT ;  /* 0x7fe00000080d7812 */ /* 0x000fe400078e0cff */
[----:B-----5:R-:W-:-:S02]  /*9550*/  ISETP.GE.AND P1, PT, R17, RZ, PT ;  /* 0x000000ff1100720c */ /* 0x020fc40003f26270 */
[C---:B------:R-:W-:Y:S02]  /*9560*/  LOP3.LUT R20, R17.reuse, 0x7fe00000, RZ, 0xc, !PT ;  /* 0x7fe0000011147812 */ /* 0x040fe400078e0cff */
        /* <DEDUP_REMOVED lines=8> */
[----:B------:R-:W-:-:S04]  /*95f0*/  SEL R16, R16, R9, !P5 ;  /* 0x0000000910107207 */ /* 0x000fc80006800000 */
[----:B------:R-:W-:-:S04]  /*9600*/  SHF.R.U32.HI R16, RZ, 0x8, R16 ;  /* 0x00000008ff107819 */ /* 0x000fc80000011610 */
[----:B------:R-:W-:-:S05]  /*9610*/  LOP3.LUT R16, R16, 0x1ffc, RZ, 0xc0, !PT ;  /* 0x00001ffc10107812 */ /* 0x000fca00078ec0ff */
[----:B------:R0:W-:Y:S02]  /*9620*/  ATOMS.POPC.INC.32 RZ, [R16+URZ+0x10a0] ;  /* 0x0010a00010ff7f8c */ /* 0x0001e4000d00003f */
.L_x_1001:
[----:B------:R-:W-:Y:S05]  /*9630*/  BSYNC B1 ;  /* 0x0000000000017941 */ /* 0x000fea0003800000 */
.L_x_1000:
[-C--:B------:R-:W-:Y:S01]  /*9640*/  ISETP.NE.AND P4, PT, R18, R3.reuse, PT ;  /* 0x000000031200720c */ /* 0x080fe20003f85270 */
[----:B------:R-:W-:Y:S01]  /*9650*/  BSSY B1, `(.L_x_1002) ;  /* 0x0000009000017945 */ /* 0x000fe20003800000 */
[-C--:B------:R-:W-:Y:S02]  /*9660*/  ISETP.NE.AND P5, PT, R20, R3.reuse, PT ;  /* 0x000000031400720c */ /* 0x080fe40003fa5270 */
[----:B------:R-:W-:-:S09]  /*9670*/  ISETP.NE.AND P6, PT, R22, R3, PT ;  /* 0x000000031600720c */ /* 0x000fd20003fc5270 */
[----:B------:R-:W-:Y:S05]  /*9680*/  @P4 BRA `(.L_x_1003) ;  /* 0x0000005000004947 */ /* 0x000fea0003800000 */
[----:B------:R-:W-:-:S04]  /*9690*/  LOP3.LUT R9, RZ, R12, RZ, 0x33, !PT ;  /* 0x0000000cff097212 */ /* 0x000fc800078e33ff */
[----:B------:R-:W-:-:S04]  /*96a0*/  SEL R12, R12, R9, !P3 ;  /* 0x000000090c0c7207 */ /* 0x000fc80005800000 */
[----:B------:R-:W-:-:S04]  /*96b0*/  SHF.R.U32.HI R12, RZ, 0x8, R12 ;  /* 0x00000008ff0c7819 */ /* 0x000fc8000001160c */
[----:B------:R-:W-:-:S05]  /*96c0*/  LOP3.LUT R12, R12, 0x1ffc, RZ, 0xc0, !PT ;  /* 0x00001ffc0c0c7812 */ /* 0x000fca00078ec0ff */
[----:B------:R1:W-:Y:S02]  /*96d0*/  ATOMS.POPC.INC.32 RZ, [R12+URZ+0x10a0] ;  /* 0x0010a0000cff7f8c */ /* 0x0003e4000d00003f */
.L_x_1003:
[----:B------:R-:W-:Y:S05]  /*96e0*/  BSYNC B1 ;  /* 0x0000000000017941 */ /* 0x000fea0003800000 */
.L_x_1002:
[----:B------:R-:W-:Y:S01]  /*96f0*/  BSSY B1, `(.L_x_1004) ;  /* 0x0000007000017945 */ /* 0x000fe20003800000 */
[----:B------:R-:W-:Y:S05]  /*9700*/  @P5 BRA `(.L_x_1005) ;  /* 0x0000005000005947 */ /* 0x000fea0003800000 */
[----:B------:R-:W-:-:S04]  /*9710*/  LOP3.LUT R9, RZ, R8, RZ, 0x33, !PT ;  /* 0x00000008ff097212 */ /* 0x000fc800078e33ff */
[----:B------:R-:W-:-:S04]  /*9720*/  SEL R8, R8, R9, !P2 ;  /* 0x0000000908087207 */ /* 0x000fc80005000000 */
[----:B------:R-:W-:-:S04]  /*9730*/  SHF.R.U32.HI R8, RZ, 0x8, R8 ;  /* 0x00000008ff087819 */ /* 0x000fc80000011608 */
[----:B------:R-:W-:-:S05]  /*9740*/  LOP3.LUT R8, R8, 0x1ffc, RZ, 0xc0, !PT ;  /* 0x00001ffc08087812 */ /* 0x000fca00078ec0ff */
[----:B------:R2:W-:Y:S02]  /*9750*/  ATOMS.POPC.INC.32 RZ, [R8+URZ+0x10a0] ;  /* 0x0010a00008ff7f8c */ /* 0x0005e4000d00003f */
.L_x_1005:
[----:B------:R-:W-:Y:S05]  /*9760*/  BSYNC B1 ;  /* 0x0000000000017941 */ /* 0x000fea0003800000 */
.L_x_1004:
[----:B------:R-:W-:Y:S01]  /*9770*/  BSSY B1, `(.L_x_1006) ;  /* 0x0000007000017945 */ /* 0x000fe20003800000 */
[----:B------:R-:W-:Y:S05]  /*9780*/  @P6 BRA `(.L_x_1007) ;  /* 0x0000005000006947 */ /* 0x000fea0003800000 */
[----:B--2---:R-:W-:-:S04]  /*9790*/  LOP3.LUT R8, RZ, R17, RZ, 0x33, !PT ;  /* 0x00000011ff087212 */ /* 0x004fc800078e33ff */
[----:B------:R-:W-:-:S04]  /*97a0*/  SEL R17, R17, R8, !P1 ;  /* 0x0000000811117207 */ /* 0x000fc80004800000 */
[----:B------:R-:W-:-:S04]  /*97b0*/  SHF.R.U32.HI R17, RZ, 0x8, R17 ;  /* 0x00000008ff117819 */ /* 0x000fc80000011611 */
[----:B------:R-:W-:-:S05]  /*97c0*/  LOP3.LUT R17, R17, 0x1ffc, RZ, 0xc0, !PT ;  /* 0x00001ffc11117812 */ /* 0x000fca00078ec0ff */
[----:B------:R2:W-:Y:S02]  /*97d0*/  ATOMS.POPC.INC.32 RZ, [R17+URZ+0x10a0] ;  /* 0x0010a00011ff7f8c */ /* 0x0005e4000d00003f */
.L_x_1007:
[----:B------:R-:W-:Y:S05]  /*97e0*/  BSYNC B1 ;  /* 0x0000000000017941 */ /* 0x000fea0003800000 */
.L_x_1006:
[----:B--2---:R-:W-:Y:S01]  /*97f0*/  IMAD.MOV.U32 R8, RZ, RZ, c[0x0][0x180] ;  /* 0x00006000ff087624 */ /* 0x004fe200078e00ff */
[----:B------:R-:W-:Y:S01]  /*9800*/  IADD3 R5, R5, 0x1000, RZ ;  /* 0x0000100005057810 */ /* 0x000fe20007ffe0ff */
[----:B------:R-:W-:-:S04]  /*9810*/  IMAD.WIDE R10, R7, 0x4, R10 ;  /* 0x00000004070a7825 */ /* 0x000fc800078e020a */
[----:B------:R-:W-:Y:S02]  /*9820*/  IMAD R8, R8, c[0x0][0x198], RZ ;  /* 0x0000660008087a24 */ /* 0x000fe400078e02ff */
[----:B------:R-:W-:Y:S02]  /*9830*/  IMAD.MOV.U32 R18, RZ, RZ, R10 ;  /* 0x000000ffff127224 */ /* 0x000fe400078e000a */
[----:B------:R-:W-:Y:S01]  /*9840*/  IMAD.MOV.U32 R19, RZ, RZ, R11 ;  /* 0x000000ffff137224 */ /* 0x000fe200078e000b */
[----:B------:R-:W-:-:S13]  /*9850*/  ISETP.GE.AND P1, PT, R5, R8, PT ;  /* 0x000000080500720c */ /* 0x000fda0003f26270 */
[----:B------:R-:W-:Y:S05]  /*9860*/  @!P1 BRA `(.L_x_1008) ;  /* 0xfffffbc000009947 */ /* 0x000fea000383ffff */
.L_x_994:
[----:B------:R-:W-:Y:S05]  /*9870*/  BSYNC B0 ;  /* 0x0000000000007941 */ /* 0x000fea0003800000 */
.L_x_993:
[----:B------:R-:W-:Y:S05]  /*9880*/  BRA `(.L_x_1009) ;  /* 0x0000082000007947 */ /* 0x000fea0003800000 */
.L_x_992:
        /* <DEDUP_REMOVED lines=24> */
.L_x_1020:
        /* <DEDUP_REMOVED lines=9> */
[----:B------:R-:W-:Y:S02]  /*9aa0*/  LOP3.LUT R18, R9, 0x7fe00000, RZ, 0xc, !PT ;  /* 0x7fe0000009127812 */ /* 0x000fe400078e0cff */
[----:B------:R-:W-:-:S02]  /*9ab0*/  SEL R19, R8, R19, !P1 ;  /* 0x0000001308137207 */ /* 0x000fc40004800000 */
[----:B------:R-:W-:Y:S02]  /*9ac0*/  SEL R20, R9, R18, !P2 ;  /* 0x0000001209147207 */ /* 0x000fe40005000000 */
[----:B------:R-:W-:Y:S02]  /*9ad0*/  LOP3.LUT R18, R19, 0xffe00000, RZ, 0xc0, !PT ;  /* 0xffe0000013127812 */ /* 0x000fe400078ec0ff */
[----:B------:R-:W-:Y:S02]  /*9ae0*/  ISETP.GE.AND P3, PT, R10, RZ, PT ;  /* 0x000000ff0a00720c */ /* 0x000fe40003f66270 */
[----:B------:R-:W-:Y:S02]  /*9af0*/  ISETP.NE.AND P6, PT, R18, R3, PT ;  /* 0x000000031200720c */ /* 0x000fe40003fc5270 */
[----:B------:R-:W-:Y:S02]  /*9b00*/  LOP3.LUT R21, R10, 0x7fe00000, RZ, 0xc, !PT ;  /* 0x7fe000000a157812 */ /* 0x000fe400078e0cff */
[----:B------:R-:W-:-:S02]  /*9b10*/  LOP3.LUT R20, R20, 0xffe00000, RZ, 0xc0, !PT ;  /* 0xffe0000014147812 */ /* 0x000fc400078ec0ff */
[C---:B------:R-:W-:Y:S02]  /*9b20*/  ISETP.GE.AND P4, PT, R11.reuse, RZ, PT ;  /* 0x000000ff0b00720c */ /* 0x040fe40003f86270 */
[C---:B------:R-:W-:Y:S02]  /*9b30*/  LOP3.LUT R22, R11.reuse, 0x7fe00000, RZ, 0xc, !PT ;  /* 0x7fe000000b167812 */ /* 0x040fe400078e0cff */
[----:B------:R-:W-:Y:S02]  /*9b40*/  SEL R21, R10, R21, !P3 ;  /* 0x000000150a157207 */ /* 0x000fe40005800000 */
[----:B------:R-:W-:Y:S02]  /*9b50*/  ISETP.NE.AND P5, PT, R20, R3, PT ;  /* 0x000000031400720c */ /* 0x000fe40003fa5270 */
[----:B------:R-:W-:Y:S02]  /*9b60*/  SEL R22, R11, R22, !P4 ;  /* 0x000000160b167207 */ /* 0x000fe40006000000 */
[----:B------:R-:W-:-:S02]  /*9b70*/  LOP3.LUT R18, R21, 0xffe00000, RZ, 0xc0, !PT ;  /* 0xffe0000015127812 */ /* 0x000fc400078ec0ff */
[----:B------:R-:W-:Y:S02]  /*9b80*/  P2R R20, PR, RZ, 0x20 ;  /* 0x00000020ff147803 */ /* 0x000fe40000000000 */
[----:B------:R-:W-:Y:S02]  /*9b90*/  LOP3.LUT R22, R22, 0xffe00000, RZ, 0xc0, !PT ;  /* 0xffe0000016167812 */ /* 0x000fe400078ec0ff */
[----:B------:R-:W-:Y:S01]  /*9ba0*/  ISETP.NE.AND P5, PT, R18, R3, PT ;  /* 0x000000031200720c */ /* 0x000fe20003fa5270 */
[----:B------:R-:W-:Y:S07]  /*9bb0*/  @P6 BRA `(.L_x_1013) ;  /* 0x0000005000006947 */ /* 0x000fee0003800000 */
[----:B------:R-:W-:-:S04]  /*9bc0*/  LOP3.LUT R19, RZ, R8, RZ, 0x33, !PT ;  /* 0x00000008ff137212 */ /* 0x000fc800078e33ff */
[----:B------:R-:W-:-:S04]  /*9bd0*/  SEL R8, R8, R19, !P1 ;  /* 0x0000001308087207 */ /* 0x000fc80004800000 */
[----:B------:R-:W-:-:S04]  /*9be0*/  SHF.R.U32.HI R8, RZ, 0x8, R8 ;  /* 0x00000008ff087819 */ /* 0x000fc80000011608 */
[----:B------:R-:W-:-:S05]  /*9bf0*/  LOP3.LUT R8, R8, 0x1ffc, RZ, 0xc0, !PT ;  /* 0x00001ffc08087812 */ /* 0x000fca00078ec0ff */
[----:B------:R0:W-:Y:S02]  /*9c00*/  ATOMS.POPC.INC.32 RZ, [R8+URZ+0x10a0] ;  /* 0x0010a00008ff7f8c */ /* 0x0001e4000d00003f */
.L_x_1013:
[----:B------:R-:W-:Y:S05]  /*9c10*/  BSYNC B1 ;  /* 0x0000000000017941 */ /* 0x000fea0003800000 */
.L_x_1012:
[----:B------:R-:W-:Y:S01]  /*9c20*/  ISETP.NE.AND P6, PT, R20, RZ, PT ;  /* 0x000000ff1400720c */ /* 0x000fe20003fc5270 */
[----:B------:R-:W-:Y:S01]  /*9c30*/  BSSY B1, `(.L_x_1014) ;  /* 0x0000008000017945 */ /* 0x000fe20003800000 */
[----:B------:R-:W-:-:S11]  /*9c40*/  ISETP.NE.AND P1, PT, R22, R3, PT ;  /* 0x000000031600720c */ /* 0x000fd60003f25270 */
[----:B------:R-:W-:Y:S05]  /*9c50*/  @P6 BRA `(.L_x_1015) ;  /* 0x0000005000006947 */ /* 0x000fea0003800000 */
[----:B0-----:R-:W-:-:S04]  /*9c60*/  LOP3.LUT R8, RZ, R9, RZ, 0x33, !PT ;  /* 0x00000009ff087212 */ /* 0x001fc800078e33ff */
[----:B------:R-:W-:-:S04]  /*9c70*/  SEL R9, R9, R8, !P2 ;  /* 0x0000000809097207 */ /* 0x000fc80005000000 */
[----:B------:R-:W-:-:S04]  /*9c80*/  SHF.R.U32.HI R9, RZ, 0x8, R9 ;  /* 0x00000008ff097819 */ /* 0x000fc80000011609 */
[----:B------:R-:W-:-:S05]  /*9c90*/  LOP3.LUT R9, R9, 0x1ffc, RZ, 0xc0, !PT ;  /* 0x00001ffc09097812 */ /* 0x000fca00078ec0ff */
[----:B------:R0:W-:Y:S02]  /*9ca0*/  ATOMS.POPC.INC.32 RZ, [R9+URZ+0x10a0] ;  /* 0x0010a00009ff7f8c */ /* 0x0001e4000d00003f */
.L_x_1015:
[----:B------:R-:W-:Y:S05]  /*9cb0*/  BSYNC B1 ;  /* 0x0000000000017941 */ /* 0x000fea0003800000 */
.L_x_1014:
[----:B------:R-:W-:Y:S01]  /*9cc0*/  BSSY B1, `(.L_x_1016) ;  /* 0x0000007000017945 */ /* 0x000fe20003800000 */
[----:B------:R-:W-:Y:S05]  /*9cd0*/  @P5 BRA `(.L_x_1017) ;  /* 0x0000005000005947 */ /* 0x000fea0003800000 */
[----:B0-----:R-:W-:-:S04]  /*9ce0*/  LOP3.LUT R9, RZ, R10, RZ, 0x33, !PT ;  /* 0x0000000aff097212 */ /* 0x001fc800078e33ff */
[----:B------:R-:W-:-:S04]  /*9cf0*/  SEL R10, R10, R9, !P3 ;  /* 0x000000090a0a7207 */ /* 0x000fc80005800000 */
[----:B------:R-:W-:-:S04]  /*9d00*/  SHF.R.U32.HI R10, RZ, 0x8, R10 ;  /* 0x00000008ff0a7819 */ /* 0x000fc8000001160a */
[----:B------:R-:W-:-:S05]  /*9d10*/  LOP3.LUT R10, R10, 0x1ffc, RZ, 0xc0, !PT ;  /* 0x00001ffc0a0a7812 */ /* 0x000fca00078ec0ff */
[----:B------:R0:W-:Y:S02]  /*9d20*/  ATOMS.POPC.INC.32 RZ, [R10+URZ+0x10a0] ;  /* 0x0010a0000aff7f8c */ /* 0x0001e4000d00003f */
.L_x_1017:
[----:B------:R-:W-:Y:S05]  /*9d30*/  BSYNC B1 ;  /* 0x0000000000017941 */ /* 0x000fea0003800000 */
.L_x_1016:
[----:B------:R-:W-:Y:S01]  /*9d40*/  BSSY B1, `(.L_x_1018) ;  /* 0x0000007000017945 */ /* 0x000fe20003800000 */
[----:B------:R-:W-:Y:S05]  /*9d50*/  @P1 BRA `(.L_x_1019) ;  /* 0x0000005000001947 */ /* 0x000fea0003800000 */
[----:B0-----:R-:W-:-:S04]  /*9d60*/  LOP3.LUT R8, RZ, R11, RZ, 0x33, !PT ;  /* 0x0000000bff087212 */ /* 0x001fc800078e33ff */
[----:B------:R-:W-:-:S04]  /*9d70*/  SEL R11, R11, R8, !P4 ;  /* 0x000000080b0b7207 */ /* 0x000fc80006000000 */
[----:B------:R-:W-:-:S04]  /*9d80*/  SHF.R.U32.HI R11, RZ, 0x8, R11 ;  /* 0x00000008ff0b7819 */ /* 0x000fc8000001160b */
[----:B------:R-:W-:-:S05]  /*9d90*/  LOP3.LUT R11, R11, 0x1ffc, RZ, 0xc0, !PT ;  /* 0x00001ffc0b0b7812 */ /* 0x000fca00078ec0ff */
[----:B------:R0:W-:Y:S02]  /*9da0*/  ATOMS.POPC.INC.32 RZ, [R11+URZ+0x10a0] ;  /* 0x0010a0000bff7f8c */ /* 0x0001e4000d00003f */
.L_x_1019:
[----:B------:R-:W-:Y:S05]  /*9db0*/  BSYNC B1 ;  /* 0x0000000000017941 */ /* 0x000fea0003800000 */
.L_x_1018:
[----:B------:R-:W-:-:S04]  /*9dc0*/  IADD3 R16, R16, 0x400, RZ ;  /* 0x0000040010107810 */ /* 0x000fc80007ffe0ff */
[----:B------:R-:W-:-:S13]  /*9dd0*/  ISETP.GT.AND P1, PT, R7, R16, PT ;  /* 0x000000100700720c */ /* 0x000fda0003f24270 */
[----:B------:R-:W-:Y:S05]  /*9de0*/  @P1 BRA `(.L_x_1020) ;  /* 0xfffffc2000001947 */ /* 0x000fea000383ffff */
.L_x_1011:
[----:B------:R-:W-:Y:S05]  /*9df0*/  BSYNC B0 ;  /* 0x0000000000007941 */ /* 0x000fea0003800000 */
.L_x_1010:
[----:B------:R-:W-:Y:S01]  /*9e00*/  ISETP.GT.U32.AND P1, PT, R5, R0, PT ;  /* 0x000000000500720c */ /* 0x000fe20003f24070 */
[----:B0-----:R-:W-:Y:S01]  /*9e10*/  IMAD.IADD R8, R0, 0x1, R5 ;  /* 0x0000000100087824 */ /* 0x001fe200078e0205 */
[----:B------:R-:W-:Y:S01]  /*9e20*/  BSSY B0, `(.L_x_1021) ;  /* 0x0000017000007945 */ /* 0x000fe20003800000 */
[----:B------:R-:W-:Y:S01]  /*9e30*/  IMAD.MOV.U32 R9, RZ, RZ, c[0x0][0x180] ;  /* 0x00006000ff097624 */ /* 0x000fe200078e00ff */
[----:B------:R-:W-:Y:S01]  /*9e40*/  ISETP.GT.U32.AND.EX P1, PT, R13, RZ, PT, P1 ;  /* 0x000000ff0d00720c */ /* 0x000fe20003f24110 */
[----:B------:R-:W-:Y:S02]  /*9e50*/  IMAD R7, R7, 0x4, R8 ;  /* 0x0000000407077824 */ /* 0x000fe400078e0208 */
[----:B------:R-:W-:-:S05]  /*9e60*/  IMAD R9, R9, c[0x0][0x198], RZ ;  /* 0x0000660009097a24 */ /* 0x000fca00078e02ff */
[----:B------:R-:W-:-:S05]  /*9e70*/  ISETP.GE.AND P2, PT, R7, R9, PT ;  /* 0x000000090700720c */ /* 0x000fca0003f46270 */
        /* <DEDUP_REMOVED lines=10> */
[----:B------:R-:W-:-:S13]  /*9f20*/  ISETP.NE.AND P1, PT, R10, R3, PT ;  /* 0x000000030a00720c */ /* 0x000fda0003f25270 */
[----:B------:R-:W-:Y:S05]  /*9f30*/  @P1 BRA `(.L_x_1022) ;  /* 0x0000005000001947 */ /* 0x000fea0003800000 */
[----:B------:R-:W-:-:S04]  /*9f40*/  LOP3.LUT R5, RZ, R8, RZ, 0x33, !PT ;  /* 0x00000008ff057212 */ /* 0x000fc800078e33ff */
[----:B------:R-:W-:-:S04]  /*9f50*/  SEL R5, R8, R5, !P3 ;  /* 0x0000000508057207 */ /* 0x000fc80005800000 */
[----:B------:R-:W-:-:S04]  /*9f60*/  SHF.R.U32.HI R5, RZ, 0x8, R5 ;  /* 0x00000008ff057819 */ /* 0x000fc80000011605 */
[----:B------:R-:W-:-:S05]  /*9f70*/  LOP3.LUT R5, R5, 0x1ffc, RZ, 0xc0, !PT ;  /* 0x00001ffc05057812 */ /* 0x000fca00078ec0ff */
[----:B------:R0:W-:Y:S02]  /*9f80*/  ATOMS.POPC.INC.32 RZ, [R5+URZ+0x10a0] ;  /* 0x0010a00005ff7f8c */ /* 0x0001e4000d00003f */
.L_x_1022:
[----:B------:R-:W-:Y:S05]  /*9f90*/  BSYNC B0 ;  /* 0x0000000000007941 */ /* 0x000fea0003800000 */
.L_x_1021:
        /* <DEDUP_REMOVED lines=17> */
.L_x_1009:
[----:B------:R-:W-:Y:S02]  /*a0b0*/  WARPSYNC 0xffffffff ;  /* 0xffffffff00007948 */ /* 0x000fe40003800000 */
[----:B------:R-:W-:Y:S01]  /*a0c0*/  BAR.SYNC.DEFER_BLOCKING 0x0 ;  /* 0x0000000000007b1d */ /* 0x000fe20000010000 */
[----:B------:R-:W-:-:S05]  /*a0d0*/  IMAD.MOV.U32 R7, RZ, RZ, RZ ;  /* 0x000000ffff077224 */ /* 0x000fca00078e00ff */
[----:B0-----:R-:W0:Y:S02]  /*a0e0*/  LDS R5, [0x90c8] ;  /* 0x0090c800ff057984 */ /* 0x001e240000000800 */
.L_x_1028:
[----:B------:R-:W-:Y:S01]  /*a0f0*/  IMAD R8, R7, 0x400, R0 ;  /* 0x0000040007087824 */ /* 0x000fe200078e0200 */
[----:B------:R-:W-:Y:S01]  /*a100*/  WARPSYNC 0xffffffff ;  /* 0xffffffff00007948 */ /* 0x000fe20003800000 */
[----:B------:R-:W-:-:S03]  /*a110*/  ISETP.GT.U32.AND P1, PT, R0, 0x1f, PT ;  /* 0x0000001f0000780c */ /* 0x000fc60003f24070 */
[----:B------:R-:W2:Y:S04]  /*a120*/  LDS R9, [R8.X4+0x10a0] ;  /* 0x0010a00008097984 */ /* 0x000ea80000004800 */
[----:B------:R-:W-:Y:S06]  /*a130*/  BAR.SYNC.DEFER_BLOCKING 0x0 ;  /* 0x0000000000007b1d */ /* 0x000fec0000010000 */
[----:B--2---:R2:W-:Y:S04]  /*a140*/  STS [R6+0x10], R9 ;  /* 0x0000100906007388 */ /* 0x0045e80000000800 */
[----:B------:R-:W-:Y:S06]  /*a150*/  BAR.SYNC.DEFER_BLOCKING 0x0 ;  /* 0x0000000000007b1d */ /* 0x000fec0000010000 */
[----:B------:R-:W-:Y:S05]  /*a160*/  @P1 BRA `(.L_x_1023) ;  /* 0x000009e000001947 */ /* 0x000fea0003800000 */
[----:B-12---:R-:W-:Y:S04]  /*a170*/  LDS R12, [R4+0x14] ;  /* 0x00001400040c7984 */ /* 0x006fe80000000800 */
        /* <DEDUP_REMOVED lines=49> */
.L_x_1196:
        /* <DEDUP_REMOVED lines=12> */
.L_x_1197:
[----:B------:R-:W3:Y:S01]  /*a550*/  LDS R13, [R4+0x10] ;  /* 0x00001000040d7984 */ /* 0x000ee20000000800 */
[----:B0-----:R-:W-:-:S03]  /*a560*/  IMAD.IADD R24, R12, 0x1, -R24 ;  /* 0x000000010c187824 */ /* 0x001fc600078e0a18 */
        /* <DEDUP_REMOVED lines=10> */
[----:B-1-3--:R-:W-:-:S03]  /*a610*/  IMAD.IADD R12, R24, 0x1, R13 ;  /* 0x00000001180c7824 */ /* 0x00afc600078e020d */
[----:B------:R-:W1:Y:S01]  /*a620*/  LDS R13, [R4+0x3c] ;  /* 0x00003c00040d7984 */ /* 0x000e620000000800 */
[----:B0-----:R-:W-:-:S03]  /*a630*/  IMAD.IADD R22, R12, 0x1, R9 ;  /* 0x000000010c167824 */ /* 0x001fc600078e0209 */
[----:B------:R-:W0:Y:S01]  /*a640*/  LDS R10, [R4+0x40] ;  /* 0x00004000040a7984 */ /* 0x000e220000000800 */
[----:B----4-:R-:W-:-:S03]  /*a650*/  IMAD.IADD R21, R22, 0x1, R21 ;  /* 0x0000000116157824 */ /* 0x010fc600078e0215 */
[----:B------:R-:W3:Y:S01]  /*a660*/  LDS R17, [R4+0x44] ;  /* 0x0000440004117984 */ /* 0x000ee20000000800 */
[----:B-----5:R-:W-:-:S03]  /*a670*/  IMAD.IADD R11, R21, 0x1, R11 ;  /* 0x00000001150b7824 */ /* 0x020fc600078e020b */
[----:B------:R-:W4:Y:S01]  /*a680*/  LDS R16, [R4+0x48] ;  /* 0x0000480004107984 */ /* 0x000f220000000800 */
[----:B------:R-:W-:-:S03]  /*a690*/  IMAD.IADD R19, R11, 0x1, R19 ;  /* 0x000000010b137824 */ /* 0x000fc600078e0213 */
[----:B------:R-:W5:Y:S01]  /*a6a0*/  LDS R9, [R4+0x4c] ;  /* 0x00004c0004097984 */ /* 0x000f620000000800 */
[----:B--2---:R-:W-:-:S03]  /*a6b0*/  IMAD.IADD R27, R19, 0x1, R27 ;  /* 0x00000001131b7824 */ /* 0x004fc600078e021b */
        /* <DEDUP_REMOVED lines=11> */
[----:B-1----:R-:W-:-:S03]  /*a770*/  IMAD.IADD R13, R18, 0x1, R13 ;  /* 0x00000001120d7824 */ /* 0x002fc600078e020d */
[----:B------:R-:W-:Y:S01]  /*a780*/  STS [R4+0x1c], R21 ;  /* 0x00001c1504007388 */ /* 0x000fe20000000800 */
[----:B0-----:R-:W-:-:S03]  /*a790*/  IMAD.IADD R10, R13, 0x1, R10 ;  /* 0x000000010d0a7824 */ /* 0x001fc600078e020a */
[----:B------:R-:W0:Y:S01]  /*a7a0*/  LDS R21, [R4+0x5c] ;  /* 0x00005c0004157984 */ /* 0x000e220000000800 */
[----:B---3--:R-:W-:-:S03]  /*a7b0*/  IMAD.IADD R17, R10, 0x1, R17 ;  /* 0x000000010a117824 */ /* 0x008fc600078e0211 */
[----:B------:R-:W-:Y:S01]  /*a7c0*/  STS [R4+0x20], R11 ;  /* 0x0000200b04007388 */ /* 0x000fe20000000800 */
[----:B----4-:R-:W-:-:S03]  /*a7d0*/  IMAD.IADD R16, R17, 0x1, R16 ;  /* 0x0000000111107824 */ /* 0x010fc600078e0210 */
[----:B------:R-:W1:Y:S01]  /*a7e0*/  LDS R11, [R4+0x60] ;  /* 0x00006000040b7984 */ /* 0x000e620000000800 */
[----:B-----5:R-:W-:-:S03]  /*a7f0*/  IMAD.IADD R9, R16, 0x1, R9 ;  /* 0x0000000110097824 */ /* 0x020fc600078e0209 */
[----:B------:R-:W-:Y:S04]  /*a800*/  STS [R4+0x24], R19 ;  /* 0x0000241304007388 */ /* 0x000fe80000000800 */
[----:B------:R-:W3:Y:S01]  /*a810*/  LDS R19, [R4+0x64] ;  /* 0x0000640004137984 */ /* 0x000ee20000000800 */
        /* <DEDUP_REMOVED lines=9> */
[----:B0-----:R-:W-:-:S03]  /*a8b0*/  IMAD.IADD R21, R22, 0x1, R21 ;  /* 0x0000000116157824 */ /* 0x001fc600078e0215 */
[----:B------:R-:W-:Y:S04]  /*a8c0*/  STS [R4+0x30], R25 ;  /* 0x0000301904007388 */ /* 0x000fe80000000800 */
[----:B------:R-:W0:Y:S01]  /*a8d0*/  LDS R25, [R4+0x78] ;  /* 0x0000780004197984 */ /* 0x000e220000000800 */
[----:B-1----:R-:W-:-:S03]  /*a8e0*/  IMAD.IADD R11, R21, 0x1, R11 ;  /* 0x00000001150b7824 */ /* 0x002fc600078e020b */
[----:B------:R-:W-:Y:S04]  /*a8f0*/  STS [R4+0x34], R23 ;  /* 0x0000341704007388 */ /* 0x000fe80000000800 */
[----:B------:R-:W1:Y:S01]  /*a900*/  LDS R23, [R4+0x7c] ;  /* 0x00007c0004177984 */ /* 0x000e620000000800 */
[----:B---3--:R-:W-:-:S03]  /*a910*/  IMAD.IADD R19, R11, 0x1, R19 ;  /* 0x000000010b137824 */ /* 0x008fc600078e0213 */
[----:B------:R-:W-:Y:S01]  /*a920*/  STS [R4+0x38], R20 ;  /* 0x0000381404007388 */ /* 0x000fe20000000800 */
[----:B--2---:R-:W-:-:S03]  /*a930*/  IMAD.IADD R29, R19, 0x1, R29 ;  /* 0x00000001131d7824 */ /* 0x004fc600078e021d */
[----:B------:R-:W2:Y:S01]  /*a940*/  LDS R20, [R4+0x80] ;  /* 0x0000800004147984 */ /* 0x000ea20000000800 */
[----:B----4-:R-:W-:-:S03]  /*a950*/  IMAD.IADD R28, R29, 0x1, R28 ;  /* 0x000000011d1c7824 */ /* 0x010fc600078e021c */
[----:B------:R-:W-:Y:S04]  /*a960*/  STS [R4+0x3c], R18 ;  /* 0x00003c1204007388 */ /* 0x000fe80000000800 */
[----:B------:R-:W3:Y:S01]  /*a970*/  LDS R18, [R4+0x84] ;  /* 0x0000840004127984 */ /* 0x000ee20000000800 */
[----:B-----5:R-:W-:-:S03]  /*a980*/  IMAD.IADD R27, R28, 0x1, R27 ;  /* 0x000000011c1b7824 */ /* 0x020fc600078e021b */
[----:B------:R-:W-:Y:S04]  /*a990*/  STS [R4+0x40], R13 ;  /* 0x0000400d04007388 */ /* 0x000fe80000000800 */
[----:B------:R-:W4:Y:S01]  /*a9a0*/  LDS R13, [R4+0x88] ;  /* 0x00008800040d7984 */ /* 0x000f220000000800 */
[----:B------:R-:W-:-:S03]  /*a9b0*/  IMAD.IADD R26, R27, 0x1, R26 ;  /* 0x000000011b1a7824 */ /* 0x000fc600078e021a */
[----:B------:R1:W-:Y:S01]  /*a9c0*/  STS [R4+0x44], R10 ;  /* 0x0000440a04007388 */ /* 0x0003e20000000800 */
[----:B0-----:R-:W-:-:S03]  /*a9d0*/  IMAD.IADD R25, R26, 0x1, R25 ;  /* 0x000000011a197824 */ /* 0x001fc600078e0219 */
[----:B------:R0:W-:Y:S04]  /*a9e0*/  STS [R4+0x48], R17 ;  /* 0x0000481104007388 */ /* 0x0001e80000000800 */
[----:B------:R0:W-:Y:S01]  /*a9f0*/  STS [R4+0x4c], R16 ;  /* 0x00004c1004007388 */ /* 0x0001e20000000800 */
[----:B-1----:R-:W-:-:S03]  /*aa00*/  IMAD.IADD R23, R25, 0x1, R23 ;  /* 0x0000000119177824 */ /* 0x002fc600078e0217 */
[----:B------:R0:W-:Y:S04]  /*aa10*/  STS [R4+0x50], R9 ;  /* 0x0000500904007388 */ /* 0x0001e80000000800 */
[----:B------:R0:W-:Y:S01]  /*aa20*/  STS [R4+0x54], R24 ;  /* 0x0000541804007388 */ /* 0x0001e20000000800 */
[----:B--2---:R-:W-:-:S03]  /*aa30*/  IMAD.IADD R20, R23, 0x1, R20 ;  /* 0x0000000117147824 */ /* 0x004fc600078e0214 */
[----:B------:R0:W-:Y:S04]  /*aa40*/  STS [R4+0x58], R12 ;  /* 0x0000580c04007388 */ /* 0x0001e80000000800 */
[----:B------:R0:W-:Y:S01]  /*aa50*/  STS [R4+0x5c], R22 ;  /* 0x00005c1604007388 */ /* 0x0001e20000000800 */
[----:B---3--:R-:W-:-:S03]  /*aa60*/  IMAD.IADD R18, R20, 0x1, R18 ;  /* 0x0000000114127824 */ /* 0x008fc600078e0212 */
        /* <DEDUP_REMOVED lines=14> */
.L_x_1023:
[----:B--2---:R-:W-:Y:S01]  /*ab50*/  WARPSYNC 0xffffffff ;  /* 0xffffffff00007948 */ /* 0x004fe20003800000 */
[----:B------:R-:W-:Y:S01]  /*ab60*/  BAR.SYNC.DEFER_BLOCKING 0x0 ;  /* 0x0000000000007b1d */ /* 0x000fe20000010000 */
[----:B0-----:R-:W-:Y:S01]  /*ab70*/  IMAD R11, R7, 0x400, R0 ;  /* 0x00000400070b7824 */ /* 0x001fe200078e0200 */
[----:B------:R-:W-:-:S03]  /*ab80*/  PLOP3.LUT P1, PT, PT, PT, PT, 0x8, 0x0 ;  /* 0x000000000000781c */ /* 0x000fc60003f2e170 */
[----:B-1----:R-:W-:Y:S01]  /*ab90*/  IMAD.SHL.U32 R12, R11, 0x4, RZ ;  /* 0x000000040b0c7824 */ /* 0x002fe200078e00ff */
[----:B------:R-:W-:Y:S01]  /*aba0*/  BSSY B0, `(.L_x_1026) ;  /* 0x0000011000007945 */ /* 0x000fe20003800000 */
[----:B------:R-:W0:Y:S04]  /*abb0*/  LDS R8, [R6+0x10] ;  /* 0x0000100006087984 */ /* 0x000e280000000800 */
[----:B------:R-:W1:Y:S01]  /*abc0*/  LDS R10, [0x1090] ;  /* 0x00109000ff0a7984 */ /* 0x000e620000000800 */
[--C-:B0-----:R-:W-:Y:S02]  /*abd0*/  IMAD.IADD R9, R8, 0x1, R5.reuse ;  /* 0x0000000108097824 */ /* 0x101fe400078e0205 */
[----:B-1----:R-:W-:-:S03]  /*abe0*/  IMAD.IADD R5, R10, 0x1, R5 ;  /* 0x000000010a057824 */ /* 0x002fc600078e0205 */
        /* <DEDUP_REMOVED lines=12> */
.L_x_1027:
[----:B0-----:R-:W-:Y:S05]  /*acb0*/  BSYNC B0 ;  /* 0x0000000000007941 */ /* 0x001fea0003800000 */
.L_x_1026:
        /* <DEDUP_REMOVED lines=27> */
.L_x_1038:
        /* <DEDUP_REMOVED lines=14> */
[----:B------:R-:W-:-:S13]  /*af50*/  ISETP.NE.AND P3, PT, R12, R3, PT ;  /* 0x000000030c00720c */ /* 0x000fda0003f65270 */
[----:B------:R-:W-:Y:S05]  /*af60*/  @P3 BRA `(.L_x_1035) ;  /* 0x000002c000003947 */ /* 0x000fea0003800000 */
[----:B------:R-:W1:Y:S01]  /*af70*/  S2R R16, SR_CTAID.X ;  /* 0x0000000000107919 */ /* 0x000e620000002500 */
[----:B------:R-:W-:Y:S01]  /*af80*/  LOP3.LUT R8, RZ, R11, RZ, 0x33, !PT ;  /* 0x0000000bff087212 */ /* 0x000fe200078e33ff */
[----:B------:R-:W-:Y:S03]  /*af90*/  BSSY B3, `(.L_x_1036) ;  /* 0x000001a000037945 */ /* 0x000fe60003800000 */
[----:B------:R-:W-:-:S04]  /*afa0*/  SEL R8, R11, R8, !P4 ;  /* 0x000000080b087207 */ /* 0x000fc80006000000 */
[----:B------:R-:W-:-:S04]  /*afb0*/  SHF.R.U32.HI R8, RZ, 0xa, R8 ;  /* 0x0000000aff087819 */ /* 0x000fc80000011608 */
[----:B------:R-:W-:-:S04]  /*afc0*/  LOP3.LUT R13, R8, 0x7ff, RZ, 0xc0, !PT ;  /* 0x000007ff080d7812 */ /* 0x000fc800078ec0ff */
[----:B0-----:R-:W-:Y:S01]  /*afd0*/  ISETP.GE.U32.AND P4, PT, R13, R18, PT ;  /* 0x000000120d00720c */ /* 0x001fe20003f86070 */
[----:B-1----:R-:W-:-:S06]  /*afe0*/  IMAD.WIDE R16, R16, c[0x0][0x180], RZ ;  /* 0x0000600010107a25 */ /* 0x002fcc00078e02ff */
[----:B------:R-:W-:-:S05]  /*aff0*/  IMAD.WIDE.U32 R16, R16, c[0x0][0x198], RZ ;  /* 0x0000660010107a25 */ /* 0x000fca00078e00ff */
[----:B------:R-:W-:-:S04]  /*b000*/  IADD3 R9, P3, R5, R16, RZ ;  /* 0x0000001005097210 */ /* 0x000fc80007f7e0ff */
[----:B------:R-:W-:Y:S02]  /*b010*/  LEA.HI.X.SX32 R12, R5, R2, 0x1, P3 ;  /* 0x00000002050c7211 */ /* 0x000fe400018f0eff */
[----:B------:R-:W-:Y:S02]  /*b020*/  LEA R8, P5, R9, c[0x0][0x1a0], 0x2 ;  /* 0x0000680009087a11 */ /* 0x000fe400078a10ff */
[----:B------:R-:W-:Y:S02]  /*b030*/  ISETP.NE.OR P3, PT, R13, R18, P1 ;  /* 0x000000120d00720c */ /* 0x000fe40000f65670 */
[----:B------:R-:W-:Y:S01]  /*b040*/  LEA.HI.X R9, R9, c[0x0][0x1a4], R12, 0x2, P5 ;  /* 0x0000690009097a11 */ /* 0x000fe200028f140c */
        /* <DEDUP_REMOVED lines=14> */
.L_x_1037:
[----:B------:R-:W-:Y:S05]  /*b130*/  BSYNC B3 ;  /* 0x0000000000037941 */ /* 0x000fea0003800000 */
.L_x_1036:
        /* <DEDUP_REMOVED lines=15> */
.L_x_1035:
[----:B------:R-:W-:Y:S05]  /*b230*/  BSYNC B2 ;  /* 0x0000000000027941 */ /* 0x000fea0003800000 */
.L_x_1034:
[----:B------:R-:W-:Y:S01]  /*b240*/  IADD3 R5, R5, 0x400, RZ ;  /* 0x0000040005057810 */ /* 0x000fe20007ffe0ff */
[----:B------:R-:W-:Y:S05]  /*b250*/  @P2 BRA `(.L_x_1038) ;  /* 0xfffffc1000002947 */ /* 0x000fea000383ffff */
.L_x_1033:
[----:B------:R-:W-:Y:S05]  /*b260*/  BSYNC B1 ;  /* 0x0000000000017941 */ /* 0x000fea0003800000 */
.L_x_1032:
[----:B------:R-:W-:-:S13]  /*b270*/  ISETP.GE.U32.AND P1, PT, R7, 0xc00, PT ;  /* 0x00000c000700780c */ /* 0x000fda0003f26070 */
[----:B------:R-:W-:Y:S05]  /*b280*/  @!P1 BRA `(.L_x_1031) ;  /* 0x00000d5000009947 */ /* 0x000fea0003800000 */
[----:B0-----:R-:W0:Y:S01]  /*b290*/  LDS R13, [0x90c4] ;  /* 0x0090c400ff0d7984 */ /* 0x001e220000000800 */
[----:B------:R-:W-:-:S04]  /*b2a0*/  IMAD.MOV.U32 R7, RZ, RZ, c[0x0][0x17c] ;  /* 0x00005f00ff077624 */ /* 0x000fc800078e00ff */
[----:B------:R-:W-:Y:S02]  /*b2b0*/  IMAD.SHL.U32 R7, R7, 0x400, RZ ;  /* 0x0000040007077824 */ /* 0x000fe400078e00ff */
.L_x_1055:
        /* <DEDUP_REMOVED lines=8> */
[----:B------:R-:W-:-:S05]  /*b340*/  IMAD.WIDE.U32 R16, R16, c[0x0][0x198], RZ ;  /* 0x0000660010107a25 */ /* 0x000fca00078e00ff */
[----:B------:R-:W-:-:S04]  /*b350*/  IADD3 R17, P1, R16, R5, RZ ;  /* 0x0000000510117210 */ /* 0x000fc80007f3e0ff */
[C---:B------:R-:W-:Y:S01]  /*b360*/  LEA.HI.X.SX32 R20, R5.reuse, R2, 0x1, P1 ;  /* 0x0000000205147211 */ /* 0x040fe200008f0eff */
[----:B------:R-:W-:Y:S01]  /*b370*/  IMAD.MOV.U32 R19, RZ, RZ, c[0x0][0x180] ;  /* 0x00006000ff137624 */ /* 0x000fe200078e00ff */
[----:B------:R-:W-:Y:S01]  /*b380*/  IADD3 R5, R5, 0x1000, RZ ;  /* 0x0000100005057810 */ /* 0x000fe20007ffe0ff */
[----:B------:R-:W-:Y:S01]  /*b390*/  YIELD ;  /* 0x0000000000007946 */ /* 0x000fe20003800000 */
[----:B------:R-:W-:Y:S01]  /*b3a0*/  LEA R8, P3, R17, c[0x0][0x1a0], 0x2 ;  /* 0x0000680011087a11 */ /* 0x000fe200078610ff */
[----:B------:R-:W-:Y:S01]  /*b3b0*/  IMAD R19, R19, c[0x0][0x198], RZ ;  /* 0x0000660013137a24 */ /* 0x000fe200078e02ff */
[----:B------:R-:W-:Y:S04]  /*b3c0*/  BSSY B1, `(.L_x_1039) ;  /* 0x000002f000017945 */ /* 0x000fe80003800000 */
[----:B------:R-:W-:-:S02]  /*b3d0*/  ISETP.GE.AND P2, PT, R5, R19, PT ;  /* 0x000000130500720c */ /* 0x000fc40003f46270 */
[C---:B--2---:R-:W-:Y:S02]  /*b3e0*/  ISETP.GE.AND P4, PT, R12.reuse, RZ, PT ;  /* 0x000000ff0c00720c */ /* 0x044fe40003f86270 */
[----:B------:R-:W-:-:S04]  /*b3f0*/  LOP3.LUT R9, R12, 0x7fe00000, RZ, 0xc, !PT ;  /* 0x7fe000000c097812 */ /* 0x000fc800078e0cff */
[----:B------:R-:W-:-:S04]  /*b400*/  SEL R9, R12, R9, !P4 ;  /* 0x000000090c097207 */ /* 0x000fc80006000000 */
[----:B------:R-:W-:-:S04]  /*b410*/  LOP3.LUT R16, R9, 0xffe00000, RZ, 0xc0, !PT ;  /* 0xffe0000009107812 */ /* 0x000fc800078ec0ff */
[----:B------:R-:W-:Y:S02]  /*b420*/  ISETP.NE.AND P1, PT, R16, R3, PT ;  /* 0x000000031000720c */ /* 0x000fe40003f25270 */
[----:B------:R-:W-:-:S11]  /*b430*/  LEA.HI.X R9, R17, c[0x0][0x1a4], R20, 0x2, P3 ;  /* 0x0000690011097a11 */ /* 0x000fd600018f1414 */
[----:B------:R-:W-:Y:S05]  /*b440*/  @P1 BRA `(.L_x_1040) ;  /* 0x0000026000001947 */ /* 0x000fea0003800000 */
[----:B------:R-:W-:Y:S01]  /*b450*/  LOP3.LUT R17, RZ, R12, RZ, 0x33, !PT ;  /* 0x0000000cff117212 */ /* 0x000fe200078e33ff */
[----:B------:R-:W-:Y:S01]  /*b460*/  BSSY B2, `(.L_x_1041) ;  /* 0x0000015000027945 */ /* 0x000fe20003800000 */
[----:B0-----:R-:W-:Y:S02]  /*b470*/  ISETP.GT.AND P1, PT, R13, 0x800, PT ;  /* 0x000008000d00780c */ /* 0x001fe40003f24270 */
[----:B------:R-:W-:-:S04]  /*b480*/  SEL R16, R12, R17, !P4 ;  /* 0x000000110c107207 */ /* 0x000fc80006000000 */
[----:B------:R-:W-:-:S04]  /*b490*/  SHF.R.U32.HI R16, RZ, 0xa, R16 ;  /* 0x0000000aff107819 */ /* 0x000fc80000011610 */
[----:B------:R-:W-:-:S04]  /*b4a0*/  LOP3.LUT R17, R16, 0x7ff, RZ, 0xc0, !PT ;  /* 0x000007ff10117812 */ /* 0x000fc800078ec0ff */
[CC--:B------:R-:W-:Y:S02]  /*b4b0*/  ISETP.GE.U32.AND P3, PT, R17.reuse, R18.reuse, PT ;  /* 0x000000121100720c */ /* 0x0c0fe40003f66070 */
[----:B------:R-:W-:-:S11]  /*b4c0*/  ISETP.NE.OR P1, PT, R17, R18, P1 ;  /* 0x000000121100720c */ /* 0x000fd60000f25670 */
        /* <DEDUP_REMOVED lines=14> */
.L_x_1042:
[----:B------:R-:W-:Y:S05]  /*b5b0*/  BSYNC B2 ;  /* 0x0000000000027941 */ /* 0x000fea0003800000 */
.L_x_1041:
        /* <DEDUP_REMOVED lines=15> */
.L_x_1040:
[----:B------:R-:W-:Y:S05]  /*b6b0*/  BSYNC B1 ;  /* 0x0000000000017941 */ /* 0x000fea0003800000 */
.L_x_1039:
[----:B------:R-:W-:-:S05]  /*b6c0*/  IMAD.WIDE R10, R7, 0x4, R10 ;  /* 0x00000004070a7825 */ /* 0x000fca00078e020a */
[----:B0-----:R-:W2:Y:S01]  /*b6d0*/  LDG.E R12, [R10.64] ;  /* 0x000000080a0c7981 */ /* 0x001ea2000c1e1900 */
[----:B------:R-:W-:Y:S01]  /*b6e0*/  BSSY B1, `(.L_x_1043) ;  /* 0x000002d000017945 */ /* 0x000fe20003800000 */
[C---:B--2---:R-:W-:Y:S02]  /*b6f0*/  ISETP.GE.AND P3, PT, R12.reuse, RZ, PT ;  /* 0x000000ff0c00720c */ /* 0x044fe40003f66270 */
[----:B------:R-:W-:-:S04]  /*b700*/  LOP3.LUT R17, R12, 0x7fe00000, RZ, 0xc, !PT ;  /* 0x7fe000000c117812 */ /* 0x000fc800078e0cff */
[----:B------:R-:W-:-:S04]  /*b710*/  SEL R17, R12, R17, !P3 ;  /* 0x000000110c117207 */ /* 0x000fc80005800000 */
[----:B------:R-:W-:-:S04]  /*b720*/  LOP3.LUT R16, R17, 0xffe00000, RZ, 0xc0, !PT ;  /* 0xffe0000011107812 */ /* 0x000fc800078ec0ff */
[----:B------:R-:W-:-:S13]  /*b730*/  ISETP.NE.AND P1, PT, R16, R3, PT ;  /* 0x000000031000720c */ /* 0x000fda0003f25270 */
[----:B------:R-:W-:Y:S05]  /*b740*/  @P1 BRA `(.L_x_1044) ;  /* 0x0000026000001947 */ /* 0x000fea0003800000 */
[----:B------:R-:W-:Y:S01]  /*b750*/  LOP3.LUT R17, RZ, R12, RZ, 0x33, !PT ;  /* 0x0000000cff117212 */ /* 0x000fe200078e33ff */
[----:B------:R-:W-:Y:S01]  /*b760*/  BSSY B2, `(.L_x_1045) ;  /* 0x0000015000027945 */ /* 0x000fe20003800000 */
[----:B------:R-:W-:Y:S02]  /*b770*/  ISETP.GT.AND P1, PT, R13, 0x800, PT ;  /* 0x000008000d00780c */ /* 0x000fe40003f24270 */
[----:B------:R-:W-:-:S04]  /*b780*/  SEL R16, R12, R17, !P3 ;  /* 0x000000110c107207 */ /* 0x000fc80005800000 */
[----:B------:R-:W-:-:S04]  /*b790*/  SHF.R.U32.HI R16, RZ, 0xa, R16 ;  /* 0x0000000aff107819 */ /* 0x000fc80000011610 */
[----:B------:R-:W-:-:S04]  /*b7a0*/  LOP3.LUT R17, R16, 0x7ff, RZ, 0xc0, !PT ;  /* 0x000007ff10117812 */ /* 0x000fc800078ec0ff */
[CC--:B------:R-:W-:Y:S02]  /*b7b0*/  ISETP.GE.U32.AND P3, PT, R17.reuse, R18.reuse, PT ;  /* 0x000000121100720c */ /* 0x0c0fe40003f66070 */
[----:B------:R-:W-:-:S11]  /*b7c0*/  ISETP.NE.OR P1, PT, R17, R18, P1 ;  /* 0x000000121100720c */ /* 0x000fd60000f25670 */
        /* <DEDUP_REMOVED lines=14> */
.L_x_1046:
[----:B------:R-:W-:Y:S05]  /*b8b0*/  BSYNC B2 ;  /* 0x0000000000027941 */ /* 0x000fea0003800000 */
.L_x_1045:
        /* <DEDUP_REMOVED lines=15> */
.L_x_1044:
[----:B------:R-:W-:Y:S05]  /*b9b0*/  BSYNC B1 ;  /* 0x0000000000017941 */ /* 0x000fea0003800000 */
.L_x_1043:
        /* <DEDUP_REMOVED lines=31> */
.L_x_1050:
[----:B------:R-:W-:Y:S05]  /*bbb0*/  BSYNC B2 ;  /* 0x0000000000027941 */ /* 0x000fea0003800000 */
.L_x_1049:
        /* <DEDUP_REMOVED lines=15> */
.L_x_1048:
[----:B------:R-:W-:Y:S05]  /*bcb0*/  BSYNC B1 ;  /* 0x0000000000017941 */ /* 0x000fea0003800000 */
.L_x_1047:
[----:B------:R-:W-:-:S06]  /*bcc0*/  IMAD.WIDE R10, R7, 0x4, R10 ;  /* 0x00000004070a7825 */ /* 0x000fcc00078e020a */
[----:B------:R-:W2:Y:S01]  /*bcd0*/  LDG.E R10, [R10.64] ;  /* 0x000000080a0a7981 */ /* 0x000ea2000c1e1900 */
[----:B------:R-:W-:Y:S01]  /*bce0*/  BSSY B1, `(.L_x_1051) ;  /* 0x000002d000017945 */ /* 0x000fe20003800000 */
[C---:B--2---:R-:W-:Y:S02]  /*bcf0*/  ISETP.GE.AND P3, PT, R10.reuse, RZ, PT ;  /* 0x000000ff0a00720c */ /* 0x044fe40003f66270 */
[----:B0-----:R-:W-:-:S04]  /*bd00*/  LOP3.LUT R17, R10, 0x7fe00000, RZ, 0xc, !PT ;  /* 0x7fe000000a117812 */ /* 0x001fc800078e0cff */
        /* <DEDUP_REMOVED lines=26> */
.L_x_1054:
[----:B------:R-:W-:Y:S05]  /*beb0*/  BSYNC B2 ;  /* 0x0000000000027941 */ /* 0x000fea0003800000 */
.L_x_1053:
[----:B------:R-:W-:Y:S05]  /*bec0*/  @P1 BRA `(.L_x_1052) ;  /* 0x000000e000001947 */ /* 0x000fea0003800000 */
[----:B------:R1:W2:Y:S01]  /*bed0*/  LDG.E R8, [R8.64+0x3000] ;  /* 0x0030000808087981 */ /* 0x0002a2000c1e1900 */
[----:B------:R-:W-:Y:S02]  /*bee0*/  VOTEU.ANY UR4, UPT, PT ;  /* 0x0000000000047886 */ /* 0x000fe400038e0100 */
[----:B0-----:R-:W0:Y:S01]  /*bef0*/  FLO.U32 R12, UR4 ;  /* 0x00000004000c7d00 */ /* 0x001e2200080e0000 */
[----:B------:R-:W0:Y:S04]  /*bf00*/  S2R R17, SR_LANEID ;  /* 0x0000000000117919 */ /* 0x000e280000000000 */
[----:B------:R-:W3:Y:S03]  /*bf10*/  S2R R16, SR_LTMASK ;  /* 0x0000000000107919 */ /* 0x000ee60000003900 */
[----:B------:R-:W4:Y:S01]  /*bf20*/  POPC R11, UR4 ;  /* 0x00000004000b7d09 */ /* 0x000f220008000000 */
[----:B0-----:R-:W-:-:S02]  /*bf30*/  ISETP.EQ.U32.AND P1, PT, R12, R17, PT ;  /* 0x000000110c00720c */ /* 0x001fc40003f22070 */
[----:B---3--:R-:W-:-:S05]  /*bf40*/  LOP3.LUT R16, R16, UR4, RZ, 0xc0, !PT ;  /* 0x0000000410107c12 */ /* 0x008fca000f8ec0ff */
[----:B------:R-:W1:Y:S06]  /*bf50*/  POPC R17, R16 ;  /* 0x0000001000117309 */ /* 0x000e6c0000000000 */
[----:B----4-:R-:W0:Y:S04]  /*bf60*/  @P1 ATOMS.ADD R11, [0x90c0], R11 ;  /* 0x0090c00bff0b138c */ /* 0x010e280000000000 */
[----:B0-----:R-:W1:Y:S02]  /*bf70*/  SHFL.IDX PT, R12, R11, R12, 0x1f ;  /* 0x00001f0c0b0c7589 */ /* 0x001e6400000e0000 */
[----:B-1----:R-:W-:-:S05]  /*bf80*/  IMAD.IADD R9, R12, 0x1, R17 ;  /* 0x000000010c097824 */ /* 0x002fca00078e0211 */
[----:B------:R0:W-:Y:S04]  /*bf90*/  STS [R9.X4+0x2000], R10 ;  /* 0x0020000a09007388 */ /* 0x0001e80000004800 */
[----:B--2---:R0:W-:Y:S02]  /*bfa0*/  STS [R9.X4], R8 ;  /* 0x0000000809007388 */ /* 0x0041e40000004800 */
.L_x_1052:
[----:B------:R-:W-:Y:S05]  /*bfb0*/  BSYNC B1 ;  /* 0x0000000000017941 */ /* 0x000fea0003800000 */
.L_x_1051:
[----:B------:R-:W-:Y:S01]  /*bfc0*/  @P2 CALL.REL.NOINC `(.L_x_1031) ;  /* 0x0000001000002944 */ /* 0x000fe20003c00000 */
[----:B------:R-:W-:Y:S05]  /*bfd0*/  BRA `(.L_x_1055) ;  /* 0xfffff2e000007947 */ /* 0x000fea000383ffff */
.L_x_1031:
[----:B------:R-:W-:Y:S05]  /*bfe0*/  BSYNC B0 ;  /* 0x0000000000007941 */ /* 0x000fea0003800000 */
.L_x_1030:
[----:B------:R-:W-:Y:S05]  /*bff0*/  BRA `(.L_x_1056) ;  /* 0x0000173000007947 */ /* 0x000fea0003800000 */
.L_x_1029:
        /* <DEDUP_REMOVED lines=11> */
[----:B------:R-:W-:-:S05]  /*c0b0*/  IMNMX R19, R9, R7, PT ;  /* 0x0000000709137217 */ /* 0x000fca0003800200 */
[----:B------:R-:W-:-:S05]  /*c0c0*/  IMAD.IADD R5, R9, 0x1, -R19 ;  /* 0x0000000109057824 */ /* 0x000fca00078e0a13 */
[----:B------:R-:W-:-:S04]  /*c0d0*/  SHF.R.S32.HI R8, RZ, 0x1f, R5 ;  /* 0x0000001fff087819 */ /* 0x000fc80000011405 */
[----:B------:R-:W-:-:S04]  /*c0e0*/  LEA.HI R8, R8, R5, RZ, 0x2 ;  /* 0x0000000508087211 */ /* 0x000fc800078f10ff */
[----:B------:R-:W-:-:S04]  /*c0f0*/  SHF.R.S32.HI R20, RZ, 0x2, R8 ;  /* 0x00000002ff147819 */ /* 0x000fc80000011408 */
[----:B------:R-:W-:-:S13]  /*c100*/  ISETP.GT.AND P1, PT, R20, R0, PT ;  /* 0x000000001400720c */ /* 0x000fda0003f24270 */
[----:B------:R-:W-:Y:S05]  /*c110*/  @!P1 BRA `(.L_x_1058) ;  /* 0x00000d0000009947 */ /* 0x000fea0003800000 */
[----:B------:R-:W1:Y:S01]  /*c120*/  S2R R10, SR_CTAID.X ;  /* 0x00000000000a7919 */ /* 0x000e620000002500 */
[----:B------:R-:W-:Y:S01]  /*c130*/  IADD3 R23, P1, R14, R19, RZ ;  /* 0x000000130e177210 */ /* 0x000fe20007f3e0ff */
[--C-:B------:R-:W-:Y:S02]  /*c140*/  IMAD.MOV.U32 R24, RZ, RZ, R0.reuse ;  /* 0x000000ffff187224 */ /* 0x100fe400078e0000 */
[----:B------:R-:W2:Y:S01]  /*c150*/  LDS R21, [0x90c4] ;  /* 0x0090c400ff157984 */ /* 0x000ea20000000800 */
[----:B------:R-:W-:Y:S01]  /*c160*/  LEA.HI.X.SX32 R8, R19, R15, 0x1, P1 ;  /* 0x0000000f13087211 */ /* 0x000fe200008f0eff */
[----:B------:R-:W-:Y:S01]  /*c170*/  IMAD.MOV.U32 R5, RZ, RZ, R0 ;  /* 0x000000ffff057224 */ /* 0x000fe200078e0000 */
[----:B------:R-:W-:-:S04]  /*c180*/  LEA R22, P1, R23, c[0x0][0x160], 0x2 ;  /* 0x0000580017167a11 */ /* 0x000fc800078210ff */
[----:B------:R-:W-:Y:S01]  /*c190*/  LEA.HI.X R23, R23, c[0x0][0x164], R8, 0x2, P1 ;  /* 0x0000590017177a11 */ /* 0x000fe200008f1408 */
[----:B-1----:R-:W-:-:S06]  /*c1a0*/  IMAD.WIDE R10, R10, c[0x0][0x180], RZ ;  /* 0x000060000a0a7a25 */ /* 0x002fcc00078e02ff */
[----:B------:R-:W-:-:S05]  /*c1b0*/  IMAD.WIDE.U32 R10, R10, c[0x0][0x198], RZ ;  /* 0x000066000a0a7a25 */ /* 0x000fca00078e00ff */
[----:B------:R-:W-:-:S04]  /*c1c0*/  LEA R12, P2, R10, c[0x0][0x1a0], 0x2 ;  /* 0x000068000a0c7a11 */ /* 0x000fc800078410ff */
[----:B------:R-:W-:Y:S02]  /*c1d0*/  LEA.HI.X R13, R10, c[0x0][0x1a4], R2, 0x2, P2 ;  /* 0x000069000a0d7a11 */ /* 0x000fe400010f1402 */
.L_x_1075:
[----:B------:R-:W-:-:S04]  /*c1e0*/  SHF.R.S64 R9, RZ, 0x1c, R24 ;  /* 0x0000001cff097819 */ /* 0x000fc80000001018 */
[----:B------:R-:W-:-:S04]  /*c1f0*/  IADD3 R8, P1, R9, R22, RZ ;  /* 0x0000001609087210 */ /* 0x000fc80007f3e0ff */
[----:B------:R-:W-:-:S06]  /*c200*/  LEA.HI.X.SX32 R9, R24, R23, 0x4, P1 ;  /* 0x0000001718097211 */ /* 0x000fcc00008f26ff */
[----:B------:R-:W3:Y:S01]  /*c210*/  LDG.E.128 R8, [R8.64] ;  /* 0x0000000808087981 */ /* 0x000ee2000c1e1d00 */
[----:B------:R-:W-:Y:S01]  /*c220*/  IMAD R5, R5, 0x4, R19 ;  /* 0x0000000405057824 */ /* 0x000fe200078e0213 */
[----:B------:R-:W-:Y:S01]  /*c230*/  YIELD ;  /* 0x0000000000007946 */ /* 0x000fe20003800000 */
[----:B------:R-:W-:Y:S03]  /*c240*/  BSSY B1, `(.L_x_1059) ;  /* 0x000002f000017945 */ /* 0x000fe60003800000 */
[----:B------:R-:W-:Y:S02]  /*c250*/  IADD3 R5, R5, 0x1, RZ ;  /* 0x0000000105057810 */ /* 0x000fe40007ffe0ff */
[C---:B---3--:R-:W-:Y:S02]  /*c260*/  ISETP.GE.AND P2, PT, R8.reuse, RZ, PT ;  /* 0x000000ff0800720c */ /* 0x048fe40003f46270 */
[----:B------:R-:W-:-:S04]  /*c270*/  LOP3.LUT R7, R8, 0x7fe00000, RZ, 0xc, !PT ;  /* 0x7fe0000008077812 */ /* 0x000fc800078e0cff */
[----:B------:R-:W-:-:S04]  /*c280*/  SEL R7, R8, R7, !P2 ;  /* 0x0000000708077207 */ /* 0x000fc80005000000 */
[----:B------:R-:W-:-:S04]  /*c290*/  LOP3.LUT R16, R7, 0xffe00000, RZ, 0xc0, !PT ;  /* 0xffe0000007107812 */ /* 0x000fc800078ec0ff */
[----:B------:R-:W-:Y:S01]  /*c2a0*/  ISETP.NE.AND P1, PT, R16, R3, PT ;  /* 0x000000031000720c */ /* 0x000fe20003f25270 */
[----:B------:R-:W-:-:S12]  /*c2b0*/  IMAD.WIDE R16, R5, 0x4, R12 ;  /* 0x0000000405107825 */ /* 0x000fd800078e020c */
[----:B--2---:R-:W-:Y:S05]  /*c2c0*/  @P1 BRA `(.L_x_1060) ;  /* 0x0000026000001947 */ /* 0x004fea0003800000 */
[----:B------:R-:W-:Y:S01]  /*c2d0*/  LOP3.LUT R5, RZ, R8, RZ, 0x33, !PT ;  /* 0x00000008ff057212 */ /* 0x000fe200078e33ff */
[----:B------:R-:W-:Y:S01]  /*c2e0*/  BSSY B2, `(.L_x_1061) ;  /* 0x0000015000027945 */ /* 0x000fe20003800000 */
[----:B--2---:R-:W-:Y:S02]  /*c2f0*/  ISETP.GT.AND P1, PT, R21, 0x800, PT ;  /* 0x000008001500780c */ /* 0x004fe40003f24270 */
[----:B------:R-:W-:-:S04]  /*c300*/  SEL R5, R8, R5, !P2 ;  /* 0x0000000508057207 */ /* 0x000fc80005000000 */
[----:B------:R-:W-:-:S04]  /*c310*/  SHF.R.U32.HI R5, RZ, 0xa, R5 ;  /* 0x0000000aff057819 */ /* 0x000fc80000011605 */
[----:B------:R-:W-:-:S04]  /*c320*/  LOP3.LUT R5, R5, 0x7ff, RZ, 0xc0, !PT ;  /* 0x000007ff05057812 */ /* 0x000fc800078ec0ff */
[CC--:B0-----:R-:W-:Y:S02]  /*c330*/  ISETP.GE.U32.AND P2, PT, R5.reuse, R18.reuse, PT ;  /* 0x000000120500720c */ /* 0x0c1fe40003f46070 */
[----:B------:R-:W-:-:S11]  /*c340*/  ISETP.NE.OR P1, PT, R5, R18, P1 ;  /* 0x000000120500720c */ /* 0x000fd60000f25670 */
[----:B------:R-:W-:Y:S05]  /*c350*/  @P2 BRA `(.L_x_1062) ;  /* 0x000000d000002947 */ /* 0x000fea0003800000 */
[----:B------:R-:W2:Y:S01]  /*c360*/  LDG.E R25, [R16.64+-0x4] ;  /* 0xfffffc0810197981 */ /* 0x000ea2000c1e1900 */
        /* <DEDUP_REMOVED lines=12> */
.L_x_1062:
[----:B------:R-:W-:Y:S05]  /*c430*/  BSYNC B2 ;  /* 0x0000000000027941 */ /* 0x000fea0003800000 */
.L_x_1061:
[----:B------:R-:W-:Y:S05]  /*c440*/  @P1 BRA `(.L_x_1060) ;  /* 0x000000e000001947 */ /* 0x000fea0003800000 */
[----:B0-----:R-:W2:Y:S01]  /*c450*/  LDG.E R25, [R16.64+-0x4] ;  /* 0xfffffc0810197981 */ /* 0x001ea2000c1e1900 */
        /* <DEDUP_REMOVED lines=13> */
.L_x_1060:
[----:B------:R-:W-:Y:S05]  /*c530*/  BSYNC B1 ;  /* 0x0000000000017941 */ /* 0x000fea0003800000 */
.L_x_1059:
[C---:B------:R-:W-:Y:S01]  /*c540*/  ISETP.GE.AND P2, PT, R9.reuse, RZ, PT ;  /* 0x000000ff0900720c */ /* 0x040fe20003f46270 */
[----:B------:R-:W-:Y:S01]  /*c550*/  BSSY B1, `(.L_x_1063) ;  /* 0x000002c000017945 */ /* 0x000fe20003800000 */
[----:B0-----:R-:W-:-:S04]  /*c560*/  LOP3.LUT R8, R9, 0x7fe00000, RZ, 0xc, !PT ;  /* 0x7fe0000009087812 */ /* 0x001fc800078e0cff */
[----:B------:R-:W-:-:S04]  /*c570*/  SEL R8, R9, R8, !P2 ;  /* 0x0000000809087207 */ /* 0x000fc80005000000 */
[----:B------:R-:W-:-:S04]  /*c580*/  LOP3.LUT R8, R8, 0xffe00000, RZ, 0xc0, !PT ;  /* 0xffe0000008087812 */ /* 0x000fc800078ec0ff */
[----:B------:R-:W-:-:S13]  /*c590*/  ISETP.NE.AND P1, PT, R8, R3, PT ;  /* 0x000000030800720c */ /* 0x000fda0003f25270 */
[----:B------:R-:W-:Y:S05]  /*c5a0*/  @P1 BRA `(.L_x_1064) ;  /* 0x0000026000001947 */ /* 0x000fea0003800000 */
[----:B------:R-:W-:Y:S01]  /*c5b0*/  LOP3.LUT R8, RZ, R9, RZ, 0x33, !PT ;  /* 0x00000009ff087212 */ /* 0x000fe200078e33ff */
[----:B------:R-:W-:Y:S01]  /*c5c0*/  BSSY B2, `(.L_x_1065) ;  /* 0x0000015000027945 */ /* 0x000fe20003800000 */
[----:B--2---:R-:W-:Y:S02]  /*c5d0*/  ISETP.GT.AND P1, PT, R21, 0x800, PT ;  /* 0x000008001500780c */ /* 0x004fe40003f24270 */
        /* <DEDUP_REMOVED lines=19> */
.L_x_1066:
[----:B------:R-:W-:Y:S05]  /*c710*/  BSYNC B2 ;  /* 0x0000000000027941 */ /* 0x000fea0003800000 */
.L_x_1065:
[----:B------:R-:W-:Y:S05]  /*c720*/  @P1 BRA `(.L_x_1064) ;  /* 0x000000e000001947 */ /* 0x000fea0003800000 */
        /* <DEDUP_REMOVED lines=14> */
.L_x_1064:
[----:B------:R-:W-:Y:S05]  /*c810*/  BSYNC B1 ;  /* 0x0000000000017941 */ /* 0x000fea0003800000 */
.L_x_1063:
        /* <DEDUP_REMOVED lines=28> */
[----:B--2---:R0:W-:Y:S02]  /*c9e0*/  STS [R8.X4+0x90d0], R5 ;  /* 0x0090d00508007388 */ /* 0x0041e40000004800 */
.L_x_1070:
[----:B------:R-:W-:Y:S05]  /*c9f0*/  BSYNC B2 ;  /* 0x0000000000027941 */ /* 0x000fea0003800000 */
.L_x_1069:
        /* <DEDUP_REMOVED lines=15> */
.L_x_1068:
[----:B------:R-:W-:Y:S05]  /*caf0*/  BSYNC B1 ;  /* 0x0000000000017941 */ /* 0x000fea0003800000 */
.L_x_1067:
        /* <DEDUP_REMOVED lines=29> */
.L_x_1074:
[----:B------:R-:W-:Y:S05]  /*ccd0*/  BSYNC B2 ;  /* 0x0000000000027941 */ /* 0x000fea0003800000 */
.L_x_1073:
[----:B------:R-:W-:Y:S05]  /*cce0*/  @P1 BRA `(.L_x_1072) ;  /* 0x000000e000001947 */ /* 0x000fea0003800000 */
[----:B------:R-:W2:Y:S01]  /*ccf0*/  LDG.E R16, [R16.64+0x8] ;  /* 0x0000080810107981 */ /* 0x000ea2000c1e1900 */
[----:B------:R-:W-:Y:S02]  /*cd00*/  VOTEU.ANY UR4, UPT, PT ;  /* 0x0000000000047886 */ /* 0x000fe400038e0100 */
[----:B0-----:R-:W0:Y:S01]  /*cd10*/  FLO.U32 R8, UR4 ;  /* 0x0000000400087d00 */ /* 0x001e2200080e0000 */
        /* <DEDUP_REMOVED lines=11> */
.L_x_1072:
[----:B------:R-:W-:Y:S05]  /*cdd0*/  BSYNC B1 ;  /* 0x0000000000017941 */ /* 0x000fea0003800000 */
.L_x_1071:
[----:B0-----:R-:W-:-:S04]  /*cde0*/  IADD3 R5, R24, 0x400, RZ ;  /* 0x0000040018057810 */ /* 0x001fc80007ffe0ff */
[----:B------:R-:W-:Y:S01]  /*cdf0*/  ISETP.GT.AND P1, PT, R20, R5, PT ;  /* 0x000000051400720c */ /* 0x000fe20003f24270 */
[----:B------:R-:W-:-:S12]  /*ce00*/  IMAD.MOV.U32 R24, RZ, RZ, R5 ;  /* 0x000000ffff187224 */ /* 0x000fd800078e0005 */
[----:B------:R-:W-:Y:S05]  /*ce10*/  @P1 BRA `(.L_x_1075) ;  /* 0xfffff3c000001947 */ /* 0x000fea000383ffff */
.L_x_1058:
[----:B------:R-:W-:Y:S05]  /*ce20*/  BSYNC B0 ;  /* 0x0000000000007941 */ /* 0x000fea0003800000 */
.L_x_1057:
[----:B------:R-:W1:Y:S01]  /*ce30*/  S2UR UR5, SR_CTAID.X ;  /* 0x00000000000579c3 */ /* 0x000e620000002500 */
[----:B------:R-:W-:Y:S01]  /*ce40*/  ULDC UR4, c[0x0][0x178] ;  /* 0x00005e0000047ab9 */ /* 0x000fe20000000800 */
[----:B------:R-:W-:Y:S01]  /*ce50*/  IMAD.MOV.U32 R17, RZ, RZ, c[0x0][0x180] ;  /* 0x00006000ff117624 */ /* 0x000fe200078e00ff */
[----:B------:R-:W-:Y:S03]  /*ce60*/  BSSY B0, `(.L_x_1076) ;  /* 0x000004e000007945 */ /* 0x000fe60003800000 */
[----:B------:R-:W-:Y:S01]  /*ce70*/  IMAD R17, R17, c[0x0][0x198], RZ ;  /* 0x0000660011117a24 */ /* 0x000fe200078e02ff */
[----:B-1----:R-:W-:-:S03]  /*ce80*/  UIMAD UR5, UR5, UR4, URZ ;  /* 0x00000004050572a4 */ /* 0x002fc6000f8e023f */
[----:B------:R-:W-:Y:S02]  /*ce90*/  ULDC UR4, c[0x0][0x160] ;  /* 0x0000580000047ab9 */ /* 0x000fe40000000800 */
[----:B------:R-:W-:-:S04]  /*cea0*/  ULEA UR5, UR5, UR4, 0x2 ;  /* 0x0000000405057291 */ /* 0x000fc8000f8e103f */
[----:B------:R-:W-:-:S04]  /*ceb0*/  ULOP3.LUT UR5, UR5, 0xf, URZ, 0xc0, !UPT ;  /* 0x0000000f05057892 */ /* 0x000fc8000f8ec03f */
[----:B------:R-:W-:Y:S02]  /*cec0*/  UIADD3 UR4, UP1, -UR5, 0x10, URZ ;  /* 0x0000001005047890 */ /* 0x000fe4000ff3e13f */
[----:B------:R-:W-:Y:S02]  /*ced0*/  UISETP.NE.U32.AND UP0, UPT, UR5, URZ, UPT ;  /* 0x0000003f0500728c */ /* 0x000fe4000bf05070 */
[----:B------:R-:W-:Y:S02]  /*cee0*/  UIADD3.X UR5, URZ, -0x1, URZ, UP1, !UPT ;  /* 0xffffffff3f057890 */ /* 0x000fe40008ffe43f */
[----:B------:R-:W-:Y:S02]  /*cef0*/  UISETP.NE.AND.EX UP0, UPT, URZ, URZ, UPT, UP0 ;  /* 0x0000003f3f00728c */ /* 0x000fe4000bf05300 */
[----:B------:R-:W-:-:S04]  /*cf00*/  USHF.R.U64 UR4, UR4, 0x2, UR5 ;  /* 0x0000000204047899 */ /* 0x000fc80008001205 */
[----:B------:R-:W-:-:S06]  /*cf10*/  USEL UR4, UR4, URZ, UP0 ;  /* 0x0000003f04047287 */ /* 0x000fcc0008000000 */
[----:B------:R-:W-:-:S04]  /*cf20*/  IMNMX R5, R17, UR4, PT ;  /* 0x0000000411057c17 */ /* 0x000fc8000b800200 */
[----:B------:R-:W-:Y:S02]  /*cf30*/  ISETP.GT.U32.AND P1, PT, R5, R0, PT ;  /* 0x000000000500720c */ /* 0x000fe40003f24070 */
[----:B------:R-:W-:-:S04]  /*cf40*/  SHF.R.S32.HI R7, RZ, 0x1f, R5 ;  /* 0x0000001fff077819 */ /* 0x000fc80000011405 */
[----:B------:R-:W-:-:S13]  /*cf50*/  ISETP.GT.U32.AND.EX P1, PT, R7, RZ, PT, P1 ;  /* 0x000000ff0700720c */ /* 0x000fda0003f24110 */
[----:B------:R-:W-:Y:S05]  /*cf60*/  @!P1 BRA `(.L_x_1077) ;  /* 0x000003d000009947 */ /* 0x000fea0003800000 */
[----:B------:R-:W-:-:S05]  /*cf70*/  IADD3 R7, P1, R14, R0, RZ ;  /* 0x000000000e077210 */ /* 0x000fca0007f3e0ff */
[----:B------:R-:W-:Y:S01]  /*cf80*/  IMAD.X R10, RZ, RZ, R15, P1 ;  /* 0x000000ffff0a7224 */ /* 0x000fe200008e060f */
[----:B------:R-:W-:-:S04]  /*cf90*/  LEA R8, P1, R7, c[0x0][0x160], 0x2 ;  /* 0x0000580007087a11 */ /* 0x000fc800078210ff */
[----:B------:R-:W-:-:S05]  /*cfa0*/  LEA.HI.X R9, R7, c[0x0][0x164], R10, 0x2, P1 ;  /* 0x0000590007097a11 */ /* 0x000fca00008f140a */
[----:B------:R-:W3:Y:S02]  /*cfb0*/  LDG.E R7, [R8.64] ;  /* 0x0000000808077981 */ /* 0x000ee4000c1e1900 */
[C---:B---3--:R-:W-:Y:S02]  /*cfc0*/  ISETP.GE.AND P2, PT, R7.reuse, RZ, PT ;  /* 0x000000ff0700720c */ /* 0x048fe40003f46270 */
[----:B------:R-:W-:-:S04]  /*cfd0*/  LOP3.LUT R10, R7, 0x7fe00000, RZ, 0xc, !PT ;  /* 0x7fe00000070a7812 */ /* 0x000fc800078e0cff */
[----:B------:R-:W-:-:S04]  /*cfe0*/  SEL R10, R7, R10, !P2 ;  /* 0x0000000a070a7207 */ /* 0x000fc80005000000 */
[----:B------:R-:W-:-:S04]  /*cff0*/  LOP3.LUT R10, R10, 0xffe00000, RZ, 0xc0, !PT ;  /* 0xffe000000a0a7812 */ /* 0x000fc800078ec0ff */
[----:B------:R-:W-:-:S13]  /*d000*/  ISETP.NE.AND P1, PT, R10, R3, PT ;  /* 0x000000030a00720c */ /* 0x000fda0003f25270 */
[----:B------:R-:W-:Y:S05]  /*d010*/  @P1 BRA `(.L_x_1077) ;  /* 0x0000032000001947 */ /* 0x000fea0003800000 */
[----:B------:R-:W-:Y:S01]  /*d020*/  LOP3.LUT R8, RZ, R7, RZ, 0x33, !PT ;  /* 0x00000007ff087212 */ /* 0x000fe200078e33ff */
[----:B------:R-:W1:Y:S01]  /*d030*/  S2R R26, SR_CTAID.X ;  /* 0x00000000001a7919 */ /* 0x000e620000002500 */
[----:B------:R-:W-:Y:S02]  /*d040*/  BSSY B1, `(.L_x_1078) ;  /* 0x0000019000017945 */ /* 0x000fe40003800000 */
[----:B------:R-:W-:-:S04]  /*d050*/  SEL R8, R7, R8, !P2 ;  /* 0x0000000807087207 */ /* 0x000fc80005000000 */
[----:B------:R-:W-:-:S04]  /*d060*/  SHF.R.U32.HI R8, RZ, 0xa, R8 ;  /* 0x0000000aff087819 */ /* 0x000fc80000011608 */
[----:B------:R-:W-:-:S04]  /*d070*/  LOP3.LUT R11, R8, 0x7ff, RZ, 0xc0, !PT ;  /* 0x000007ff080b7812 */ /* 0x000fc800078ec0ff */
[----:B0-----:R-:W-:Y:S01]  /*d080*/  ISETP.GE.U32.AND P1, PT, R11, R18, PT ;  /* 0x000000120b00720c */ /* 0x001fe20003f26070 */
[----:B-1----:R-:W-:-:S06]  /*d090*/  IMAD.WIDE R26, R26, c[0x0][0x180], RZ ;  /* 0x000060001a1a7a25 */ /* 0x002fcc00078e02ff */
[----:B------:R-:W-:-:S06]  /*d0a0*/  IMAD.WIDE.U32 R26, R26, c[0x0][0x198], RZ ;  /* 0x000066001a1a7a25 */ /* 0x000fcc00078e00ff */
[----:B------:R-:W-:Y:S05]  /*d0b0*/  @P1 BRA `(.L_x_1079) ;  /* 0x0000011000001947 */ /* 0x000fea0003800000 */
[----:B------:R-:W-:-:S04]  /*d0c0*/  IADD3 R9, P1, R0, R26, RZ ;  /* 0x0000001a00097210 */ /* 0x000fc80007f3e0ff */
[----:B------:R-:W-:Y:S02]  /*d0d0*/  LEA.HI.X.SX32 R10, R0, R2, 0x1, P1 ;  /* 0x00000002000a7211 */ /* 0x000fe400008f0eff */
[----:B------:R-:W-:-:S04]  /*d0e0*/  LEA R8, P1, R9, c[0x0][0x1a0], 0x2 ;  /* 0x0000680009087a11 */ /* 0x000fc800078210ff */
[----:B------:R-:W-:-:S06]  /*d0f0*/  LEA.HI.X R9, R9, c[0x0][0x1a4], R10, 0x2, P1 ;  /* 0x0000690009097a11 */ /* 0x000fcc00008f140a */
[----:B------:R0:W3:Y:S01]  /*d100*/  LDG.E R9, [R8.64] ;  /* 0x0000000808097981 */ /* 0x0000e2000c1e1900 */
[----:B------:R-:W-:Y:S02]  /*d110*/  VOTEU.ANY UR4, UPT, PT ;  /* 0x0000000000047886 */ /* 0x000fe400038e0100 */
[----:B------:R-:W1:Y:S01]  /*d120*/  FLO.U32 R12, UR4 ;  /* 0x00000004000c7d00 */ /* 0x000e6200080e0000 */
[----:B------:R-:W1:Y:S04]  /*d130*/  S2R R13, SR_LANEID ;  /* 0x00000000000d7919 */ /* 0x000e680000000000 */
[----:B------:R-:W4:Y:S03]  /*d140*/  S2R R16, SR_LTMASK ;  /* 0x0000000000107919 */ /* 0x000f260000003900 */
[----:B------:R-:W5:Y:S01]  /*d150*/  POPC R10, UR4 ;  /* 0x00000004000a7d09 */ /* 0x000f620008000000 */
[----:B-1----:R-:W-:-:S02]  /*d160*/  ISETP.EQ.U32.AND P1, PT, R12, R13, PT ;  /* 0x0000000d0c00720c */ /* 0x002fc40003f22070 */
[----:B----4-:R-:W-:-:S06]  /*d170*/  LOP3.LUT R16, R16, UR4, RZ, 0xc0, !PT ;  /* 0x0000000410107c12 */ /* 0x010fcc000f8ec0ff */
[----:B------:R-:W0:Y:S05]  /*d180*/  POPC R16, R16 ;  /* 0x0000001000107309 */ /* 0x000e2a0000000000 */
[----:B-----5:R-:W1:Y:S04]  /*d190*/  @P1 ATOMS.ADD R13, [0x90c8], R10 ;  /* 0x0090c80aff0d138c */ /* 0x020e680000000000 */
[----:B-1----:R-:W0:Y:S02]  /*d1a0*/  SHFL.IDX PT, R13, R13, R12, 0x1f ;  /* 0x00001f0c0d0d7589 */ /* 0x002e2400000e0000 */
[----:B0-----:R-:W-:-:S05]  /*d1b0*/  IMAD.IADD R8, R13, 0x1, R16 ;  /* 0x000000010d087824 */ /* 0x001fca00078e0210 */
[----:B---3--:R0:W-:Y:S02]  /*d1c0*/  STS [R8.X4+0x90d0], R9 ;  /* 0x0090d00908007388 */ /* 0x0081e40000004800 */
.L_x_1079:
[----:B------:R-:W-:Y:S05]  /*d1d0*/  BSYNC B1 ;  /* 0x0000000000017941 */ /* 0x000fea0003800000 */
.L_x_1078:
[----:B0-----:R-:W0:Y:S02]  /*d1e0*/  LDS R8, [0x90c4] ;  /* 0x0090c400ff087984 */ /* 0x001e240000000800 */
[----:B0-----:R-:W-:-:S04]  /*d1f0*/  ISETP.GT.AND P1, PT, R8, 0x800, PT ;  /* 0x000008000800780c */ /* 0x001fc80003f24270 */
[----:B------:R-:W-:-:S13]  /*d200*/  ISETP.NE.OR P1, PT, R11, R18, P1 ;  /* 0x000000120b00720c */ /* 0x000fda0000f25670 */
        /* <DEDUP_REMOVED lines=8> */
[----:B------:R-:W1:Y:S07]  /*d290*/  S2R R12, SR_LANEID ;  /* 0x00000000000c7919 */ /* 0x000e6e0000000000 */
[----:B------:R-:W4:Y:S01]  /*d2a0*/  POPC R10, UR4 ;  /* 0x00000004000a7d09 */ /* 0x000f220008000000 */
[----:B-1----:R-:W-:-:S02]  /*d2b0*/  ISETP.EQ.U32.AND P1, PT, R11, R12, PT ;  /* 0x0000000c0b00720c */ /* 0x002fc40003f22070 */
[----:B------:R-:W1:Y:S11]  /*d2c0*/  S2R R12, SR_LTMASK ;  /* 0x00000000000c7919 */ /* 0x000e760000003900 */
[----:B----4-:R-:W4:Y:S01]  /*d2d0*/  @P1 ATOMS.ADD R10, [0x90c0], R10 ;  /* 0x0090c00aff0a138c */ /* 0x010f220000000000 */
[----:B-1----:R-:W-:-:S06]  /*d2e0*/  LOP3.LUT R12, R12, UR4, RZ, 0xc0, !PT ;  /* 0x000000040c0c7c12 */ /* 0x002fcc000f8ec0ff */
[----:B------:R-:W0:Y:S01]  /*d2f0*/  POPC R12, R12 ;  /* 0x0000000c000c7309 */ /* 0x000e220000000000 */
[----:B----4-:R-:W0:Y:S02]  /*d300*/  SHFL.IDX PT, R11, R10, R11, 0x1f ;  /* 0x00001f0b0a0b7589 */ /* 0x010e2400000e0000 */
[----:B0-----:R-:W-:-:S05]  /*d310*/  IMAD.IADD R8, R11, 0x1, R12 ;  /* 0x000000010b087824 */ /* 0x001fca00078e020c */
[----:B------:R0:W-:Y:S04]  /*d320*/  STS [R8.X4+0x2000], R7 ;  /* 0x0020000708007388 */ /* 0x0001e80000004800 */
[----:B---3--:R0:W-:Y:S02]  /*d330*/  STS [R8.X4], R9 ;  /* 0x0000000908007388 */ /* 0x0081e40000004800 */
.L_x_1077:
[----:B------:R-:W-:Y:S05]  /*d340*/  BSYNC B0 ;  /* 0x0000000000007941 */ /* 0x000fea0003800000 */
.L_x_1076:
[----:B------:R-:W-:-:S04]  /*d350*/  IMAD.IADD R5, R0, 0x1, R5 ;  /* 0x0000000100057824 */ /* 0x000fc800078e0205 */
[----:B------:R-:W-:-:S05]  /*d360*/  IMAD R11, R20, 0x4, R5 ;  /* 0x00000004140b7824 */ /* 0x000fca00078e0205 */
[----:B------:R-:W-:-:S13]  /*d370*/  ISETP.GE.AND P1, PT, R11, R17, PT ;  /* 0x000000110b00720c */ /* 0x000fda0003f26270 */
[----:B------:R-:W-:Y:S05]  /*d380*/  @P1 BRA `(.L_x_1056) ;  /* 0x000003a000001947 */ /* 0x000fea0003800000 */
[----:B------:R-:W-:Y:S02]  /*d390*/  SHF.R.S32.HI R13, RZ, 0x1f, R11 ;  /* 0x0000001fff0d7819 */ /* 0x000fe4000001140b */
[----:B------:R-:W-:-:S05]  /*d3a0*/  IADD3 R5, P1, R14, R11, RZ ;  /* 0x0000000b0e057210 */ /* 0x000fca0007f3e0ff */
[----:B------:R-:W-:Y:S01]  /*d3b0*/  IMAD.X R10, R15, 0x1, R13, P1 ;  /* 0x000000010f0a7824 */ /* 0x000fe200008e060d */
[----:B0-----:R-:W-:-:S04]  /*d3c0*/  LEA R8, P1, R5, c[0x0][0x160], 0x2 ;  /* 0x0000580005087a11 */ /* 0x001fc800078210ff */
        /* <DEDUP_REMOVED lines=8> */
[----:B------:R-:W0:Y:S01]  /*d450*/  S2R R16, SR_CTAID.X ;  /* 0x0000000000107919 */ /* 0x000e220000002500 */
[----:B------:R-:W-:Y:S01]  /*d460*/  LOP3.LUT R8, RZ, R5, RZ, 0x33, !PT ;  /* 0x00000005ff087212 */ /* 0x000fe200078e33ff */
[----:B------:R-:W-:Y:S03]  /*d470*/  BSSY B0, `(.L_x_1080) ;  /* 0x0000019000007945 */ /* 0x000fe60003800000 */
[----:B------:R-:W-:-:S04]  /*d480*/  SEL R7, R5, R8, !P2 ;  /* 0x0000000805077207 */ /* 0x000fc80005000000 */
[----:B------:R-:W-:-:S04]  /*d490*/  SHF.R.U32.HI R7, RZ, 0xa, R7 ;  /* 0x0000000aff077819 */ /* 0x000fc80000011607 */
[----:B------:R-:W-:Y:S01]  /*d4a0*/  LOP3.LUT R7, R7, 0x7ff, RZ, 0xc0, !PT ;  /* 0x000007ff07077812 */ /* 0x000fe200078ec0ff */
[----:B0-----:R-:W-:-:S06]  /*d4b0*/  IMAD.WIDE R16, R16, c[0x0][0x180], RZ ;  /* 0x0000600010107a25 */ /* 0x001fcc00078e02ff */
[----:B------:R-:W-:-:S05]  /*d4c0*/  IMAD.WIDE.U32 R16, R16, c[0x0][0x198], RZ ;  /* 0x0000660010107a25 */ /* 0x000fca00078e00ff */
[----:B------:R-:W-:-:S04]  /*d4d0*/  IADD3 R9, P1, R11, R16, RZ ;  /* 0x000000100b097210 */ /* 0x000fc80007f3e0ff */
[----:B------:R-:W-:Y:S01]  /*d4e0*/  LEA R8, P2, R9, c[0x0][0x1a0], 0x2 ;  /* 0x0000680009087a11 */ /* 0x000fe200078410ff */
[----:B------:R-:W-:Y:S01]  /*d4f0*/  IMAD.X R10, R13, 0x1, R2, P1 ;  /* 0x000000010d0a7824 */ /* 0x000fe200008e0602 */
[----:B------:R-:W-:-:S04]  /*d500*/  ISETP.GE.U32.AND P1, PT, R7, R18, PT ;  /* 0x000000120700720c */ /* 0x000fc80003f26070 */
[----:B------:R-:W-:-:S09]  /*d510*/  LEA.HI.X R9, R9, c[0x0][0x1a4], R10, 0x2, P2 ;  /* 0x0000690009097a11 */ /* 0x000fd200010f140a */
[----:B------:R-:W-:Y:S05]  /*d520*/  @P1 BRA `(.L_x_1081) ;  /* 0x000000d000001947 */ /* 0x000fea0003800000 */
[----:B------:R-:W3:Y:S01]  /*d530*/  LDG.E R11, [R8.64] ;  /* 0x00000008080b7981 */ /* 0x000ee2000c1e1900 */
[----:B------:R-:W-:Y:S02]  /*d540*/  VOTEU.ANY UR4, UPT, PT ;  /* 0x0000000000047886 */ /* 0x000fe400038e0100 */
[----:B------:R-:W0:Y:S01]  /*d550*/  FLO.U32 R13, UR4 ;  /* 0x00000004000d7d00 */ /* 0x000e2200080e0000 */
[----:B------:R-:W0:Y:S04]  /*d560*/  S2R R10, SR_LANEID ;  /* 0x00000000000a7919 */ /* 0x000e280000000000 */
[----:B------:R-:W1:Y:S03]  /*d570*/  S2R R16, SR_LTMASK ;  /* 0x0000000000107919 */ /* 0x000e660000003900 */
[----:B------:R-:W4:Y:S01]  /*d580*/  POPC R12, UR4 ;  /* 0x00000004000c7d09 */ /* 0x000f220008000000 */
[----:B0-----:R-:W-:-:S02]  /*d590*/  ISETP.EQ.U32.AND P1, PT, R13, R10, PT ;  /* 0x0000000a0d00720c */ /* 0x001fc40003f22070 */
[----:B-1----:R-:W-:-:S05]  /*d5a0*/  LOP3.LUT R16, R16, UR4, RZ, 0xc0, !PT ;  /* 0x0000000410107c12 */ /* 0x002fca000f8ec0ff */
[----:B------:R-:W0:Y:S06]  /*d5b0*/  POPC R17, R16 ;  /* 0x0000001000117309 */ /* 0x000e2c0000000000 */
[----:B----4-:R-:W1:Y:S04]  /*d5c0*/  @P1 ATOMS.ADD R12, [0x90c8], R12 ;  /* 0x0090c80cff0c138c */ /* 0x010e680000000000 */
[----:B-1----:R-:W0:Y:S02]  /*d5d0*/  SHFL.IDX PT, R10, R12, R13, 0x1f ;  /* 0x00001f0d0c0a7589 */ /* 0x002e2400000e0000 */
[----:B0-----:R-:W-:-:S05]  /*d5e0*/  IMAD.IADD R10, R10, 0x1, R17 ;  /* 0x000000010a0a7824 */ /* 0x001fca00078e0211 */
[----:B---3--:R0:W-:Y:S02]  /*d5f0*/  STS [R10.X4+0x90d0], R11 ;  /* 0x0090d00b0a007388 */ /* 0x0081e40000004800 */
.L_x_1081:
[----:B------:R-:W-:Y:S05]  /*d600*/  BSYNC B0 ;  /* 0x0000000000007941 */ /* 0x000fea0003800000 */
.L_x_1080:
[----:B0-----:R-:W0:Y:S02]  /*d610*/  LDS R10, [0x90c4] ;  /* 0x0090c400ff0a7984 */ /* 0x001e240000000800 */
[----:B0-----:R-:W-:-:S04]  /*d620*/  ISETP.GT.AND P1, PT, R10, 0x800, PT ;  /* 0x000008000a00780c */ /* 0x001fc80003f24270 */
[----:B------:R-:W-:-:S13]  /*d630*/  ISETP.NE.OR P1, PT, R7, R18, P1 ;  /* 0x000000120700720c */ /* 0x000fda0000f25670 */
[----:B------:R-:W-:Y:S05]  /*d640*/  @P1 BRA `(.L_x_1056) ;  /* 0x000000e000001947 */ /* 0x000fea0003800000 */
        /* <DEDUP_REMOVED lines=14> */
.L_x_1056:
[----:B------:R-:W-:Y:S01]  /*d730*/  WARPSYNC 0xffffffff ;  /* 0xffffffff00007948 */ /* 0x000fe20003800000 */
[----:B------:R-:W-:Y:S06]  /*d740*/  BAR.SYNC.DEFER_BLOCKING 0x0 ;  /* 0x0000000000007b1d */ /* 0x000fec0000010000 */
[----:B0-----:R-:W0:Y:S02]  /*d750*/  LDS R5, [0x90c4] ;  /* 0x0090c400ff057984 */ /* 0x001e240000000800 */
[----:B0-----:R-:W-:-:S13]  /*d760*/  ISETP.GT.AND P1, PT, R5, 0x800, PT ;  /* 0x000008000500780c */ /* 0x001fda0003f24270 */
[----:B------:R-:W-:Y:S05]  /*d770*/  @P1 BRA `(.L_x_1082) ;  /* 0x0000112000001947 */ /* 0x000fea0003800000 */
.L_x_907:
[----:B------:R-:W0:Y:S01]  /*d780*/  LDS R3, [0x90c0] ;  /* 0x0090c000ff037984 */ /* 0x000e220000000800 */
[C---:B------:R-:W-:Y:S01]  /*d790*/  IADD3 R2, R0.reuse, 0x400, RZ ;  /* 0x0000040000027810 */ /* 0x040fe20007ffe0ff */
[----:B------:R-:W-:Y:S02]  /*d7a0*/  IMAD.MOV.U32 R6, RZ, RZ, -0x800001 ;  /* 0xff7fffffff067424 */ /* 0x000fe400078e00ff */
[----:B------:R-:W-:Y:S01]  /*d7b0*/  IMAD.MOV.U32 R7, RZ, RZ, -0x800001 ;  /* 0xff7fffffff077424 */ /* 0x000fe200078e00ff */
[-C--:B0-----:R-:W-:Y:S02]  /*d7c0*/  ISETP.GE.AND P0, PT, R0, R3.reuse, PT ;  /* 0x000000030000720c */ /* 0x081fe40003f06270 */
[----:B------:R-:W-:Y:S01]  /*d7d0*/  ISETP.GE.AND P1, PT, R2, R3, PT ;  /* 0x000000030200720c */ /* 0x000fe20003f26270 */
[----:B------:R-:W-:Y:S02]  /*d7e0*/  IMAD.SHL.U32 R2, R0, 0x4, RZ ;  /* 0x0000000400027824 */ /* 0x000fe400078e00ff */
[----:B------:R-:W-:-:S08]  /*d7f0*/  IMAD.MOV.U32 R0, RZ, RZ, -0x1 ;  /* 0xffffffffff007424 */ /* 0x000fd000078e00ff */
[----:B------:R-:W0:Y:S04]  /*d800*/  @!P0 LDS R6, [R2+0x2000] ;  /* 0x0020000002068984 */ /* 0x000e280000000800 */
[----:B------:R-:W1:Y:S04]  /*d810*/  @!P1 LDS R7, [R2+0x3000] ;  /* 0x0030000002079984 */ /* 0x000e680000000800 */
[----:B------:R3:W4:Y:S04]  /*d820*/  @!P0 LDS R4, [R2] ;  /* 0x0000000002048984 */ /* 0x0007280000000800 */
[----:B------:R3:W2:Y:S04]  /*d830*/  @!P1 LDS R5, [R2+0x1000] ;  /* 0x0010000002059984 */ /* 0x0006a80000000800 */
[----:B------:R-:W-:Y:S01]  /*d840*/  BAR.SYNC.DEFER_BLOCKING 0x0 ;  /* 0x0000000000007b1d */ /* 0x000fe20000010000 */
[----:B0-----:R-:W-:-:S02]  /*d850*/  ISETP.GE.AND P0, PT, R6, RZ, PT ;  /* 0x000000ff0600720c */ /* 0x001fc40003f06270 */
[----:B-1----:R-:W-:Y:S02]  /*d860*/  ISETP.GE.AND P1, PT, R7, RZ, PT ;  /* 0x000000ff0700720c */ /* 0x002fe40003f26270 */
[C---:B------:R-:W-:Y:S02]  /*d870*/  SEL R3, R0.reuse, 0x80000000, !P0 ;  /* 0x8000000000037807 */ /* 0x040fe40004000000 */
[----:B------:R-:W-:Y:S02]  /*d880*/  SEL R0, R0, 0x80000000, !P1 ;  /* 0x8000000000007807 */ /* 0x000fe40004800000 */
[----:B------:R-:W-:Y:S02]  /*d890*/  LOP3.LUT R6, R3, R6, RZ, 0x3c, !PT ;  /* 0x0000000603067212 */ /* 0x000fe400078e3cff */
[----:B------:R-:W-:Y:S01]  /*d8a0*/  LOP3.LUT R7, R0, R7, RZ, 0x3c, !PT ;  /* 0x0000000700077212 */ /* 0x000fe200078e3cff */
[----:B--234-:R-:W-:Y:S02]  /*d8b0*/  IMAD.MOV.U32 R0, RZ, RZ, RZ ;  /* 0x000000ffff007224 */ /* 0x01cfe400078e00ff */
.L_x_1086:
[----:B------:R-:W0:Y:S01]  /*d8c0*/  S2R R11, SR_TID.X ;  /* 0x00000000000b7919 */ /* 0x000e220000002100 */
[----:B------:R-:W-:Y:S01]  /*d8d0*/  ISETP.NE.AND P0, PT, R6, 0x7fffffff, PT ;  /* 0x7fffffff0600780c */ /* 0x000fe20003f05270 */
[----:B------:R-:W-:Y:S01]  /*d8e0*/  BSSY B0, `(.L_x_1083) ;  /* 0x00000bf000007945 */ /* 0x000fe20003800000 */
[----:B------:R-:W-:Y:S01]  /*d8f0*/  IADD3 R2, -R0, 0x20, RZ ;  /* 0x0000002000027810 */ /* 0x000fe20007ffe1ff */
[----:B------:R-:W1:Y:S01]  /*d900*/  S2R R12, SR_LANEID ;  /* 0x00000000000c7919 */ /* 0x000e620000000000 */
[----:B------:R-:W-:-:S02]  /*d910*/  SEL R3, R6, 0x80000000, P0 ;  /* 0x8000000006037807 */ /* 0x000fc40000000000 */
[----:B------:R-:W-:Y:S02]  /*d920*/  IMNMX R2, R2, 0x4, PT ;  /* 0x0000000402027817 */ /* 0x000fe40003800200 */
[----:B------:R-:W-:Y:S02]  /*d930*/  SHF.R.U32.HI R3, RZ, R0, R3 ;  /* 0x00000000ff037219 */ /* 0x000fe40000011603 */
[----:B------:R-:W-:Y:S02]  /*d940*/  BMSK R8, RZ, R2 ;  /* 0x00000002ff08721b */ /* 0x000fe40000000000 */
[----:B------:R-:W-:Y:S02]  /*d950*/  ISETP.NE.AND P0, PT, R7, 0x7fffffff, PT ;  /* 0x7fffffff0700780c */ /* 0x000fe40003f05270 */
[----:B------:R-:W-:-:S05]  /*d960*/  LOP3.LUT R3, R8, R3, RZ, 0xc0, !PT ;  /* 0x0000000308037212 */ /* 0x000fca00078ec0ff */
[----:B------:R-:W-:Y:S01]  /*d970*/  IMAD.SHL.U32 R9, R3, 0x1000, RZ ;  /* 0x0000100003097824 */ /* 0x000fe200078e00ff */
[----:B------:R-:W-:Y:S01]  /*d980*/  SHF.R.U32.HI R3, RZ, 0x3, R3 ;  /* 0x00000003ff037819 */ /* 0x000fe20000011603 */
[----:B0-----:R-:W-:-:S03]  /*d990*/  IMAD.SHL.U32 R2, R11, 0x4, RZ ;  /* 0x000000040b027824 */ /* 0x001fc600078e00ff */
[----:B------:R-:W-:Y:S01]  /*d9a0*/  LOP3.LUT R9, R9, 0x7000, RZ, 0xc, !PT ;  /* 0x0000700009097812 */ /* 0x000fe200078e0cff */
[----:B------:R-:W-:Y:S01]  /*d9b0*/  STS [R11.X4], RZ ;  /* 0x000000ff0b007388 */ /* 0x000fe20000004800 */
[----:B------:R-:W-:Y:S01]  /*d9c0*/  IADD3 R3, -R3, 0x1, RZ ;  /* 0x0000000103037810 */ /* 0x000fe20007ffe1ff */
[----:B------:R-:W-:Y:S02]  /*d9d0*/  IMAD R10, R11, 0x24, RZ ;  /* 0x000000240b0a7824 */ /* 0x000fe400078e02ff */
[----:B------:R-:W-:Y:S01]  /*d9e0*/  IMAD.IADD R16, R2, 0x1, R9 ;  /* 0x0000000102107824 */ /* 0x000fe200078e0209 */
[----:B------:R-:W-:Y:S03]  /*d9f0*/  STS [R11.X4+0x1000], RZ ;  /* 0x001000ff0b007388 */ /* 0x000fe60000004800 */
[----:B------:R-:W-:Y:S01]  /*da00*/  IMAD R16, R3, 0x2, R16 ;  /* 0x0000000203107824 */ /* 0x000fe200078e0210 */
[----:B------:R-:W-:Y:S01]  /*da10*/  STS [R11.X4+0x2000], RZ ;  /* 0x002000ff0b007388 */ /* 0x000fe20000004800 */
[----:B------:R-:W-:-:S03]  /*da20*/  SEL R3, R7, 0x80000000, P0 ;  /* 0x8000000007037807 */ /* 0x000fc60000000000 */
        /* <DEDUP_REMOVED lines=13> */
[----:B------:R-:W0:Y:S01]  /*db00*/  LDS.U16 R19, [R16] ;  /* 0x0000000010137984 */ /* 0x000e220000000400 */
[----:B------:R-:W-:Y:S01]  /*db10*/  IMAD R3, R3, 0x2, R2 ;  /* 0x0000000203037824 */ /* 0x000fe200078e0202 */
[----:B0-----:R-:W-:-:S05]  /*db20*/  IADD3 R9, R19, 0x1, RZ ;  /* 0x0000000113097810 */ /* 0x001fca0007ffe0ff */
[----:B------:R-:W-:Y:S04]  /*db30*/  STS.U16 [R16], R9 ;  /* 0x0000000910007388 */ /* 0x000fe80000000400 */
[----:B------:R-:W0:Y:S02]  /*db40*/  LDS.U16 R18, [R3] ;  /* 0x0000000003127984 */ /* 0x000e240000000400 */
[----:B0-----:R-:W-:-:S05]  /*db50*/  IADD3 R2, R18, 0x1, RZ ;  /* 0x0000000112027810 */ /* 0x001fca0007ffe0ff */
[----:B------:R-:W-:Y:S04]  /*db60*/  STS.U16 [R3], R2 ;  /* 0x0000000203007388 */ /* 0x000fe80000000400 */
[----:B------:R-:W-:Y:S06]  /*db70*/  BAR.SYNC.DEFER_BLOCKING 0x0 ;  /* 0x0000000000007b1d */ /* 0x000fec0000010000 */
[----:B------:R-:W-:Y:S04]  /*db80*/  LDS R27, [R10+0x1c] ;  /* 0x00001c000a1b7984 */ /* 0x000fe80000000800 */
[----:B------:R-:W-:Y:S04]  /*db90*/  LDS R26, [R10+0x18] ;  /* 0x000018000a1a7984 */ /* 0x000fe80000000800 */
[----:B------:R-:W0:Y:S04]  /*dba0*/  LDS R8, [R10+0x20] ;  /* 0x000020000a087984 */ /* 0x000e280000000800 */
[----:B------:R-:W-:Y:S04]  /*dbb0*/  LDS R25, [R10+0x4] ;  /* 0x000004000a197984 */ /* 0x000fe80000000800 */
[----:B------:R-:W-:Y:S04]  /*dbc0*/  LDS R24, [R10] ;  /* 0x000000000a187984 */ /* 0x000fe80000000800 */
[----:B--2---:R-:W2:Y:S04]  /*dbd0*/  LDS R23, [R10+0x8] ;  /* 0x000008000a177984 */ /* 0x004ea80000000800 */
[----:B------:R-:W-:Y:S04]  /*dbe0*/  LDS R22, [R10+0x10] ;  /* 0x000010000a167984 */ /* 0x000fe80000000800 */
[----:B------:R-:W-:Y:S04]  /*dbf0*/  LDS R21, [R10+0xc] ;  /* 0x00000c000a157984 */ /* 0x000fe80000000800 */
[----:B------:R-:W3:Y:S01]  /*dc00*/  LDS R20, [R10+0x14] ;  /* 0x000014000a147984 */ /* 0x000ee20000000800 */
[----:B0-----:R-:W-:-:S02]  /*dc10*/  IADD3 R8, R8, R27, R26 ;  /* 0x0000001b08087210 */ /* 0x001fc40007ffe01a */
[----:B--2---:R-:W-:Y:S02]  /*dc20*/  IADD3 R17, R23, R25, R24 ;  /* 0x0000001917117210 */ /* 0x004fe40007ffe018 */
[----:B---3--:R-:W-:-:S04]  /*dc30*/  IADD3 R2, R20, R22, R21 ;  /* 0x0000001614027210 */ /* 0x008fc80007ffe015 */
[----:B------:R-:W-:-:S05]  /*dc40*/  IADD3 R17, R8, R2, R17 ;  /* 0x0000000208117210 */ /* 0x000fca0007ffe011 */
[----:B------:R-:W0:Y:S02]  /*dc50*/  SHFL.UP P0, R8, R17, 0x1, RZ ;  /* 0x0420000011087989 */ /* 0x000e2400000000ff */
[----:B0-----:R-:W-:-:S05]  /*dc60*/  @P0 IMAD.IADD R8, R17, 0x1, R8 ;  /* 0x0000000111080824 */ /* 0x001fca00078e0208 */
[----:B------:R-:W0:Y:S02]  /*dc70*/  SHFL.UP P0, R9, R8, 0x2, RZ ;  /* 0x0440000008097989 */ /* 0x000e2400000000ff */
[----:B0-----:R-:W-:-:S05]  /*dc80*/  @P0 IMAD.IADD R9, R8, 0x1, R9 ;  /* 0x0000000108090824 */ /* 0x001fca00078e0209 */
[----:B------:R-:W0:Y:S02]  /*dc90*/  SHFL.UP P0, R10, R9, 0x4, RZ ;  /* 0x04800000090a7989 */ /* 0x000e2400000000ff */
[----:B0-----:R-:W-:-:S05]  /*dca0*/  @P0 IMAD.IADD R10, R9, 0x1, R10 ;  /* 0x00000001090a0824 */ /* 0x001fca00078e020a */
[----:B------:R-:W0:Y:S02]  /*dcb0*/  SHFL.UP P0, R29, R10, 0x8, RZ ;  /* 0x050000000a1d7989 */ /* 0x000e2400000000ff */
[----:B0-----:R-:W-:Y:S01]  /*dcc0*/  @P0 IMAD.IADD R29, R10, 0x1, R29 ;  /* 0x000000010a1d0824 */ /* 0x001fe200078e021d */
[----:B-1----:R-:W-:-:S04]  /*dcd0*/  ISETP.NE.AND P0, PT, R12, 0x1f, PT ;  /* 0x0000001f0c00780c */ /* 0x002fc80003f05270 */
[----:B------:R-:W0:Y:S09]  /*dce0*/  SHFL.UP P1, R2, R29, 0x10, RZ ;  /* 0x060000001d027989 */ /* 0x000e3200000200ff */
[----:B------:R-:W-:-:S04]  /*dcf0*/  @!P0 SHF.R.U32.HI R11, RZ, 0x3, R11 ;  /* 0x00000003ff0b8819 */ /* 0x000fc8000001160b */
[----:B------:R-:W-:Y:S01]  /*dd00*/  @!P0 LOP3.LUT R11, R11, 0x1ffffffc, RZ, 0xc0, !PT ;  /* 0x1ffffffc0b0b8812 */ /* 0x000fe200078ec0ff */
[----:B0-----:R-:W-:Y:S02]  /*dd10*/  @P1 IMAD.IADD R2, R29, 0x1, R2 ;  /* 0x000000011d021824 */ /* 0x001fe400078e0202 */
[----:B------:R-:W0:Y:S04]  /*dd20*/  S2R R29, SR_TID.X ;  /* 0x00000000001d7919 */ /* 0x000e280000002100 */
[----:B------:R1:W-:Y:S04]  /*dd30*/  @!P0 STS [R11+0x9000], R2 ;  /* 0x009000020b008388 */ /* 0x0003e80000000800 */
[----:B------:R-:W-:Y:S01]  /*dd40*/  BAR.SYNC.DEFER_BLOCKING 0x0 ;  /* 0x0000000000007b1d */ /* 0x000fe20000010000 */
[----:B-1----:R-:W-:Y:S01]  /*dd50*/  IMAD.IADD R2, R2, 0x1, -R17 ;  /* 0x0000000102027824 */ /* 0x002fe200078e0a11 */
[----:B0-----:R-:W-:-:S04]  /*dd60*/  SHF.R.U32.HI R29, RZ, 0x5, R29 ;  /* 0x00000005ff1d7819 */ /* 0x001fc8000001161d */
[C---:B------:R-:W-:Y:S02]  /*dd70*/  ISETP.NE.AND P0, PT, R29.reuse, 0x2, PT ;  /* 0x000000021d00780c */ /* 0x040fe40003f05270 */
[C---:B------:R-:W-:Y:S01]  /*dd80*/  ISETP.NE.AND P3, PT, R29.reuse, RZ, PT ;  /* 0x000000ff1d00720c */ /* 0x040fe20003f65270 */
[----:B------:R-:W0:Y:S01]  /*dd90*/  LDS.128 R12, [0x9000] ;  /* 0x00900000ff0c7984 */ /* 0x000e220000000c00 */
[----:B------:R-:W-:-:S03]  /*dda0*/  ISETP.NE.AND P1, PT, R29, 0x1e, PT ;  /* 0x0000001e1d00780c */ /* 0x000fc60003f25270 */
[----:B------:R-:W1:Y:S04]  /*ddb0*/  LDS R28, [0x9008] ;  /* 0x00900800ff1c7984 */ /* 0x000e680000000800 */
[----:B------:R-:W2:Y:S04]  /*ddc0*/  LDS.128 R8, [0x9010] ;  /* 0x00901000ff087984 */ /* 0x000ea80000000c00 */
[----:B------:R-:W3:Y:S01]  /*ddd0*/  LDS R14, [0x9010] ;  /* 0x00901000ff0e7984 */ /* 0x000ee20000000800 */
[----:B0-----:R-:W-:-:S04]  /*dde0*/  IMAD.IADD R13, R12, 0x1, R13 ;  /* 0x000000010c0d7824 */ /* 0x001fc800078e020d */
[C---:B-1----:R-:W-:Y:S01]  /*ddf0*/  IMAD.IADD R28, R13.reuse, 0x1, R28 ;  /* 0x000000010d1c7824 */ /* 0x042fe200078e021c */
[----:B------:R-:W-:Y:S02]  /*de00*/  SEL R12, R13, R12, !P0 ;  /* 0x0000000c0d0c7207 */ /* 0x000fe40004000000 */
[----:B------:R-:W-:Y:S01]  /*de10*/  ISETP.NE.AND P0, PT, R29, 0x3, PT ;  /* 0x000000031d00780c */ /* 0x000fe20003f05270 */
[----:B------:R-:W-:-:S03]  /*de20*/  IMAD.IADD R15, R15, 0x1, R28 ;  /* 0x000000010f0f7824 */ /* 0x000fc600078e021c */
[----:B--2---:R-:W-:Y:S01]  /*de30*/  SEL R8, R28, R12, !P0 ;  /* 0x0000000c1c087207 */ /* 0x004fe20004000000 */
[----:B---3--:R-:W-:Y:S01]  /*de40*/  IMAD.IADD R28, R15, 0x1, R14 ;  /* 0x000000010f1c7824 */ /* 0x008fe200078e020e */
[----:B------:R-:W-:-:S03]  /*de50*/  ISETP.NE.AND P0, PT, R29, 0x4, PT ;  /* 0x000000041d00780c */ /* 0x000fc60003f05270 */
[----:B------:R-:W-:Y:S01]  /*de60*/  IMAD.IADD R9, R28, 0x1, R9 ;  /* 0x000000011c097824 */ /* 0x000fe200078e0209 */
[----:B------:R-:W-:Y:S02]  /*de70*/  SEL R8, R15, R8, !P0 ;  /* 0x000000080f087207 */ /* 0x000fe40004000000 */
[----:B------:R-:W0:Y:S01]  /*de80*/  LDS.128 R12, [0x9020] ;  /* 0x00902000ff0c7984 */ /* 0x000e220000000c00 */
        /* <DEDUP_REMOVED lines=9> */
[----:B------:R-:W-:Y:S02]  /*df20*/  SEL R28, R11, R8, !P0 ;  /* 0x000000080b1c7207 */ /* 0x000fe40004000000 */
[----:B------:R-:W-:Y:S01]  /*df30*/  ISETP.NE.AND P0, PT, R29, 0x9, PT ;  /* 0x000000091d00780c */ /* 0x000fe20003f05270 */
[----:B0-----:R-:W-:Y:S02]  /*df40*/  IMAD.IADD R12, R11, 0x1, R12 ;  /* 0x000000010b0c7824 */ /* 0x001fe400078e020c */
[----:B------:R-:W0:Y:S02]  /*df50*/  LDS.128 R8, [0x9030] ;  /* 0x00903000ff087984 */ /* 0x000e240000000c00 */
[C---:B------:R-:W-:Y:S01]  /*df60*/  IMAD.IADD R13, R12.reuse, 0x1, R13 ;  /* 0x000000010c0d7824 */ /* 0x040fe200078e020d */
[----:B------:R-:W-:Y:S01]  /*df70*/  SEL R28, R12, R28, !P0 ;  /* 0x0000001c0c1c7207 */ /* 0x000fe20004000000 */
[----:B------:R-:W1:Y:S01]  /*df80*/  LDS R10, [0x9038] ;  /* 0x00903800ff0a7984 */ /* 0x000e620000000800 */
[----:B------:R-:W-:Y:S01]  /*df90*/  ISETP.NE.AND P0, PT, R29, 0xa, PT ;  /* 0x0000000a1d00780c */ /* 0x000fe20003f05270 */
[----:B------:R-:W-:-:S03]  /*dfa0*/  IMAD.IADD R14, R13, 0x1, R14 ;  /* 0x000000010d0e7824 */ /* 0x000fc600078e020e */
[----:B------:R-:W-:Y:S01]  /*dfb0*/  SEL R12, R13, R28, !P0 ;  /* 0x0000001c0d0c7207 */ /* 0x000fe20004000000 */
[----:B------:R-:W-:Y:S01]  /*dfc0*/  IMAD.IADD R15, R15, 0x1, R14 ;  /* 0x000000010f0f7824 */ /* 0x000fe200078e020e */
[C---:B------:R-:W-:Y:S01]  /*dfd0*/  ISETP.NE.AND P0, PT, R29.reuse, 0xb, PT ;  /* 0x0000000b1d00780c */ /* 0x040fe20003f05270 */
[----:B------:R-:W2:Y:S03]  /*dfe0*/  LDS R28, [0x9040] ;  /* 0x00904000ff1c7984 */ /* 0x000ea60000000800 */
[----:B------:R-:W-:Y:S02]  /*dff0*/  SEL R12, R14, R12, !P0 ;  /* 0x0000000c0e0c7207 */ /* 0x000fe40004000000 */
[----:B------:R-:W-:-:S04]  /*e000*/  ISETP.NE.AND P0, PT, R29, 0xc, PT ;  /* 0x0000000c1d00780c */ /* 0x000fc80003f05270 */
[----:B------:R-:W-:Y:S02]  /*e010*/  SEL R12, R15, R12, !P0 ;  /* 0x0000000c0f0c7207 */ /* 0x000fe40004000000 */
[----:B------:R-:W-:Y:S01]  /*e020*/  ISETP.NE.AND P0, PT, R29, 0xd, PT ;  /* 0x0000000d1d00780c */ /* 0x000fe20003f05270 */
[----:B0-----:R-:W-:-:S04]  /*e030*/  IMAD.IADD R15, R15, 0x1, R8 ;  /* 0x000000010f0f7824 */ /* 0x001fc800078e0208 */
[----:B------:R-:W-:Y:S01]  /*e040*/  IMAD.IADD R9, R9, 0x1, R15 ;  /* 0x0000000109097824 */ /* 0x000fe200078e020f */
[----:B------:R-:W-:Y:S02]  /*e050*/  SEL R8, R15, R12, !P0 ;  /* 0x0000000c0f087207 */ /* 0x000fe40004000000 */
[----:B------:R-:W0:Y:S01]  /*e060*/  LDS.128 R12, [0x9040] ;  /* 0x00904000ff0c7984 */ /* 0x000e220000000c00 */
[----:B------:R-:W-:Y:S01]  /*e070*/  ISETP.NE.AND P0, PT, R29, 0xe, PT ;  /* 0x0000000e1d00780c */ /* 0x000fe20003f05270 */
[----:B-1----:R-:W-:-:S03]  /*e080*/  IMAD.IADD R10, R9, 0x1, R10 ;  /* 0x00000001090a7824 */ /* 0x002fc600078e020a */
[----:B------:R-:W-:Y:S01]  /*e090*/  SEL R8, R9, R8, !P0 ;  /* 0x0000000809087207 */ /* 0x000fe20004000000 */
[----:B------:R-:W-:Y:S01]  /*e0a0*/  IMAD.IADD R11, R11, 0x1, R10 ;  /* 0x000000010b0b7824 */ /* 0x000fe200078e020a */
[----:B------:R-:W-:-:S03]  /*e0b0*/  ISETP.NE.AND P0, PT, R29, 0xf, PT ;  /* 0x0000000f1d00780c */ /* 0x000fc60003f05270 */
[----:B--2---:R-:W-:Y:S01]  /*e0c0*/  IMAD.IADD R28, R11, 0x1, R28 ;  /* 0x000000010b1c7824 */ /* 0x004fe200078e021c */
[----:B------:R-:W-:Y:S02]  /*e0d0*/  SEL R8, R10, R8, !P0 ;  /* 0x000000080a087207 */ /* 0x000fe40004000000 */
[----:B------:R-:W-:-:S04]  /*e0e0*/  ISETP.NE.AND P0, PT, R29, 0x10, PT ;  /* 0x000000101d00780c */ /* 0x000fc80003f05270 */
[----:B0-----:R-:W-:Y:S01]  /*e0f0*/  SEL R12, R11, R8, !P0 ;  /* 0x000000080b0c7207 */ /* 0x001fe20004000000 */
[----:B------:R-:W-:Y:S01]  /*e100*/  IMAD.IADD R13, R28, 0x1, R13 ;  /* 0x000000011c0d7824 */ /* 0x000fe200078e020d */
[----:B------:R-:W0:Y:S01]  /*e110*/  LDS.128 R8, [0x9050] ;  /* 0x00905000ff087984 */ /* 0x000e220000000c00 */
[C---:B------:R-:W-:Y:S02]  /*e120*/  ISETP.NE.AND P0, PT, R29.reuse, 0x11, PT ;  /* 0x000000111d00780c */ /* 0x040fe40003f05270 */
[----:B------:R-:W-:Y:S02]  /*e130*/  IMAD.IADD R14, R14, 0x1, R13 ;  /* 0x000000010e0e7824 */ /* 0x000fe400078e020d */
[----:B------:R-:W-:Y:S02]  /*e140*/  SEL R12, R28, R12, !P0 ;  /* 0x0000000c1c0c7207 */ /* 0x000fe40004000000 */
[----:B------:R-:W-:Y:S01]  /*e150*/  ISETP.NE.AND P0, PT, R29, 0x12, PT ;  /* 0x000000121d00780c */ /* 0x000fe20003f05270 */
[----:B------:R-:W-:-:S03]  /*e160*/  IMAD.IADD R15, R15, 0x1, R14 ;  /* 0x000000010f0f7824 */ /* 0x000fc600078e020e */
        /* <DEDUP_REMOVED lines=19> */
[----:B------:R-:W-:Y:S01]  /*e2a0*/  ISETP.NE.AND P0, PT, R29, 0x19, PT ;  /* 0x000000191d00780c */ /* 0x000fe20003f05270 */
[----:B------:R-:W2:Y:S01]  /*e2b0*/  LDS R28, [0x9070] ;  /* 0x00907000ff1c7984 */ /* 0x000ea20000000800 */
        /* <DEDUP_REMOVED lines=8> */
[----:B------:R-:W-:-:S04]  /*e340*/  ISETP.NE.AND P0, PT, R29, 0x1b, PT ;  /* 0x0000001b1d00780c */ /* 0x000fc80003f05270 */
[----:B------:R-:W-:Y:S02]  /*e350*/  SEL R12, R14, R12, !P0 ;  /* 0x0000000c0e0c7207 */ /* 0x000fe40004000000 */
[----:B------:R-:W1:Y:S01]  /*e360*/  S2R R14, SR_TID.X ;  /* 0x00000000000e7919 */ /* 0x000e620000002100 */
[----:B------:R-:W-:Y:S01]  /*e370*/  ISETP.NE.AND P0, PT, R29, 0x1c, PT ;  /* 0x0000001c1d00780c */ /* 0x000fe20003f05270 */
[----:B--2---:R-:W-:-:S03]  /*e380*/  IMAD.IADD R28, R15, 0x1, R28 ;  /* 0x000000010f1c7824 */ /* 0x004fc600078e021c */
[----:B------:R-:W-:Y:S02]  /*e390*/  SEL R12, R15, R12, !P0 ;  /* 0x0000000c0f0c7207 */ /* 0x000fe40004000000 */
[----:B------:R-:W-:-:S04]  /*e3a0*/  ISETP.NE.AND P0, PT, R29, 0x1d, PT ;  /* 0x0000001d1d00780c */ /* 0x000fc80003f05270 */
[C---:B------:R-:W-:Y:S02]  /*e3b0*/  SEL R12, R28.reuse, R12, !P0 ;  /* 0x0000000c1c0c7207 */ /* 0x040fe40004000000 */
[----:B------:R-:W-:Y:S01]  /*e3c0*/  ISETP.NE.AND P0, PT, R29, 0x1f, PT ;  /* 0x0000001f1d00780c */ /* 0x000fe20003f05270 */
[----:B0-----:R-:W0:Y:S01]  /*e3d0*/  S2R R8, SR_LANEID ;  /* 0x0000000000087919 */ /* 0x001e220000000000 */
[----:B------:R-:W-:-:S04]  /*e3e0*/  IMAD.IADD R9, R28, 0x1, R9 ;  /* 0x000000011c097824 */ /* 0x000fc800078e0209 */
[----:B------:R-:W-:Y:S01]  /*e3f0*/  IMAD.IADD R10, R10, 0x1, R9 ;  /* 0x000000010a0a7824 */ /* 0x000fe200078e0209 */
[----:B------:R-:W-:Y:S02]  /*e400*/  SEL R12, R9, R12, !P1 ;  /* 0x0000000c090c7207 */ /* 0x000fe40004800000 */
[----:B-1----:R-:W-:Y:S01]  /*e410*/  ISETP.NE.AND P1, PT, R14, RZ, PT ;  /* 0x000000ff0e00720c */ /* 0x002fe20003f25270 */
[----:B------:R-:W-:Y:S01]  /*e420*/  IMAD.IADD R11, R11, 0x1, R10 ;  /* 0x000000010b0b7824 */ /* 0x000fe200078e020a */
[----:B------:R-:W-:Y:S02]  /*e430*/  SEL R12, R10, R12, !P0 ;  /* 0x0000000c0a0c7207 */ /* 0x000fe40004000000 */
[----:B0-----:R-:W-:-:S04]  /*e440*/  ISETP.NE.AND P2, PT, R8, RZ, PT ;  /* 0x000000ff0800720c */ /* 0x001fc80003f45270 */
[----:B------:R-:W-:-:S05]  /*e450*/  SEL R9, R2, RZ, P2 ;  /* 0x000000ff02097207 */ /* 0x000fca0001000000 */
[----:B------:R-:W-:Y:S01]  /*e460*/  IMAD.IADD R9, R12, 0x1, R9 ;  /* 0x000000010c097824 */ /* 0x000fe200078e0209 */
[----:B------:R-:W-:Y:S05]  /*e470*/  @P3 BRA `(.L_x_1084) ;  /* 0x0000005000003947 */ /* 0x000fea0003800000 */
[----:B------:R-:W-:Y:S01]  /*e480*/  ISETP.NE.AND P0, PT, R8, RZ, PT ;  /* 0x000000ff0800720c */ /* 0x000fe20003f05270 */
[----:B------:R-:W-:Y:S02]  /*e490*/  IMAD.U32 R11, R11, 0x10000, RZ ;  /* 0x000100000b0b7824 */ /* 0x000fe400078e00ff */
[----:B------:R-:W-:-:S10]  /*e4a0*/  IMAD.MOV.U32 R9, RZ, RZ, R2 ;  /* 0x000000ffff097224 */ /* 0x000fd400078e0002 */
[----:B------:R0:W-:Y:S01]  /*e4b0*/  @!P0 STS [0x90a0], R11 ;  /* 0x0090a00bff008388 */ /* 0x0001e20000000800 */
[----:B------:R-:W-:-:S03]  /*e4c0*/  @!P0 IMAD.MOV.U32 R9, RZ, RZ, R11 ;  /* 0x000000ffff098224 */ /* 0x000fc600078e000b */
.L_x_1084:
[----:B------:R-:W-:Y:S05]  /*e4d0*/  BSYNC B0 ;  /* 0x0000000000007941 */ /* 0x000fea0003800000 */
.L_x_1083:
[----:B------:R-:W-:Y:S01]  /*e4e0*/  BAR.SYNC.DEFER_BLOCKING 0x0 ;  /* 0x0000000000007b1d */ /* 0x000fe20000010000 */
[----:B------:R-:W-:-:S04]  /*e4f0*/  IADD3 R0, R0, 0x4, RZ ;  /* 0x0000000400007810 */ /* 0x000fc80007ffe0ff */
[----:B------:R-:W-:Y:S01]  /*e500*/  ISETP.GE.U32.AND P0, PT, R0, 0x20, PT ;  /* 0x000000200000780c */ /* 0x000fe20003f06070 */
[----:B------:R-:W1:Y:S04]  /*e510*/  S2R R10, SR_TID.X ;  /* 0x00000000000a7919 */ /* 0x000e680000002100 */
[----:B------:R-:W2:Y:S01]  /*e520*/  @P1 LDS R2, [0x90a0] ;  /* 0x0090a000ff021984 */ /* 0x000ea20000000800 */
[----:B-1----:R-:W-:Y:S02]  /*e530*/  IMAD R10, R10, 0x24, RZ ;  /* 0x000000240a0a7824 */ /* 0x002fe400078e02ff */
        /* <DEDUP_REMOVED lines=9> */
[----:B0-----:R-:W-:Y:S01]  /*e5d0*/  IMAD.IADD R11, R22, 0x1, R21 ;  /* 0x00000001160b7824 */ /* 0x001fe200078e0215 */
        /* <DEDUP_REMOVED lines=9> */
[----:B------:R-:W0:Y:S04]  /*e670*/  LDS.U16 R16, [R16] ;  /* 0x0000000010107984 */ /* 0x000e280000000400 */
[----:B------:R-:W1:Y:S01]  /*e680*/  LDS.U16 R3, [R3] ;  /* 0x0000000003037984 */ /* 0x000e620000000400 */
[----:B0-----:R-:W-:-:S02]  /*e690*/  IMAD.IADD R19, R19, 0x1, R16 ;  /* 0x0000000113137824 */ /* 0x001fc400078e0210 */
[----:B-1----:R-:W-:Y:S02]  /*e6a0*/  IMAD.IADD R18, R18, 0x1, R3 ;  /* 0x0000000112127824 */ /* 0x002fe400078e0203 */
[----:B------:R-:W-:Y:S01]  /*e6b0*/  IMAD.SHL.U32 R19, R19, 0x4, RZ ;  /* 0x0000000413137824 */ /* 0x000fe200078e00ff */
[----:B------:R-:W-:Y:S01]  /*e6c0*/  BAR.SYNC.DEFER_BLOCKING 0x0 ;  /* 0x0000000000007b1d */ /* 0x000fe20000010000 */
[----:B------:R-:W-:-:S05]  /*e6d0*/  IMAD.SHL.U32 R18, R18, 0x4, RZ ;  /* 0x0000000412127824 */ /* 0x000fca00078e00ff */
[----:B------:R0:W-:Y:S04]  /*e6e0*/  STS [R19], R6 ;  /* 0x0000000613007388 */ /* 0x0001e80000000800 */
[----:B------:R0:W-:Y:S01]  /*e6f0*/  STS [R18], R7 ;  /* 0x0000000712007388 */ /* 0x0001e20000000800 */
[----:B------:R-:W-:Y:S05]  /*e700*/  @P0 BRA `(.L_x_1085) ;  /* 0x0000009000000947 */ /* 0x000fea0003800000 */
[----:B------:R-:W-:Y:S06]  /*e710*/  BAR.SYNC.DEFER_BLOCKING 0x0 ;  /* 0x0000000000007b1d */ /* 0x000fec0000010000 */
[----:B0-----:R0:W1:Y:S04]  /*e720*/  LDS.64 R6, [R14.X8] ;  /* 0x000000000e067984 */ /* 0x0010680000008a00 */
[----:B------:R-:W-:Y:S06]  /*e730*/  BAR.SYNC.DEFER_BLOCKING 0x0 ;  /* 0x0000000000007b1d */ /* 0x000fec0000010000 */
[----:B------:R0:W-:Y:S04]  /*e740*/  STS [R19], R4 ;  /* 0x0000000413007388 */ /* 0x0001e80000000800 */
[----:B------:R0:W-:Y:S04]  /*e750*/  STS [R18], R5 ;  /* 0x0000000512007388 */ /* 0x0001e80000000800 */
[----:B------:R-:W-:Y:S06]  /*e760*/  BAR.SYNC.DEFER_BLOCKING 0x0 ;  /* 0x0000000000007b1d */ /* 0x000fec0000010000 */
[----:B------:R0:W2:Y:S04]  /*e770*/  LDS.64 R4, [R14.X8] ;  /* 0x000000000e047984 */ /* 0x0000a80000008a00 */
[----:B------:R-:W-:Y:S06]  /*e780*/  BAR.SYNC.DEFER_BLOCKING 0x0 ;  /* 0x0000000000007b1d */ /* 0x000fec0000010000 */
[----:B01----:R-:W-:Y:S05]  /*e790*/  BRA `(.L_x_1086) ;  /* 0xfffff12000007947 */ /* 0x003fea000383ffff */
.L_x_1085:
[----:B------:R-:W-:Y:S06]  /*e7a0*/  BAR.SYNC.DEFER_BLOCKING 0x0 ;  /* 0x0000000000007b1d */ /* 0x000fec0000010000 */
[----:B------:R-:W-:Y:S06]  /*e7b0*/  BAR.SYNC.DEFER_BLOCKING 0x0 ;  /* 0x0000000000007b1d */ /* 0x000fec0000010000 */
[----:B------:R-:W-:Y:S04]  /*e7c0*/  STS [R19], R4 ;  /* 0x0000000413007388 */ /* 0x000fe80000000800 */
[----:B------:R-:W-:Y:S04]  /*e7d0*/  STS [R18], R5 ;  /* 0x0000000512007388 */ /* 0x000fe80000000800 */
[----:B------:R-:W-:Y:S06]  /*e7e0*/  BAR.SYNC.DEFER_BLOCKING 0x0 ;  /* 0x0000000000007b1d */ /* 0x000fec0000010000 */
[----:B------:R-:W1:Y:S02]  /*e7f0*/  LDS R0, [0x90c8] ;  /* 0x0090c800ff007984 */ /* 0x000e640000000800 */
[----:B-1----:R-:W-:-:S02]  /*e800*/  IMAD.IADD R3, R0, 0x1, R14 ;  /* 0x0000000100037824 */ /* 0x002fc400078e020e */
[----:B------:R-:W1:Y:S03]  /*e810*/  LDS R0, [R14.X4+0x1000] ;  /* 0x001000000e007984 */ /* 0x000e660000004800 */
[C---:B------:R-:W-:Y:S02]  /*e820*/  ISETP.GE.AND P0, PT, R3.reuse, c[0x0][0x180], PT ;  /* 0x0000600003007a0c */ /* 0x040fe40003f06270 */
[----:B0-----:R-:W-:-:S04]  /*e830*/  IADD3 R6, R3, 0x400, RZ ;  /* 0x0000040003067810 */ /* 0x001fc80007ffe0ff */
[----:B------:R-:W-:-:S07]  /*e840*/  ISETP.GE.AND P1, PT, R6, c[0x0][0x180], PT ;  /* 0x0000600006007a0c */ /* 0x000fce0003f26270 */
[----:B------:R-:W0:Y:S06]  /*e850*/  @!P0 LDS R2, [R14.X4] ;  /* 0x000000000e028984 */ /* 0x000e2c0000004800 */
[----:B-1----:R1:W-:Y:S04]  /*e860*/  @!P1 STS [R3.X4+0xa0d0], R0 ;  /* 0x00a0d00003009388 */ /* 0x0023e80000004800 */
[----:B0-----:R1:W-:Y:S04]  /*e870*/  @!P0 STS [R3.X4+0x90d0], R2 ;  /* 0x0090d00203008388 */ /* 0x0013e80000004800 */
[----:B------:R-:W-:Y:S06]  /*e880*/  BAR.SYNC.DEFER_BLOCKING 0x0 ;  /* 0x0000000000007b1d */ /* 0x000fec0000010000 */
[----:B------:R-:W-:Y:S05]  /*e890*/  BRA `(.L_x_1087) ;  /* 0x0000486000007947 */ /* 0x000fea0003800000 */
.L_x_1082:
        /* <DEDUP_REMOVED lines=13> */
.L_x_1092:
[----:B------:R-:W-:Y:S01]  /*e970*/  IADD3 R5, R5, -0x1, RZ ;  /* 0xffffffff05057810 */ /* 0x000fe20007ffe0ff */
[----:B------:R0:W-:Y:S01]  /*e980*/  STS [R8], RZ ;  /* 0x000000ff08007388 */ /* 0x0001e20000000800 */
[----:B------:R-:W-:Y:S02]  /*e990*/  IADD3 R7, R7, 0x400, RZ ;  /* 0x0000040007077810 */ /* 0x000fe40007ffe0ff */
[----:B------:R-:W-:Y:S02]  /*e9a0*/  ISETP.NE.AND P1, PT, R5, RZ, PT ;  /* 0x000000ff0500720c */ /* 0x000fe40003f25270 */
[----:B0-----:R-:W-:-:S11]  /*e9b0*/  IADD3 R8, R8, 0x1000, RZ ;  /* 0x0000100008087810 */ /* 0x001fd60007ffe0ff */
[----:B------:R-:W-:Y:S05]  /*e9c0*/  @P1 BRA `(.L_x_1092) ;  /* 0xffffffa000001947 */ /* 0x000fea000383ffff */
.L_x_1091:
[----:B------:R-:W-:Y:S05]  /*e9d0*/  BSYNC B1 ;  /* 0x0000000000017941 */ /* 0x000fea0003800000 */
.L_x_1090:
[----:B------:R-:W-:Y:S05]  /*e9e0*/  @!P2 BRA `(.L_x_1089) ;  /* 0x000000a00000a947 */ /* 0x000fea0003800000 */
[C---:B------:R-:W-:Y:S02]  /*e9f0*/  IADD3 R5, R7.reuse, -0x1000, RZ ;  /* 0xfffff00007057810 */ /* 0x040fe40007ffe0ff */
[----:B------:R-:W-:-:S04]  /*ea00*/  LEA R7, R7, 0x40a0, 0x2 ;  /* 0x000040a007077811 */ /* 0x000fc800078e10ff */
.L_x_1093:
        /* <DEDUP_REMOVED lines=8> */
.L_x_1089:
[----:B------:R-:W-:Y:S05]  /*ea90*/  BSYNC B0 ;  /* 0x0000000000007941 */ /* 0x000fea0003800000 */
.L_x_1088:
[----:B------:R-:W-:Y:S01]  /*eaa0*/  IMAD.MOV.U32 R13, RZ, RZ, c[0x0][0x17c] ;  /* 0x00005f00ff0d7624 */ /* 0x000fe200078e00ff */
[----:B------:R-:W-:Y:S01]  /*eab0*/  BAR.SYNC.DEFER_BLOCKING 0x0 ;  /* 0x0000000000007b1d */ /* 0x000fe20000010000 */
[----:B------:R-:W-:-:S03]  /*eac0*/  IMAD.SHL.U32 R18, R18, 0x400, RZ ;  /* 0x0000040012127824 */ /* 0x000fc600078e00ff */
[----:B------:R-:W-:Y:S02]  /*ead0*/  ISETP.NE.AND P1, PT, R13, 0x1, PT ;  /* 0x000000010d00780c */ /* 0x000fe40003f25270 */
[----:B------:R-:W-:-:S11]  /*eae0*/  LOP3.LUT R3, R3, 0x1ffc00, R18, 0xf8, !PT ;  /* 0x001ffc0003037812 */ /* 0x000fd600078ef812 */
        /* <DEDUP_REMOVED lines=20> */
.L_x_1101:
[----:B------:R-:W3:Y:S01]  /*ec30*/  LDG.E R17, [R10.64] ;  /* 0x000000080a117981 */ /* 0x000ee2000c1e1900 */
[----:B------:R-:W-:Y:S01]  /*ec40*/  IADD3 R12, R12, -0x1, RZ ;  /* 0xffffffff0c0c7810 */ /* 0x000fe20007ffe0ff */
[----:B------:R-:W-:Y:S01]  /*ec50*/  YIELD ;  /* 0x0000000000007946 */ /* 0x000fe20003800000 */
[----:B------:R-:W-:Y:S02]  /*ec60*/  BSSY B2, `(.L_x_1099) ;  /* 0x000000f000027945 */ /* 0x000fe40003800000 */
[----:B------:R-:W-:Y:S02]  /*ec70*/  ISETP.NE.AND P3, PT, R12, RZ, PT ;  /* 0x000000ff0c00720c */ /* 0x000fe40003f65270 */
[C---:B---3--:R-:W-:Y:S02]  /*ec80*/  ISETP.GE.AND P2, PT, R17.reuse, RZ, PT ;  /* 0x000000ff1100720c */ /* 0x048fe40003f46270 */
        /* <DEDUP_REMOVED lines=12> */
.L_x_1100:
[----:B------:R-:W-:Y:S05]  /*ed50*/  BSYNC B2 ;  /* 0x0000000000027941 */ /* 0x000fea0003800000 */
.L_x_1099:
[----:B0-----:R-:W-:Y:S01]  /*ed60*/  IMAD.MOV.U32 R11, RZ, RZ, R9 ;  /* 0x000000ffff0b7224 */ /* 0x001fe200078e0009 */
[----:B------:R-:W-:Y:S01]  /*ed70*/  IADD3 R5, R5, 0x400, RZ ;  /* 0x0000040005057810 */ /* 0x000fe20007ffe0ff */
[----:B------:R-:W-:Y:S05]  /*ed80*/  @P3 BRA `(.L_x_1101) ;  /* 0xfffffea000003947 */ /* 0x000fea000383ffff */
.L_x_1098:
[----:B------:R-:W-:Y:S05]  /*ed90*/  BSYNC B1 ;  /* 0x0000000000017941 */ /* 0x000fea0003800000 */
.L_x_1097:
        /* <DEDUP_REMOVED lines=9> */
.L_x_1110:
[----:B0-----:R-:W3:Y:S01]  /*ee30*/  LDG.E R16, [R18.64] ;  /* 0x0000000812107981 */ /* 0x001ee2000c1e1900 */
[----:B-1----:R-:W-:-:S06]  /*ee40*/  IMAD.WIDE R12, R7, 0x4, R18 ;  /* 0x00000004070c7825 */ /* 0x002fcc00078e0212 */
[C---:B------:R-:W-:Y:S02]  /*ee50*/  IMAD.WIDE R8, R7.reuse, 0x4, R12 ;  /* 0x0000000407087825 */ /* 0x040fe400078e020c */
[----:B------:R-:W4:Y:S04]  /*ee60*/  LDG.E R12, [R12.64] ;  /* 0x000000080c0c7981 */ /* 0x000f28000c1e1900 */
[----:B------:R-:W-:Y:S02]  /*ee70*/  IMAD.WIDE R10, R7, 0x4, R8 ;  /* 0x00000004070a7825 */ /* 0x000fe400078e0208 */
[----:B------:R-:W5:Y:S04]  /*ee80*/  LDG.E R8, [R8.64] ;  /* 0x0000000808087981 */ /* 0x000f68000c1e1900 */
[----:B--2---:R-:W2:Y:S01]  /*ee90*/  LDG.E R17, [R10.64] ;  /* 0x000000080a117981 */ /* 0x004ea2000c1e1900 */
[----:B------:R-:W-:Y:S01]  /*eea0*/  YIELD ;  /* 0x0000000000007946 */ /* 0x000fe20003800000 */
[----:B------:R-:W-:Y:S01]  /*eeb0*/  BSSY B1, `(.L_x_1102) ;  /* 0x0000018000017945 */ /* 0x000fe20003800000 */
[----:B---3--:R-:W-:-:S02]  /*eec0*/  ISETP.GE.AND P5, PT, R16, RZ, PT ;  /* 0x000000ff1000720c */ /* 0x008fc40003fa6270 */
[----:B------:R-:W-:-:S04]  /*eed0*/  LOP3.LUT R21, R16, 0x7ffffc00, RZ, 0xc, !PT ;  /* 0x7ffffc0010157812 */ /* 0x000fc800078e0cff */
[----:B------:R-:W-:-:S04]  /*eee0*/  SEL R21, R16, R21, !P5 ;  /* 0x0000001510157207 */ /* 0x000fc80006800000 */
[----:B------:R-:W-:-:S04]  /*eef0*/  LOP3.LUT R18, R21, 0xfffffc00, RZ, 0xc0, !PT ;  /* 0xfffffc0015127812 */ /* 0x000fc800078ec0ff */
[----:B------:R-:W-:Y:S02]  /*ef00*/  ISETP.NE.AND P4, PT, R18, R3, PT ;  /* 0x000000031200720c */ /* 0x000fe40003f85270 */
[C---:B----4-:R-:W-:Y:S02]  /*ef10*/  ISETP.GE.AND P3, PT, R12.reuse, RZ, PT ;  /* 0x000000ff0c00720c */ /* 0x050fe40003f66270 */
[----:B------:R-:W-:Y:S02]  /*ef20*/  LOP3.LUT R23, R12, 0x7ffffc00, RZ, 0xc, !PT ;  /* 0x7ffffc000c177812 */ /* 0x000fe400078e0cff */
[C---:B-----5:R-:W-:Y:S02]  /*ef30*/  ISETP.GE.AND P2, PT, R8.reuse, RZ, PT ;  /* 0x000000ff0800720c */ /* 0x060fe40003f46270 */
[----:B------:R-:W-:Y:S02]  /*ef40*/  LOP3.LUT R13, R8, 0x7ffffc00, RZ, 0xc, !PT ;  /* 0x7ffffc00080d7812 */ /* 0x000fe400078e0cff */
[----:B--2---:R-:W-:-:S02]  /*ef50*/  ISETP.GE.AND P1, PT, R17, RZ, PT ;  /* 0x000000ff1100720c */ /* 0x004fc40003f26270 */
        /* <DEDUP_REMOVED lines=13> */
.L_x_1103:
[----:B------:R-:W-:Y:S05]  /*f030*/  BSYNC B1 ;  /* 0x0000000000017941 */ /* 0x000fea0003800000 */
.L_x_1102:
[-C--:B------:R-:W-:Y:S01]  /*f040*/  ISETP.NE.AND P4, PT, R18, R3.reuse, PT ;  /* 0x000000031200720c */ /* 0x080fe20003f85270 */
[----:B------:R-:W-:Y:S01]  /*f050*/  BSSY B1, `(.L_x_1104) ;  /* 0x0000009000017945 */ /* 0x000fe20003800000 */
[-C--:B------:R-:W-:Y:S02]  /*f060*/  ISETP.NE.AND P5, PT, R20, R3.reuse, PT ;  /* 0x000000031400720c */ /* 0x080fe40003fa5270 */
[----:B------:R-:W-:-:S09]  /*f070*/  ISETP.NE.AND P6, PT, R22, R3, PT ;  /* 0x000000031600720c */ /* 0x000fd20003fc5270 */
[----:B------:R-:W-:Y:S05]  /*f080*/  @P4 BRA `(.L_x_1105) ;  /* 0x0000005000004947 */ /* 0x000fea0003800000 */
[----:B------:R-:W-:-:S04]  /*f090*/  LOP3.LUT R9, RZ, R12, RZ, 0x33, !PT ;  /* 0x0000000cff097212 */ /* 0x000fc800078e33ff */
[----:B------:R-:W-:-:S05]  /*f0a0*/  SEL R12, R12, R9, !P3 ;  /* 0x000000090c0c7207 */ /* 0x000fca0005800000 */
[----:B------:R-:W-:-:S05]  /*f0b0*/  IMAD.SHL.U32 R12, R12, 0x4, RZ ;  /* 0x000000040c0c7824 */ /* 0x000fca00078e00ff */
[----:B------:R-:W-:-:S05]  /*f0c0*/  LOP3.LUT R12, R12, 0xffc, RZ, 0xc0, !PT ;  /* 0x00000ffc0c0c7812 */ /* 0x000fca00078ec0ff */
[----:B------:R1:W-:Y:S02]  /*f0d0*/  ATOMS.POPC.INC.32 RZ, [R12+URZ+0x10a0] ;  /* 0x0010a0000cff7f8c */ /* 0x0003e4000d00003f */
.L_x_1105:
[----:B------:R-:W-:Y:S05]  /*f0e0*/  BSYNC B1 ;  /* 0x0000000000017941 */ /* 0x000fea0003800000 */
.L_x_1104:
[----:B------:R-:W-:Y:S01]  /*f0f0*/  BSSY B1, `(.L_x_1106) ;  /* 0x0000007000017945 */ /* 0x000fe20003800000 */
[----:B------:R-:W-:Y:S05]  /*f100*/  @P5 BRA `(.L_x_1107) ;  /* 0x0000005000005947 */ /* 0x000fea0003800000 */
[----:B------:R-:W-:-:S04]  /*f110*/  LOP3.LUT R9, RZ, R8, RZ, 0x33, !PT ;  /* 0x00000008ff097212 */ /* 0x000fc800078e33ff */
[----:B------:R-:W-:-:S05]  /*f120*/  SEL R8, R8, R9, !P2 ;  /* 0x0000000908087207 */ /* 0x000fca0005000000 */
[----:B------:R-:W-:-:S05]  /*f130*/  IMAD.SHL.U32 R8, R8, 0x4, RZ ;  /* 0x0000000408087824 */ /* 0x000fca00078e00ff */
[----:B------:R-:W-:-:S05]  /*f140*/  LOP3.LUT R8, R8, 0xffc, RZ, 0xc0, !PT ;  /* 0x00000ffc08087812 */ /* 0x000fca00078ec0ff */
[----:B------:R2:W-:Y:S02]  /*f150*/  ATOMS.POPC.INC.32 RZ, [R8+URZ+0x10a0] ;  /* 0x0010a00008ff7f8c */ /* 0x0005e4000d00003f */
.L_x_1107:
[----:B------:R-:W-:Y:S05]  /*f160*/  BSYNC B1 ;  /* 0x0000000000017941 */ /* 0x000fea0003800000 */
.L_x_1106:
[----:B------:R-:W-:Y:S01]  /*f170*/  BSSY B1, `(.L_x_1108) ;  /* 0x0000007000017945 */ /* 0x000fe20003800000 */
[----:B------:R-:W-:Y:S05]  /*f180*/  @P6 BRA `(.L_x_1109) ;  /* 0x0000005000006947 */ /* 0x000fea0003800000 */
[----:B--2---:R-:W-:-:S04]  /*f190*/  LOP3.LUT R8, RZ, R17, RZ, 0x33, !PT ;  /* 0x00000011ff087212 */ /* 0x004fc800078e33ff */
[----:B------:R-:W-:-:S05]  /*f1a0*/  SEL R17, R17, R8, !P1 ;  /* 0x0000000811117207 */ /* 0x000fca0004800000 */
[----:B------:R-:W-:-:S05]  /*f1b0*/  IMAD.SHL.U32 R17, R17, 0x4, RZ ;  /* 0x0000000411117824 */ /* 0x000fca00078e00ff */
[----:B------:R-:W-:-:S05]  /*f1c0*/  LOP3.LUT R17, R17, 0xffc, RZ, 0xc0, !PT ;  /* 0x00000ffc11117812 */ /* 0x000fca00078ec0ff */
[----:B------:R2:W-:Y:S02]  /*f1d0*/  ATOMS.POPC.INC.32 RZ, [R17+URZ+0x10a0] ;  /* 0x0010a00011ff7f8c */ /* 0x0005e4000d00003f */
.L_x_1109:
[----:B------:R-:W-:Y:S05]  /*f1e0*/  BSYNC B1 ;  /* 0x0000000000017941 */ /* 0x000fea0003800000 */
.L_x_1108:
        /* <DEDUP_REMOVED lines=8> */
.L_x_1096:
[----:B------:R-:W-:Y:S05]  /*f270*/  BSYNC B0 ;  /* 0x0000000000007941 */ /* 0x000fea0003800000 */
.L_x_1095:
[----:B------:R-:W-:Y:S05]  /*f280*/  BRA `(.L_x_1111) ;  /* 0x0000082000007947 */ /* 0x000fea0003800000 */
.L_x_1094:
        /* <DEDUP_REMOVED lines=24> */
.L_x_1122:
[----:B0-----:R-:W-:-:S04]  /*f410*/  SHF.R.S64 R9, RZ, 0x1c, R16 ;  /* 0x0000001cff097819 */ /* 0x001fc80000001010 */
[----:B------:R-:W-:-:S04]  /*f420*/  IADD3 R8, P1, R9, R12, RZ ;  /* 0x0000000c09087210 */ /* 0x000fc80007f3e0ff */
[----:B------:R-:W-:-:S06]  /*f430*/  LEA.HI.X.SX32 R9, R16, R17, 0x4, P1 ;  /* 0x0000001110097211 */ /* 0x000fcc00008f26ff */
[----:B------:R-:W3:Y:S01]  /*f440*/  LDG.E.128 R8, [R8.64] ;  /* 0x0000000808087981 */ /* 0x000ee2000c1e1d00 */
[----:B------:R-:W-:Y:S01]  /*f450*/  YIELD ;  /* 0x0000000000007946 */ /* 0x000fe20003800000 */
[----:B------:R-:W-:Y:S01]  /*f460*/  BSSY B1, `(.L_x_1114) ;  /* 0x000001b000017945 */ /* 0x000fe20003800000 */
[C---:B---3--:R-:W-:Y:S02]  /*f470*/  ISETP.GE.AND P1, PT, R8.reuse, RZ, PT ;  /* 0x000000ff0800720c */ /* 0x048fe40003f26270 */
        /* <DEDUP_REMOVED lines=8> */
[----:B--2---:R-:W-:Y:S02]  /*f500*/  LOP3.LUT R21, R10, 0x7ffffc00, RZ, 0xc, !PT ;  /* 0x7ffffc000a157812 */ /* 0x004fe400078e0cff */
        /* <DEDUP_REMOVED lines=12> */
[----:B------:R-:W-:-:S05]  /*f5d0*/  SEL R8, R8, R19, !P1 ;  /* 0x0000001308087207 */ /* 0x000fca0004800000 */
[----:B------:R-:W-:-:S05]  /*f5e0*/  IMAD.SHL.U32 R8, R8, 0x4, RZ ;  /* 0x0000000408087824 */ /* 0x000fca00078e00ff */
[----:B------:R-:W-:-:S05]  /*f5f0*/  LOP3.LUT R8, R8, 0xffc, RZ, 0xc0, !PT ;  /* 0x00000ffc08087812 */ /* 0x000fca00078ec0ff */
[----:B------:R0:W-:Y:S02]  /*f600*/  ATOMS.POPC.INC.32 RZ, [R8+URZ+0x10a0] ;  /* 0x0010a00008ff7f8c */ /* 0x0001e4000d00003f */
.L_x_1115:
[----:B------:R-:W-:Y:S05]  /*f610*/  BSYNC B1 ;  /* 0x0000000000017941 */ /* 0x000fea0003800000 */
.L_x_1114:
[----:B------:R-:W-:Y:S01]  /*f620*/  ISETP.NE.AND P6, PT, R20, RZ, PT ;  /* 0x000000ff1400720c */ /* 0x000fe20003fc5270 */
[----:B------:R-:W-:Y:S01]  /*f630*/  BSSY B1, `(.L_x_1116) ;  /* 0x0000008000017945 */ /* 0x000fe20003800000 */
[----:B------:R-:W-:-:S11]  /*f640*/  ISETP.NE.AND P1, PT, R22, R3, PT ;  /* 0x000000031600720c */ /* 0x000fd60003f25270 */
[----:B------:R-:W-:Y:S05]  /*f650*/  @P6 BRA `(.L_x_1117) ;  /* 0x0000005000006947 */ /* 0x000fea0003800000 */
[----:B0-----:R-:W-:-:S04]  /*f660*/  LOP3.LUT R8, RZ, R9, RZ, 0x33, !PT ;  /* 0x00000009ff087212 */ /* 0x001fc800078e33ff */
[----:B------:R-:W-:-:S05]  /*f670*/  SEL R9, R9, R8, !P2 ;  /* 0x0000000809097207 */ /* 0x000fca0005000000 */
[----:B------:R-:W-:-:S05]  /*f680*/  IMAD.SHL.U32 R9, R9, 0x4, RZ ;  /* 0x0000000409097824 */ /* 0x000fca00078e00ff */
[----:B------:R-:W-:-:S05]  /*f690*/  LOP3.LUT R9, R9, 0xffc, RZ, 0xc0, !PT ;  /* 0x00000ffc09097812 */ /* 0x000fca00078ec0ff */
[----:B------:R0:W-:Y:S02]  /*f6a0*/  ATOMS.POPC.INC.32 RZ, [R9+URZ+0x10a0] ;  /* 0x0010a00009ff7f8c */ /* 0x0001e4000d00003f */
.L_x_1117:
[----:B------:R-:W-:Y:S05]  /*f6b0*/  BSYNC B1 ;  /* 0x0000000000017941 */ /* 0x000fea0003800000 */
.L_x_1116:
[----:B------:R-:W-:Y:S01]  /*f6c0*/  BSSY B1, `(.L_x_1118) ;  /* 0x0000007000017945 */ /* 0x000fe20003800000 */
[----:B------:R-:W-:Y:S05]  /*f6d0*/  @P5 BRA `(.L_x_1119) ;  /* 0x0000005000005947 */ /* 0x000fea0003800000 */
[----:B0-----:R-:W-:-:S04]  /*f6e0*/  LOP3.LUT R9, RZ, R10, RZ, 0x33, !PT ;  /* 0x0000000aff097212 */ /* 0x001fc800078e33ff */
[----:B------:R-:W-:-:S05]  /*f6f0*/  SEL R10, R10, R9, !P3 ;  /* 0x000000090a0a7207 */ /* 0x000fca0005800000 */
[----:B------:R-:W-:-:S05]  /*f700*/  IMAD.SHL.U32 R10, R10, 0x4, RZ ;  /* 0x000000040a0a7824 */ /* 0x000fca00078e00ff */
[----:B------:R-:W-:-:S05]  /*f710*/  LOP3.LUT R10, R10, 0xffc, RZ, 0xc0, !PT ;  /* 0x00000ffc0a0a7812 */ /* 0x000fca00078ec0ff */
[----:B------:R0:W-:Y:S02]  /*f720*/  ATOMS.POPC.INC.32 RZ, [R10+URZ+0x10a0] ;  /* 0x0010a0000aff7f8c */ /* 0x0001e4000d00003f */
.L_x_1119:
[----:B------:R-:W-:Y:S05]  /*f730*/  BSYNC B1 ;  /* 0x0000000000017941 */ /* 0x000fea0003800000 */
.L_x_1118:
[----:B------:R-:W-:Y:S01]  /*f740*/  BSSY B1, `(.L_x_1120) ;  /* 0x0000007000017945 */ /* 0x000fe20003800000 */
[----:B------:R-:W-:Y:S05]  /*f750*/  @P1 BRA `(.L_x_1121) ;  /* 0x0000005000001947 */ /* 0x000fea0003800000 */
[----:B0-----:R-:W-:-:S04]  /*f760*/  LOP3.LUT R8, RZ, R11, RZ, 0x33, !PT ;  /* 0x0000000bff087212 */ /* 0x001fc800078e33ff */
[----:B------:R-:W-:-:S05]  /*f770*/  SEL R11, R11, R8, !P4 ;  /* 0x000000080b0b7207 */ /* 0x000fca0006000000 */
[----:B------:R-:W-:-:S05]  /*f780*/  IMAD.SHL.U32 R11, R11, 0x4, RZ ;  /* 0x000000040b0b7824 */ /* 0x000fca00078e00ff */
[----:B------:R-:W-:-:S05]  /*f790*/  LOP3.LUT R11, R11, 0xffc, RZ, 0xc0, !PT ;  /* 0x00000ffc0b0b7812 */ /* 0x000fca00078ec0ff */
[----:B------:R0:W-:Y:S02]  /*f7a0*/  ATOMS.POPC.INC.32 RZ, [R11+URZ+0x10a0] ;  /* 0x0010a0000bff7f8c */ /* 0x0001e4000d00003f */
.L_x_1121:
[----:B------:R-:W-:Y:S05]  /*f7b0*/  BSYNC B1 ;  /* 0x0000000000017941 */ /* 0x000fea0003800000 */
.L_x_1120:
[----:B------:R-:W-:-:S04]  /*f7c0*/  IADD3 R16, R16, 0x400, RZ ;  /* 0x0000040010107810 */ /* 0x000fc80007ffe0ff */
[----:B------:R-:W-:-:S13]  /*f7d0*/  ISETP.GT.AND P1, PT, R7, R16, PT ;  /* 0x000000100700720c */ /* 0x000fda0003f24270 */
[----:B------:R-:W-:Y:S05]  /*f7e0*/  @P1 BRA `(.L_x_1122) ;  /* 0xfffffc2000001947 */ /* 0x000fea000383ffff */
.L_x_1113:
[----:B------:R-:W-:Y:S05]  /*f7f0*/  BSYNC B0 ;  /* 0x0000000000007941 */ /* 0x000fea0003800000 */
.L_x_1112:
        /* <DEDUP_REMOVED lines=20> */
[----:B------:R-:W-:-:S04]  /*f940*/  LOP3.LUT R5, RZ, R8, RZ, 0x33, !PT ;  /* 0x00000008ff057212 */ /* 0x000fc800078e33ff */
[----:B------:R-:W-:-:S05]  /*f950*/  SEL R5, R8, R5, !P3 ;  /* 0x0000000508057207 */ /* 0x000fca0005800000 */
[----:B------:R-:W-:-:S05]  /*f960*/  IMAD.SHL.U32 R5, R5, 0x4, RZ ;  /* 0x0000000405057824 */ /* 0x000fca00078e00ff */
[----:B------:R-:W-:-:S05]  /*f970*/  LOP3.LUT R5, R5, 0xffc, RZ, 0xc0, !PT ;  /* 0x00000ffc05057812 */ /* 0x000fca00078ec0ff */
[----:B------:R0:W-:Y:S02]  /*f980*/  ATOMS.POPC.INC.32 RZ, [R5+URZ+0x10a0] ;  /* 0x0010a00005ff7f8c */ /* 0x0001e4000d00003f */
.L_x_1124:
[----:B------:R-:W-:Y:S05]  /*f990*/  BSYNC B0 ;  /* 0x0000000000007941 */ /* 0x000fea0003800000 */
.L_x_1123:
[----:B------:R-:W-:Y:S05]  /*f9a0*/  @P2 BRA `(.L_x_1111) ;  /* 0x0000010000002947 */ /* 0x000fea0003800000 */
[----:B0-----:R-:W-:-:S04]  /*f9b0*/  IADD3 R5, P1, R14, R7, RZ ;  /* 0x000000070e057210 */ /* 0x001fc80007f3e0ff */
[----:B------:R-:W-:Y:S02]  /*f9c0*/  LEA.HI.X.SX32 R10, R7, R15, 0x1, P1 ;  /* 0x0000000f070a7211 */ /* 0x000fe400008f0eff */
        /* <DEDUP_REMOVED lines=14> */
.L_x_1111:
[----:B------:R-:W-:Y:S02]  /*fab0*/  WARPSYNC 0xffffffff ;  /* 0xffffffff00007948 */ /* 0x000fe40003800000 */
[----:B------:R-:W-:Y:S01]  /*fac0*/  BAR.SYNC.DEFER_BLOCKING 0x0 ;  /* 0x0000000000007b1d */ /* 0x000fe20000010000 */
[----:B------:R-:W-:-:S05]  /*fad0*/  IMAD.MOV.U32 R7, RZ, RZ, RZ ;  /* 0x000000ffff077224 */ /* 0x000fca00078e00ff */
[----:B0-----:R-:W0:Y:S02]  /*fae0*/  LDS R5, [0x90c8] ;  /* 0x0090c800ff057984 */ /* 0x001e240000000800 */
.L_x_1130:
[----:B------:R-:W-:Y:S01]  /*faf0*/  IMAD R8, R7, 0x400, R0 ;  /* 0x0000040007087824 */ /* 0x000fe200078e0200 */
[----:B------:R-:W-:Y:S01]  /*fb00*/  WARPSYNC 0xffffffff ;  /* 0xffffffff00007948 */ /* 0x000fe20003800000 */
[----:B------:R-:W-:-:S03]  /*fb10*/  ISETP.GT.U32.AND P1, PT, R0, 0x1f, PT ;  /* 0x0000001f0000780c */ /* 0x000fc60003f24070 */
[----:B------:R-:W3:Y:S04]  /*fb20*/  LDS R9, [R8.X4+0x10a0] ;  /* 0x0010a00008097984 */ /* 0x000ee80000004800 */
[----:B------:R-:W-:Y:S06]  /*fb30*/  BAR.SYNC.DEFER_BLOCKING 0x0 ;  /* 0x0000000000007b1d */ /* 0x000fec0000010000 */
[----:B---3--:R3:W-:Y:S04]  /*fb40*/  STS [R6+0x10], R9 ;  /* 0x0000100906007388 */ /* 0x0087e80000000800 */
[----:B------:R-:W-:Y:S06]  /*fb50*/  BAR.SYNC.DEFER_BLOCKING 0x0 ;  /* 0x0000000000007b1d */ /* 0x000fec0000010000 */
[----:B------:R-:W-:Y:S05]  /*fb60*/  @P1 BRA `(.L_x_1125) ;  /* 0x000009f000001947 */ /* 0x000fea0003800000 */
[----:B-1-3--:R-:W-:Y:S04]  /*fb70*/  LDS R12, [R4+0x14] ;  /* 0x00001400040c7984 */ /* 0x00afe80000000800 */
[----:B------:R-:W-:Y:S04]  /*fb80*/  LDS R13, [R4+0x10] ;  /* 0x00001000040d7984 */ /* 0x000fe80000000800 */
[----:B------:R-:W1:Y:S04]  /*fb90*/  LDS R26, [R4+0x18] ;  /* 0x00001800041a7984 */ /* 0x000e680000000800 */
[----:B------:R-:W-:Y:S04]  /*fba0*/  LDS R16, [R4+0x1c] ;  /* 0x00001c0004107984 */ /* 0x000fe80000000800 */
[----:B------:R-:W3:Y:S04]  /*fbb0*/  LDS R17, [R4+0x20] ;  /* 0x0000200004117984 */ /* 0x000ee80000000800 */
[----:B------:R-:W-:Y:S04]  /*fbc0*/  LDS R18, [R4+0x24] ;  /* 0x0000240004127984 */ /* 0x000fe80000000800 */
[----:B------:R-:W4:Y:S04]  /*fbd0*/  LDS R19, [R4+0x28] ;  /* 0x0000280004137984 */ /* 0x000f280000000800 */
[----:B------:R-:W-:Y:S04]  /*fbe0*/  LDS R20, [R4+0x2c] ;  /* 0x00002c0004147984 */ /* 0x000fe80000000800 */
[----:B--2---:R-:W2:Y:S04]  /*fbf0*/  LDS R21, [R4+0x30] ;  /* 0x0000300004157984 */ /* 0x004ea80000000800 */
[----:B------:R-:W-:Y:S04]  /*fc00*/  LDS R22, [R4+0x34] ;  /* 0x0000340004167984 */ /* 0x000fe80000000800 */
[----:B------:R-:W5:Y:S04]  /*fc10*/  LDS R23, [R4+0x38] ;  /* 0x0000380004177984 */ /* 0x000f680000000800 */
[----:B------:R-:W-:Y:S04]  /*fc20*/  LDS R24, [R4+0x3c] ;  /* 0x00003c0004187984 */ /* 0x000fe80000000800 */
[----:B------:R-:W0:Y:S01]  /*fc30*/  LDS R25, [R4+0x40] ;  /* 0x0000400004197984 */ /* 0x000e220000000800 */
[----:B-1----:R-:W-:-:S03]  /*fc40*/  IADD3 R26, R26, R12, R13 ;  /* 0x0000000c1a1a7210 */ /* 0x002fc60007ffe00d */
[----:B------:R-:W-:Y:S04]  /*fc50*/  LDS R8, [R4+0x44] ;  /* 0x0000440004087984 */ /* 0x000fe80000000800 */
[----:B------:R-:W1:Y:S01]  /*fc60*/  LDS R9, [R4+0x48] ;  /* 0x0000480004097984 */ /* 0x000e620000000800 */
[----:B---3--:R-:W-:-:S03]  /*fc70*/  IADD3 R26, R17, R26, R16 ;  /* 0x0000001a111a7210 */ /* 0x008fc60007ffe010 */
[----:B------:R-:W-:Y:S04]  /*fc80*/  LDS R10, [R4+0x4c] ;  /* 0x00004c00040a7984 */ /* 0x000fe80000000800 */
[----:B------:R-:W3:Y:S01]  /*fc90*/  LDS R11, [R4+0x50] ;  /* 0x00005000040b7984 */ /* 0x000ee20000000800 */
[----:B----4-:R-:W-:-:S03]  /*fca0*/  IADD3 R26, R19, R26, R18 ;  /* 0x0000001a131a7210 */ /* 0x010fc60007ffe012 */
[----:B------:R-:W-:Y:S04]  /*fcb0*/  LDS R12, [R4+0x54] ;  /* 0x00005400040c7984 */ /* 0x000fe80000000800 */
[----:B------:R-:W4:Y:S01]  /*fcc0*/  LDS R13, [R4+0x58] ;  /* 0x00005800040d7984 */ /* 0x000f220000000800 */
[----:B--2---:R-:W-:-:S03]  /*fcd0*/  IADD3 R26, R21, R26, R20 ;  /* 0x0000001a151a7210 */ /* 0x004fc60007ffe014 */
[----:B------:R-:W-:Y:S04]  /*fce0*/  LDS R16, [R4+0x5c] ;  /* 0x00005c0004107984 */ /* 0x000fe80000000800 */
[----:B------:R-:W2:Y:S01]  /*fcf0*/  LDS R17, [R4+0x60] ;  /* 0x0000600004117984 */ /* 0x000ea20000000800 */
        /* <DEDUP_REMOVED lines=16> */
[----:B------:R-:W2:Y:S01]  /*fe00*/  LDS R9, [R4+0x8c] ;  /* 0x00008c0004097984 */ /* 0x000ea20000000800 */
[----:B-----5:R-:W-:-:S04]  /*fe10*/  IADD3 R8, R19, R8, R18 ;  /* 0x0000000813087210 */ /* 0x020fc80007ffe012 */
[----:B0-----:R-:W-:-:S04]  /*fe20*/  IADD3 R8, R21, R8, R20 ;  /* 0x0000000815087210 */ /* 0x001fc80007ffe014 */
[----:B-1----:R-:W-:-:S04]  /*fe30*/  IADD3 R8, R23, R8, R22 ;  /* 0x0000000817087210 */ /* 0x002fc80007ffe016 */
[----:B---3--:R-:W-:-:S04]  /*fe40*/  IADD3 R8, R26, R8, R25 ;  /* 0x000000081a087210 */ /* 0x008fc80007ffe019 */
[----:B----4-:R-:W-:-:S05]  /*fe50*/  IADD3 R8, R28, R8, R27 ;  /* 0x000000081c087210 */ /* 0x010fca0007ffe01b */
[----:B--2---:R-:W-:Y:S01]  /*fe60*/  IMAD.IADD R24, R8, 0x1, R9 ;  /* 0x0000000108187824 */ /* 0x004fe200078e0209 */
[----:B------:R-:W-:Y:S05]  /*fe70*/  BRA.DIV ~URZ, `(.L_x_1126) ;  /* 0x000044027f007947 */ /* 0x000fea000b800000 */
[----:B------:R0:W1:Y:S02]  /*fe80*/  SHFL.UP P1, R11, R24, 0x1, RZ ;  /* 0x04200000180b7989 */ /* 0x00006400000200ff */
.L_x_1198:
        /* <DEDUP_REMOVED lines=13> */
.L_x_1199:
        /* <DEDUP_REMOVED lines=14> */
[----:B------:R-:W-:Y:S01]  /*10040*/  LDS R10, [R4+0x40] ;  /* 0x00004000040a7984 */ /* 0x000fe20000000800 */
[----:B----4-:R-:W-:-:S03]  /*10050*/  IMAD.IADD R21, R22, 0x1, R21 ;  /* 0x0000000116157824 */ /* 0x010fc600078e0215 */
[----:B------:R-:W0:Y:S01]  /*10060*/  LDS R13, [R4+0x3c] ;  /* 0x00003c00040d7984 */ /* 0x000e220000000800 */
[----:B-----5:R-:W-:-:S03]  /*10070*/  IMAD.IADD R11, R21, 0x1, R9 ;  /* 0x00000001150b7824 */ /* 0x020fc600078e0209 */
[----:B------:R-:W3:Y:S01]  /*10080*/  LDS R17, [R4+0x44] ;  /* 0x0000440004117984 */ /* 0x000ee20000000800 */
[----:B------:R-:W-:-:S03]  /*10090*/  IMAD.IADD R19, R11, 0x1, R19 ;  /* 0x000000010b137824 */ /* 0x000fc600078e0213 */
[----:B------:R-:W4:Y:S01]  /*100a0*/  LDS R16, [R4+0x48] ;  /* 0x0000480004107984 */ /* 0x000f220000000800 */
[----:B--2---:R-:W-:-:S03]  /*100b0*/  IMAD.IADD R27, R19, 0x1, R27 ;  /* 0x00000001131b7824 */ /* 0x004fc600078e021b */
[----:B------:R-:W2:Y:S01]  /*100c0*/  LDS R9, [R4+0x4c] ;  /* 0x00004c0004097984 */ /* 0x000ea20000000800 */
[----:B------:R-:W-:-:S03]  /*100d0*/  IMAD.IADD R26, R27, 0x1, R26 ;  /* 0x000000011b1a7824 */ /* 0x000fc600078e021a */
[----:B------:R-:W-:Y:S01]  /*100e0*/  STS [R4+0x10], R24 ;  /* 0x0000101804007388 */ /* 0x000fe20000000800 */
[----:B------:R-:W-:-:S03]  /*100f0*/  IMAD.IADD R25, R26, 0x1, R25 ;  /* 0x000000011a197824 */ /* 0x000fc600078e0219 */
[----:B------:R-:W5:Y:S01]  /*10100*/  LDS R24, [R4+0x50] ;  /* 0x0000500004187984 */ /* 0x000f620000000800 */
[----:B------:R-:W-:-:S03]  /*10110*/  IMAD.IADD R23, R25, 0x1, R23 ;  /* 0x0000000119177824 */ /* 0x000fc600078e0217 */
[----:B------:R-:W-:Y:S01]  /*10120*/  STS [R4+0x14], R12 ;  /* 0x0000140c04007388 */ /* 0x000fe20000000800 */
[----:B------:R-:W-:-:S03]  /*10130*/  IMAD.IADD R20, R23, 0x1, R20 ;  /* 0x0000000117147824 */ /* 0x000fc600078e0214 */
[----:B------:R-:W5:Y:S04]  /*10140*/  LDS R12, [R4+0x54] ;  /* 0x00005400040c7984 */ /* 0x000f680000000800 */
[----:B------:R-:W-:Y:S01]  /*10150*/  STS [R4+0x18], R22 ;  /* 0x0000181604007388 */ /* 0x000fe20000000800 */
[----:B-1----:R-:W-:-:S03]  /*10160*/  IMAD.IADD R18, R20, 0x1, R18 ;  /* 0x0000000114127824 */ /* 0x002fc600078e0212 */
[----:B------:R-:W1:Y:S04]  /*10170*/  LDS R22, [R4+0x58] ;  /* 0x0000580004167984 */ /* 0x000e680000000800 */
[----:B------:R-:W-:Y:S01]  /*10180*/  STS [R4+0x1c], R21 ;  /* 0x00001c1504007388 */ /* 0x000fe20000000800 */
[----:B0-----:R-:W-:-:S03]  /*10190*/  IMAD.IADD R13, R18, 0x1, R13 ;  /* 0x00000001120d7824 */ /* 0x001fc600078e020d */
[----:B------:R-:W0:Y:S01]  /*101a0*/  LDS R21, [R4+0x5c] ;  /* 0x00005c0004157984 */ /* 0x000e220000000800 */
[----:B------:R-:W-:-:S03]  /*101b0*/  IMAD.IADD R10, R13, 0x1, R10 ;  /* 0x000000010d0a7824 */ /* 0x000fc600078e020a */
[----:B------:R-:W-:Y:S01]  /*101c0*/  STS [R4+0x20], R11 ;  /* 0x0000200b04007388 */ /* 0x000fe20000000800 */
[----:B---3--:R-:W-:-:S03]  /*101d0*/  IMAD.IADD R17, R10, 0x1, R17 ;  /* 0x000000010a117824 */ /* 0x008fc600078e0211 */
[----:B------:R-:W3:Y:S01]  /*101e0*/  LDS R11, [R4+0x60] ;  /* 0x00006000040b7984 */ /* 0x000ee20000000800 */
[----:B----4-:R-:W-:-:S03]  /*101f0*/  IMAD.IADD R16, R17, 0x1, R16 ;  /* 0x0000000111107824 */ /* 0x010fc600078e0210 */
[----:B------:R-:W-:Y:S01]  /*10200*/  STS [R4+0x24], R19 ;  /* 0x0000241304007388 */ /* 0x000fe20000000800 */
[----:B--2---:R-:W-:-:S03]  /*10210*/  IMAD.IADD R9, R16, 0x1, R9 ;  /* 0x0000000110097824 */ /* 0x004fc600078e0209 */
[----:B------:R-:W2:Y:S01]  /*10220*/  LDS R19, [R4+0x64] ;  /* 0x0000640004137984 */ /* 0x000ea20000000800 */
[----:B-----5:R-:W-:-:S03]  /*10230*/  IMAD.IADD R24, R9, 0x1, R24 ;  /* 0x0000000109187824 */ /* 0x020fc600078e0218 */
[----:B------:R-:W4:Y:S04]  /*10240*/  LDS R29, [R4+0x68] ;  /* 0x00006800041d7984 */ /* 0x000f280000000800 */
[----:B------:R-:W5:Y:S01]  /*10250*/  LDS R28, [R4+0x6c] ;  /* 0x00006c00041c7984 */ /* 0x000f620000000800 */
[----:B------:R-:W-:-:S03]  /*10260*/  IMAD.IADD R12, R24, 0x1, R12 ;  /* 0x00000001180c7824 */ /* 0x000fc600078e020c */
[----:B------:R-:W-:Y:S04]  /*10270*/  STS [R4+0x28], R27 ;  /* 0x0000281b04007388 */ /* 0x000fe80000000800 */
[----:B------:R-:W5:Y:S01]  /*10280*/  LDS R27, [R4+0x70] ;  /* 0x00007000041b7984 */ /* 0x000f620000000800 */
[----:B-1----:R-:W-:-:S03]  /*10290*/  IMAD.IADD R22, R12, 0x1, R22 ;  /* 0x000000010c167824 */ /* 0x002fc600078e0216 */
[----:B------:R-:W-:Y:S04]  /*102a0*/  STS [R4+0x2c], R26 ;  /* 0x00002c1a04007388 */ /* 0x000fe80000000800 */
[----:B------:R-:W1:Y:S01]  /*102b0*/  LDS R26, [R4+0x74] ;  /* 0x00007400041a7984 */ /* 0x000e620000000800 */
[----:B0-----:R-:W-:-:S03]  /*102c0*/  IMAD.IADD R21, R22, 0x1, R21 ;  /* 0x0000000116157824 */ /* 0x001fc600078e0215 */
[----:B------:R-:W-:Y:S04]  /*102d0*/  STS [R4+0x30], R25 ;  /* 0x0000301904007388 */ /* 0x000fe80000000800 */
[----:B------:R-:W0:Y:S01]  /*102e0*/  LDS R25, [R4+0x78] ;  /* 0x0000780004197984 */ /* 0x000e220000000800 */
[----:B---3--:R-:W-:-:S03]  /*102f0*/  IMAD.IADD R11, R21, 0x1, R11 ;  /* 0x00000001150b7824 */ /* 0x008fc600078e020b */
[----:B------:R-:W-:Y:S04]  /*10300*/  STS [R4+0x34], R23 ;  /* 0x0000341704007388 */ /* 0x000fe80000000800 */
[----:B------:R-:W3:Y:S01]  /*10310*/  LDS R23, [R4+0x7c] ;  /* 0x00007c0004177984 */ /* 0x000ee20000000800 */
[----:B--2---:R-:W-:-:S03]  /*10320*/  IMAD.IADD R19, R11, 0x1, R19 ;  /* 0x000000010b137824 */ /* 0x004fc600078e0213 */
[----:B------:R-:W-:Y:S01]  /*10330*/  STS [R4+0x38], R20 ;  /* 0x0000381404007388 */ /* 0x000fe20000000800 */
[----:B----4-:R-:W-:-:S03]  /*10340*/  IMAD.IADD R29, R19, 0x1, R29 ;  /* 0x00000001131d7824 */ /* 0x010fc600078e021d */
[----:B------:R-:W2:Y:S01]  /*10350*/  LDS R20, [R4+0x80] ;  /* 0x0000800004147984 */ /* 0x000ea20000000800 */
[----:B-----5:R-:W-:-:S03]  /*10360*/  IMAD.IADD R28, R29, 0x1, R28 ;  /* 0x000000011d1c7824 */ /* 0x020fc600078e021c */
[----:B------:R-:W-:Y:S04]  /*10370*/  STS [R4+0x3c], R18 ;  /* 0x00003c1204007388 */ /* 0x000fe80000000800 */
[----:B------:R-:W4:Y:S01]  /*10380*/  LDS R18, [R4+0x84] ;  /* 0x0000840004127984 */ /* 0x000f220000000800 */
[----:B------:R-:W-:-:S03]  /*10390*/  IMAD.IADD R27, R28, 0x1, R27 ;  /* 0x000000011c1b7824 */ /* 0x000fc600078e021b */
[----:B------:R-:W-:Y:S04]  /*103a0*/  STS [R4+0x40], R13 ;  /* 0x0000400d04007388 */ /* 0x000fe80000000800 */
[----:B------:R-:W5:Y:S01]  /*103b0*/  LDS R13, [R4+0x88] ;  /* 0x00008800040d7984 */ /* 0x000f620000000800 */
[----:B-1----:R-:W-:-:S03]  /*103c0*/  IMAD.IADD R26, R27, 0x1, R26 ;  /* 0x000000011b1a7824 */ /* 0x002fc600078e021a */
[----:B------:R1:W-:Y:S01]  /*103d0*/  STS [R4+0x44], R10 ;  /* 0x0000440a04007388 */ /* 0x0003e20000000800 */
[----:B0-----:R-:W-:-:S03]  /*103e0*/  IMAD.IADD R25, R26, 0x1, R25 ;  /* 0x000000011a197824 */ /* 0x001fc600078e0219 */
[----:B------:R1:W-:Y:S04]  /*103f0*/  STS [R4+0x48], R17 ;  /* 0x0000481104007388 */ /* 0x0003e80000000800 */
[----:B------:R1:W-:Y:S01]  /*10400*/  STS [R4+0x4c], R16 ;  /* 0x00004c1004007388 */ /* 0x0003e20000000800 */
[----:B---3--:R-:W-:-:S03]  /*10410*/  IMAD.IADD R23, R25, 0x1, R23 ;  /* 0x0000000119177824 */ /* 0x008fc600078e0217 */
[----:B------:R1:W-:Y:S04]  /*10420*/  STS [R4+0x50], R9 ;  /* 0x0000500904007388 */ /* 0x0003e80000000800 */
[----:B------:R1:W-:Y:S01]  /*10430*/  STS [R4+0x54], R24 ;  /* 0x0000541804007388 */ /* 0x0003e20000000800 */
[----:B--2---:R-:W-:-:S03]  /*10440*/  IMAD.IADD R20, R23, 0x1, R20 ;  /* 0x0000000117147824 */ /* 0x004fc600078e0214 */
[----:B------:R1:W-:Y:S04]  /*10450*/  STS [R4+0x58], R12 ;  /* 0x0000580c04007388 */ /* 0x0003e80000000800 */
[----:B------:R1:W-:Y:S01]  /*10460*/  STS [R4+0x5c], R22 ;  /* 0x00005c1604007388 */ /* 0x0003e20000000800 */
[----:B----4-:R-:W-:-:S03]  /*10470*/  IMAD.IADD R18, R20, 0x1, R18 ;  /* 0x0000000114127824 */ /* 0x010fc600078e0212 */
[----:B------:R1:W-:Y:S04]  /*10480*/  STS [R4+0x60], R21 ;  /* 0x0000601504007388 */ /* 0x0003e80000000800 */
[----:B------:R1:W-:Y:S01]  /*10490*/  STS [R4+0x64], R11 ;  /* 0x0000640b04007388 */ /* 0x0003e20000000800 */
[----:B-----5:R-:W-:-:S03]  /*104a0*/  IMAD.IADD R13, R18, 0x1, R13 ;  /* 0x00000001120d7824 */ /* 0x020fc600078e020d */
        /* <DEDUP_REMOVED lines=11> */
.L_x_1125:
[----:B---3--:R-:W-:Y:S01]  /*10560*/  WARPSYNC 0xffffffff ;  /* 0xffffffff00007948 */ /* 0x008fe20003800000 */
[----:B------:R-:W-:Y:S01]  /*10570*/  BAR.SYNC.DEFER_BLOCKING 0x0 ;  /* 0x0000000000007b1d */ /* 0x000fe20000010000 */
[----:B-1----:R-:W-:Y:S01]  /*10580*/  IMAD R11, R7, 0x400, R0 ;  /* 0x00000400070b7824 */ /* 0x002fe200078e0200 */
[----:B------:R-:W-:-:S03]  /*10590*/  PLOP3.LUT P1, PT, PT, PT, PT, 0x8, 0x0 ;  /* 0x000000000000781c */ /* 0x000fc60003f2e170 */
[----:B------:R-:W-:Y:S01]  /*105a0*/  IMAD.SHL.U32 R12, R11, 0x4, RZ ;  /* 0x000000040b0c7824 */ /* 0x000fe200078e00ff */
[----:B------:R-:W-:Y:S01]  /*105b0*/  BSSY B0, `(.L_x_1128) ;  /* 0x0000011000007945 */ /* 0x000fe20003800000 */
[----:B------:R-:W1:Y:S04]  /*105c0*/  LDS R8, [R6+0x10] ;  /* 0x0000100006087984 */ /* 0x000e680000000800 */
[----:B------:R-:W3:Y:S01]  /*105d0*/  LDS R10, [0x1090] ;  /* 0x00109000ff0a7984 */ /* 0x000ee20000000800 */
[--C-:B01----:R-:W-:Y:S02]  /*105e0*/  IMAD.IADD R9, R8, 0x1, R5.reuse ;  /* 0x0000000108097824 */ /* 0x103fe400078e0205 */
[----:B---3--:R-:W-:-:S03]  /*105f0*/  IMAD.IADD R5, R10, 0x1, R5 ;  /* 0x000000010a057824 */ /* 0x008fc600078e0205 */
        /* <DEDUP_REMOVED lines=12> */
.L_x_1129:
[----:B0-----:R-:W-:Y:S05]  /*106c0*/  BSYNC B0 ;  /* 0x0000000000007941 */ /* 0x001fea0003800000 */
.L_x_1128:
[----:B------:R-:W-:Y:S01]  /*106d0*/  BAR.RED.OR.DEFER_BLOCKING 0x0, P1 ;  /* 0x0000000000007b1d */ /* 0x000fe20000814800 */
[----:B------:R-:W-:-:S04]  /*106e0*/  IADD3 R7, R7, 0x1, RZ ;  /* 0x0000000107077810 */ /* 0x000fc80007ffe0ff */
[----:B------:R-:W-:Y:S01]  /*106f0*/  ISETP.LT.U32.AND P2, PT, R7, 0x2, PT ;  /* 0x000000020700780c */ /* 0x000fe20003f41070 */
[----:B------:R-:W-:Y:S01]  /*10700*/  IMAD.MOV.U32 R7, RZ, RZ, 0x1 ;  /* 0x00000001ff077424 */ /* 0x000fe200078e00ff */
[----:B------:R-:W0:Y:S11]  /*10710*/  B2R.RESULT RZ, P1 ;  /* 0x0000000000ff731c */ /* 0x000e360000024000 */
[----:B0-2---:R-:W-:Y:S05]  /*10720*/  @!P1 BRA P2, `(.L_x_1130) ;  /* 0xfffff3c000009947 */ /* 0x005fea000103ffff */
        /* <DEDUP_REMOVED lines=15> */
[----:B------:R-:W-:-:S13]  /*10820*/  LOP3.LUT P0, R10, R4, 0x3, RZ, 0xc0, !PT ;  /* 0x00000003040a7812 */ /* 0x000fda000780c0ff */
[----:B------:R-:W-:Y:S05]  /*10830*/  @!P0 BRA `(.L_x_1135) ;  /* 0x0000045000008947 */ /* 0x000fea0003800000 */
[----:B------:R-:W1:Y:S01]  /*10840*/  S2R R12, SR_CTAID.X ;  /* 0x00000000000c7919 */ /* 0x000e620000002500 */
[----:B------:R-:W-:Y:S02]  /*10850*/  IMAD R7, R0, c[0x0][0x17c], RZ ;  /* 0x00005f0000077a24 */ /* 0x000fe400078e02ff */
[----:B------:R-:W-:-:S04]  /*10860*/  IMAD.MOV.U32 R11, RZ, RZ, c[0x0][0x17c] ;  /* 0x00005f00ff0b7624 */ /* 0x000fc800078e00ff */
[----:B------:R-:W-:Y:S02]  /*10870*/  IMAD.SHL.U32 R11, R11, 0x400, RZ ;  /* 0x000004000b0b7824 */ /* 0x000fe400078e00ff */
[----:B-1----:R-:W-:-:S06]  /*10880*/  IMAD.WIDE R12, R12, c[0x0][0x180], RZ ;  /* 0x000060000c0c7a25 */ /* 0x002fcc00078e02ff */
[----:B------:R-:W-:Y:S01]  /*10890*/  IMAD.WIDE.U32 R12, R12, c[0x0][0x198], RZ ;  /* 0x000066000c0c7a25 */ /* 0x000fe200078e00ff */
[----:B------:R-:W-:-:S04]  /*108a0*/  IADD3 R13, P1, R14, R7, RZ ;  /* 0x000000070e0d7210 */ /* 0x000fc80007f3e0ff */
[C---:B------:R-:W-:Y:S02]  /*108b0*/  IADD3 R5, P0, R0.reuse, R12, RZ ;  /* 0x0000000c00057210 */ /* 0x040fe40007f1e0ff */
[----:B------:R-:W-:Y:S02]  /*108c0*/  LEA.HI.X.SX32 R16, R7, R15, 0x1, P1 ;  /* 0x0000000f07107211 */ /* 0x000fe400008f0eff */
[----:B------:R-:W-:Y:S02]  /*108d0*/  LEA.HI.X.SX32 R12, R0, R2, 0x1, P0 ;  /* 0x00000002000c7211 */ /* 0x000fe400000f0eff */
[----:B------:R-:W-:Y:S02]  /*108e0*/  LEA R4, P0, R5, c[0x0][0x1a0], 0x2 ;  /* 0x0000680005047a11 */ /* 0x000fe400078010ff */
[----:B------:R-:W-:Y:S02]  /*108f0*/  LEA R6, P1, R13, c[0x0][0x160], 0x2 ;  /* 0x000058000d067a11 */ /* 0x000fe400078210ff */
[----:B------:R-:W-:-:S02]  /*10900*/  LEA.HI.X R5, R5, c[0x0][0x1a4], R12, 0x2, P0 ;  /* 0x0000690005057a11 */ /* 0x000fc400000f140c */
[----:B------:R-:W-:-:S05]  /*10910*/  LEA.HI.X R7, R13, c[0x0][0x164], R16, 0x2, P1 ;  /* 0x000059000d077a11 */ /* 0x000fca00008f1410 */
.L_x_1140:
[----:B0-----:R-:W2:Y:S01]  /*10920*/  LDG.E R13, [R6.64] ;  /* 0x00000008060d7981 */ /* 0x001ea2000c1e1900 */
        /* <DEDUP_REMOVED lines=30> */
.L_x_1139:
[----:B------:R-:W-:Y:S05]  /*10b10*/  BSYNC B3 ;  /* 0x0000000000037941 */ /* 0x000fea0003800000 */
.L_x_1138:
        /* <DEDUP_REMOVED lines=14> */
[----:B------:R-:W-:Y:S05]  /*10c00*/  @P1 BRA `(.L_x_1137) ;  /* 0x0000002000001947 */ /* 0x000fea0003800000 */
[----:B------:R-:W2:Y:S04]  /*10c10*/  LDG.E R12, [R4.64] ;  /* 0x00000008040c7981 */ /* 0x000ea8000c1e1900 */
[----:B--2---:R0:W-:Y:S02]  /*10c20*/  STS [R13.X4+0x90d0], R12 ;  /* 0x0090d00c0d007388 */ /* 0x0041e40000004800 */
.L_x_1137:
[----:B------:R-:W-:Y:S05]  /*10c30*/  BSYNC B2 ;  /* 0x0000000000027941 */ /* 0x000fea0003800000 */
.L_x_1136:
[----:B------:R-:W-:Y:S01]  /*10c40*/  IADD3 R4, P1, R4, 0x1000, RZ ;  /* 0x0000100004047810 */ /* 0x000fe20007f3e0ff */
[----:B------:R-:W-:Y:S01]  /*10c50*/  IMAD.WIDE R6, R11, 0x4, R6 ;  /* 0x000000040b067825 */ /* 0x000fe200078e0206 */
[----:B------:R-:W-:-:S03]  /*10c60*/  IADD3 R0, R0, 0x400, RZ ;  /* 0x0000040000007810 */ /* 0x000fc60007ffe0ff */
[----:B------:R-:W-:Y:S01]  /*10c70*/  IMAD.X R5, RZ, RZ, R5, P1 ;  /* 0x000000ffff057224 */ /* 0x000fe200008e0605 */
[----:B------:R-:W-:Y:S05]  /*10c80*/  @P0 BRA `(.L_x_1140) ;  /* 0xfffffc9000000947 */ /* 0x000fea000383ffff */
.L_x_1135:
[----:B------:R-:W-:Y:S05]  /*10c90*/  BSYNC B1 ;  /* 0x0000000000017941 */ /* 0x000fea0003800000 */
.L_x_1134:
[----:B------:R-:W-:-:S13]  /*10ca0*/  ISETP.GE.U32.AND P0, PT, R9, 0xc00, PT ;  /* 0x00000c000900780c */ /* 0x000fda0003f06070 */
[----:B------:R-:W-:Y:S05]  /*10cb0*/  @!P0 BRA `(.L_x_1133) ;  /* 0x00000d7000008947 */ /* 0x000fea0003800000 */
[----:B0-----:R-:W0:Y:S01]  /*10cc0*/  S2R R12, SR_CTAID.X ;  /* 0x00000000000c7919 */ /* 0x001e220000002500 */
[----:B------:R-:W-:Y:S02]  /*10cd0*/  IMAD R5, R0, c[0x0][0x17c], RZ ;  /* 0x00005f0000057a24 */ /* 0x000fe400078e02ff */
[----:B------:R-:W-:-:S03]  /*10ce0*/  IMAD.MOV.U32 R9, RZ, RZ, c[0x0][0x17c] ;  /* 0x00005f00ff097624 */ /* 0x000fc600078e00ff */
[----:B------:R-:W-:Y:S01]  /*10cf0*/  IADD3 R7, P1, R14, R5, RZ ;  /* 0x000000050e077210 */ /* 0x000fe20007f3e0ff */
[----:B------:R-:W-:-:S03]  /*10d00*/  IMAD.SHL.U32 R9, R9, 0x400, RZ ;  /* 0x0000040009097824 */ /* 0x000fc600078e00ff */
[----:B------:R-:W-:Y:S02]  /*10d10*/  LEA.HI.X.SX32 R14, R5, R15, 0x1, P1 ;  /* 0x0000000f050e7211 */ /* 0x000fe400008f0eff */
[----:B------:R-:W-:-:S04]  /*10d20*/  LEA R6, P1, R7, c[0x0][0x160], 0x2 ;  /* 0x0000580007067a11 */ /* 0x000fc800078210ff */
[----:B------:R-:W-:Y:S01]  /*10d30*/  LEA.HI.X R7, R7, c[0x0][0x164], R14, 0x2, P1 ;  /* 0x0000590007077a11 */ /* 0x000fe200008f140e */
[----:B0-----:R-:W-:-:S06]  /*10d40*/  IMAD.WIDE R12, R12, c[0x0][0x180], RZ ;  /* 0x000060000c0c7a25 */ /* 0x001fcc00078e02ff */
[----:B------:R-:W-:-:S05]  /*10d50*/  IMAD.WIDE.U32 R12, R12, c[0x0][0x198], RZ ;  /* 0x000066000c0c7a25 */ /* 0x000fca00078e00ff */
[----:B------:R-:W-:-:S04]  /*10d60*/  LEA R4, P0, R12, c[0x0][0x1a0], 0x2 ;  /* 0x000068000c047a11 */ /* 0x000fc800078010ff */
[----:B------:R-:W-:Y:S01]  /*10d70*/  LEA.HI.X R5, R12, c[0x0][0x1a4], R2, 0x2, P0 ;  /* 0x000069000c057a11 */ /* 0x000fe200000f1402 */
[----:B------:R-:W-:Y:S02]  /*10d80*/  IMAD.MOV.U32 R2, RZ, RZ, R0 ;  /* 0x000000ffff027224 */ /* 0x000fe400078e0000 */
.L_x_1157:
[----:B0-----:R-:W2:Y:S01]  /*10d90*/  LDG.E R13, [R6.64] ;  /* 0x00000008060d7981 */ /* 0x001ea2000c1e1900 */
[----:B------:R-:W-:Y:S01]  /*10da0*/  YIELD ;  /* 0x0000000000007946 */ /* 0x000fe20003800000 */
[----:B------:R-:W-:Y:S01]  /*10db0*/  BSSY B1, `(.L_x_1141) ;  /* 0x000002e000017945 */ /* 0x000fe20003800000 */
[C---:B--2---:R-:W-:Y:S02]  /*10dc0*/  ISETP.GE.AND P1, PT, R13.reuse, RZ, PT ;  /* 0x000000ff0d00720c */ /* 0x044fe40003f26270 */
[----:B------:R-:W-:-:S04]  /*10dd0*/  LOP3.LUT R10, R13, 0x7ffffc00, RZ, 0xc, !PT ;  /* 0x7ffffc000d0a7812 */ /* 0x000fc800078e0cff */
[----:B------:R-:W-:-:S04]  /*10de0*/  SEL R10, R13, R10, !P1 ;  /* 0x0000000a0d0a7207 */ /* 0x000fc80004800000 */
[----:B------:R-:W-:-:S04]  /*10df0*/  LOP3.LUT R10, R10, 0xfffffc00, RZ, 0xc0, !PT ;  /* 0xfffffc000a0a7812 */ /* 0x000fc800078ec0ff */
[----:B------:R-:W-:Y:S01]  /*10e00*/  ISETP.NE.AND P0, PT, R10, R3, PT ;  /* 0x000000030a00720c */ /* 0x000fe20003f05270 */
[----:B------:R-:W-:-:S12]  /*10e10*/  IMAD.WIDE R10, R2, 0x4, R4 ;  /* 0x00000004020a7825 */ /* 0x000fd800078e0204 */
        /* <DEDUP_REMOVED lines=21> */
.L_x_1144:
[----:B------:R-:W-:Y:S05]  /*10f70*/  BSYNC B2 ;  /* 0x0000000000027941 */ /* 0x000fea0003800000 */
.L_x_1143:
        /* <DEDUP_REMOVED lines=14> */
[----:B------:R-:W-:Y:S05]  /*11060*/  @P0 BRA `(.L_x_1142) ;  /* 0x0000002000000947 */ /* 0x000fea0003800000 */
[----:B------:R-:W2:Y:S04]  /*11070*/  LDG.E R13, [R10.64] ;  /* 0x000000080a0d7981 */ /* 0x000ea8000c1e1900 */
[----:B--2---:R0:W-:Y:S02]  /*11080*/  STS [R12.X4+0x90d0], R13 ;  /* 0x0090d00d0c007388 */ /* 0x0041e40000004800 */
.L_x_1142:
[----:B------:R-:W-:Y:S05]  /*11090*/  BSYNC B1 ;  /* 0x0000000000017941 */ /* 0x000fea0003800000 */
.L_x_1141:
        /* <DEDUP_REMOVED lines=29> */
.L_x_1148:
[----:B------:R-:W-:Y:S05]  /*11270*/  BSYNC B2 ;  /* 0x0000000000027941 */ /* 0x000fea0003800000 */
.L_x_1147:
        /* <DEDUP_REMOVED lines=15> */
[----:B------:R-:W2:Y:S04]  /*11370*/  LDG.E R13, [R10.64+0x1000] ;  /* 0x001000080a0d7981 */ /* 0x000ea8000c1e1900 */
[----:B--2---:R0:W-:Y:S02]  /*11380*/  STS [R12.X4+0x90d0], R13 ;  /* 0x0090d00d0c007388 */ /* 0x0041e40000004800 */
.L_x_1146:
[----:B------:R-:W-:Y:S05]  /*11390*/  BSYNC B1 ;  /* 0x0000000000017941 */ /* 0x000fea0003800000 */
.L_x_1145:
        /* <DEDUP_REMOVED lines=29> */
.L_x_1152:
[----:B------:R-:W-:Y:S05]  /*11570*/  BSYNC B2 ;  /* 0x0000000000027941 */ /* 0x000fea0003800000 */
.L_x_1151:
        /* <DEDUP_REMOVED lines=17> */
.L_x_1150:
[----:B------:R-:W-:Y:S05]  /*11690*/  BSYNC B1 ;  /* 0x0000000000017941 */ /* 0x000fea0003800000 */
.L_x_1149:
        /* <DEDUP_REMOVED lines=29> */
.L_x_1156:
[----:B------:R-:W-:Y:S05]  /*11870*/  BSYNC B2 ;  /* 0x0000000000027941 */ /* 0x000fea0003800000 */
.L_x_1155:
        /* <DEDUP_REMOVED lines=17> */
.L_x_1154:
[----:B------:R-:W-:Y:S05]  /*11990*/  BSYNC B1 ;  /* 0x0000000000017941 */ /* 0x000fea0003800000 */
.L_x_1153:
[----:B------:R-:W-:Y:S01]  /*119a0*/  IMAD.MOV.U32 R10, RZ, RZ, c[0x0][0x180] ;  /* 0x00006000ff0a7624 */ /* 0x000fe200078e00ff */
[----:B------:R-:W-:Y:S01]  /*119b0*/  IADD3 R0, R0, 0x1000, RZ ;  /* 0x0000100000007810 */ /* 0x000fe20007ffe0ff */
[----:B------:R-:W-:Y:S01]  /*119c0*/  IMAD.WIDE R6, R9, 0x4, R6 ;  /* 0x0000000409067825 */ /* 0x000fe200078e0206 */
[----:B------:R-:W-:-:S03]  /*119d0*/  IADD3 R4, P1, R4, 0x4000, RZ ;  /* 0x0000400004047810 */ /* 0x000fc60007f3e0ff */
[----:B------:R-:W-:Y:S02]  /*119e0*/  IMAD R10, R10, c[0x0][0x198], RZ ;  /* 0x000066000a0a7a24 */ /* 0x000fe400078e02ff */
[----:B------:R-:W-:-:S03]  /*119f0*/  IMAD.X R5, RZ, RZ, R5, P1 ;  /* 0x000000ffff057224 */ /* 0x000fc600008e0605 */
[----:B------:R-:W-:-:S13]  /*11a00*/  ISETP.GE.AND P0, PT, R0, R10, PT ;  /* 0x0000000a0000720c */ /* 0x000fda0003f06270 */
[----:B------:R-:W-:Y:S01]  /*11a10*/  @P0 CALL.REL.NOINC `(.L_x_1133) ;  /* 0x0000001000000944 */ /* 0x000fe20003c00000 */
[----:B------:R-:W-:Y:S05]  /*11a20*/  BRA `(.L_x_1157) ;  /* 0xfffff36000007947 */ /* 0x000fea000383ffff */
.L_x_1133:
[----:B------:R-:W-:Y:S05]  /*11a30*/  BSYNC B0 ;  /* 0x0000000000007941 */ /* 0x000fea0003800000 */
.L_x_1132:
[----:B------:R-:W-:Y:S05]  /*11a40*/  BRA `(.L_x_1158) ;  /* 0x0000169000007947 */ /* 0x000fea0003800000 */
.L_x_1131:
[----:B------:R-:W1:Y:S01]  /*11a50*/  S2UR UR4, SR_CTAID.X ;  /* 0x00000000000479c3 */ /* 0x000e620000002500 */
[----:B------:R-:W-:Y:S01]  /*11a60*/  ULDC UR5, c[0x0][0x178] ;  /* 0x00005e0000057ab9 */ /* 0x000fe20000000800 */
[----:B------:R-:W-:Y:S01]  /*11a70*/  IMAD.MOV.U32 R4, RZ, RZ, c[0x0][0x180] ;  /* 0x00006000ff047624 */ /* 0x000fe200078e00ff */
[----:B------:R-:W-:Y:S01]  /*11a80*/  ULDC UR6, c[0x0][0x160] ;  /* 0x0000580000067ab9 */ /* 0x000fe20000000800 */
[----:B------:R-:W-:Y:S02]  /*11a90*/  BSSY B0, `(.L_x_1159) ;  /* 0x00000e4000007945 */ /* 0x000fe40003800000 */
[----:B------:R-:W-:Y:S01]  /*11aa0*/  IMAD R4, R4, c[0x0][0x198], RZ ;  /* 0x0000660004047a24 */ /* 0x000fe200078e02ff */
[----:B-1----:R-:W-:-:S04]  /*11ab0*/  UIMAD.WIDE UR4, UR4, UR5, URZ ;  /* 0x00000005040472a5 */ /* 0x002fc8000f8e023f */
        /* <DEDUP_REMOVED lines=9> */
[--C-:B------:R-:W-:Y:S01]  /*11b50*/  SHF.R.S32.HI R17, RZ, 0x1f, R13.reuse ;  /* 0x0000001fff117819 */ /* 0x100fe2000001140d */
[----:B------:R-:W-:-:S05]  /*11b60*/  IMAD.IADD R4, R4, 0x1, -R13 ;  /* 0x0000000104047824 */ /* 0x000fca00078e0a0d */
[----:B------:R-:W-:-:S04]  /*11b70*/  SHF.R.S32.HI R5, RZ, 0x1f, R4 ;  /* 0x0000001fff057819 */ /* 0x000fc80000011404 */
[----:B------:R-:W-:-:S04]  /*11b80*/  LEA.HI R5, R5, R4, RZ, 0x2 ;  /* 0x0000000405057211 */ /* 0x000fc800078f10ff */
[----:B------:R-:W-:-:S04]  /*11b90*/  SHF.R.S32.HI R9, RZ, 0x2, R5 ;  /* 0x00000002ff097819 */ /* 0x000fc80000011405 */
[----:B------:R-:W-:-:S13]  /*11ba0*/  ISETP.GT.AND P0, PT, R9, R0, PT ;  /* 0x000000000900720c */ /* 0x000fda0003f04270 */
[----:B------:R-:W-:Y:S05]  /*11bb0*/  @!P0 BRA `(.L_x_1160) ;  /* 0x00000d1000008947 */ /* 0x000fea0003800000 */
[----:B------:R-:W-:Y:S01]  /*11bc0*/  IADD3 R15, P0, R13, UR4, RZ ;  /* 0x000000040d0f7c10 */ /* 0x000fe2000ff1e0ff */
[--C-:B------:R-:W-:Y:S02]  /*11bd0*/  IMAD.MOV.U32 R14, RZ, RZ, R0.reuse ;  /* 0x000000ffff0e7224 */ /* 0x100fe400078e0000 */
[----:B------:R-:W-:Y:S01]  /*11be0*/  IMAD.MOV.U32 R10, RZ, RZ, R0 ;  /* 0x000000ffff0a7224 */ /* 0x000fe200078e0000 */
[----:B------:R-:W-:Y:S02]  /*11bf0*/  LEA R12, P1, R15, c[0x0][0x160], 0x2 ;  /* 0x000058000f0c7a11 */ /* 0x000fe400078210ff */
[----:B------:R-:W-:-:S04]  /*11c00*/  IADD3.X R4, R17, UR5, RZ, P0, !PT ;  /* 0x0000000511047c10 */ /* 0x000fc800087fe4ff */
[----:B------:R-:W-:Y:S02]  /*11c10*/  LEA.HI.X R15, R15, c[0x0][0x164], R4, 0x2, P1 ;  /* 0x000059000f0f7a11 */ /* 0x000fe400008f1404 */
.L_x_1177:
[----:B0-----:R-:W-:Y:S01]  /*11c20*/  SHF.R.S64 R5, RZ, 0x1c, R14 ;  /* 0x0000001cff057819 */ /* 0x001fe2000000100e */
[----:B------:R-:W1:Y:S03]  /*11c30*/  S2R R18, SR_CTAID.X ;  /* 0x0000000000127919 */ /* 0x000e660000002500 */
[----:B------:R-:W-:-:S04]  /*11c40*/  IADD3 R4, P0, R5, R12, RZ ;  /* 0x0000000c05047210 */ /* 0x000fc80007f1e0ff */
[----:B------:R-:W-:-:S06]  /*11c50*/  LEA.HI.X.SX32 R5, R14, R15, 0x4, P0 ;  /* 0x0000000f0e057211 */ /* 0x000fcc00000f26ff */
[----:B------:R-:W2:Y:S01]  /*11c60*/  LDG.E.128 R4, [R4.64] ;  /* 0x0000000804047981 */ /* 0x000ea2000c1e1d00 */
[----:B------:R-:W-:Y:S02]  /*11c70*/  IMAD R10, R10, 0x4, R13 ;  /* 0x000000040a0a7824 */ /* 0x000fe400078e020d */
[----:B-1----:R-:W-:-:S03]  /*11c80*/  IMAD.WIDE R18, R18, c[0x0][0x180], RZ ;  /* 0x0000600012127a25 */ /* 0x002fc600078e02ff */
[----:B------:R-:W-:-:S03]  /*11c90*/  IADD3 R19, R10, 0x1, RZ ;  /* 0x000000010a137810 */ /* 0x000fc60007ffe0ff */
[----:B------:R-:W-:-:S05]  /*11ca0*/  IMAD.WIDE.U32 R20, R18, c[0x0][0x198], RZ ;  /* 0x0000660012147a25 */ /* 0x000fca00078e00ff */
[----:B------:R-:W-:-:S04]  /*11cb0*/  IADD3 R18, P0, R19, R20, RZ ;  /* 0x0000001413127210 */ /* 0x000fc80007f1e0ff */
[----:B------:R-:W-:Y:S01]  /*11cc0*/  LEA.HI.X.SX32 R19, R19, R2, 0x1, P0 ;  /* 0x0000000213137211 */ /* 0x000fe200000f0eff */
[----:B------:R-:W-:Y:S01]  /*11cd0*/  YIELD ;  /* 0x0000000000007946 */ /* 0x000fe20003800000 */
[----:B------:R-:W-:Y:S01]  /*11ce0*/  LEA R10, P1, R18, c[0x0][0x1a0], 0x2 ;  /* 0x00006800120a7a11 */ /* 0x000fe200078210ff */
[----:B------:R-:W-:Y:S01]  /*11cf0*/  BSSY B1, `(.L_x_1161) ;  /* 0x000002e000017945 */ /* 0x000fe20003800000 */
        /* <DEDUP_REMOVED lines=14> */
[----:B------:R-:W2:Y:S01]  /*11de0*/  LDG.E R4, [R10.64+-0x4] ;  /* 0xfffffc080a047981 */ /* 0x000ea2000c1e1900 */
        /* <DEDUP_REMOVED lines=12> */
.L_x_1164:
[----:B------:R-:W-:Y:S05]  /*11eb0*/  BSYNC B2 ;  /* 0x0000000000027941 */ /* 0x000fea0003800000 */
.L_x_1163:
[----:B------:R-:W-:Y:S05]  /*11ec0*/  @P1 BRA `(.L_x_1162) ;  /* 0x0000010000001947 */ /* 0x000fea0003800000 */
[----:B0-----:R-:W0:Y:S01]  /*11ed0*/  S2R R19, SR_LANEID ;  /* 0x0000000000137919 */ /* 0x001e220000000000 */
[----:B------:R-:W-:Y:S02]  /*11ee0*/  VOTEU.ANY UR6, UPT, PT ;  /* 0x0000000000067886 */ /* 0x000fe400038e0100 */
[----:B------:R-:W0:Y:S01]  /*11ef0*/  FLO.U32 R18, UR6 ;  /* 0x0000000600127d00 */ /* 0x000e2200080e0000 */
[----:B------:R-:W1:Y:S07]  /*11f00*/  S2R R20, SR_LTMASK ;  /* 0x0000000000147919 */ /* 0x000e6e0000003900 */
[----:B------:R-:W2:Y:S01]  /*11f10*/  POPC R16, UR6 ;  /* 0x0000000600107d09 */ /* 0x000ea20008000000 */
[----:B0-----:R-:W-:-:S02]  /*11f20*/  ISETP.EQ.U32.AND P0, PT, R18, R19, PT ;  /* 0x000000131200720c */ /* 0x001fc40003f02070 */
[----:B------:R-:W-:Y:S02]  /*11f30*/  LEA R19, R8, 0x10a0, 0x2 ;  /* 0x000010a008137811 */ /* 0x000fe400078e10ff */
[----:B-1----:R-:W-:-:S04]  /*11f40*/  LOP3.LUT R20, R20, UR6, RZ, 0xc0, !PT ;  /* 0x0000000614147c12 */ /* 0x002fc8000f8ec0ff */
[----:B------:R-:W0:Y:S05]  /*11f50*/  POPC R21, R20 ;  /* 0x0000001400157309 */ /* 0x000e2a0000000000 */
[----:B--2---:R-:W1:Y:S04]  /*11f60*/  @P0 ATOMS.ADD R19, [R19], R16 ;  /* 0x000000101313038c */ /* 0x004e680000000000 */
[----:B-1----:R-:W0:Y:S02]  /*11f70*/  SHFL.IDX PT, R4, R19, R18, 0x1f ;  /* 0x00001f1213047589 */ /* 0x002e2400000e0000 */
[----:B0-----:R-:W-:-:S05]  /*11f80*/  IMAD.IADD R4, R4, 0x1, R21 ;  /* 0x0000000104047824 */ /* 0x001fca00078e0215 */
[----:B------:R-:W-:-:S13]  /*11f90*/  ISETP.GE.AND P0, PT, R4, c[0x0][0x180], PT ;  /* 0x0000600004007a0c */ /* 0x000fda0003f06270 */
[----:B------:R-:W-:Y:S05]  /*11fa0*/  @P0 BRA `(.L_x_1162) ;  /* 0x0000002000000947 */ /* 0x000fea0003800000 */
[----:B------:R-:W2:Y:S04]  /*11fb0*/  LDG.E R19, [R10.64+-0x4] ;  /* 0xfffffc080a137981 */ /* 0x000ea8000c1e1900 */
[----:B--2---:R0:W-:Y:S02]  /*11fc0*/  STS [R4.X4+0x90d0], R19 ;  /* 0x0090d01304007388 */ /* 0x0041e40000004800 */
.L_x_1162:
[----:B------:R-:W-:Y:S05]  /*11fd0*/  BSYNC B1 ;  /* 0x0000000000017941 */ /* 0x000fea0003800000 */
.L_x_1161:
        /* <DEDUP_REMOVED lines=27> */
.L_x_1168:
[----:B------:R-:W-:Y:S05]  /*12190*/  BSYNC B2 ;  /* 0x0000000000027941 */ /* 0x000fea0003800000 */
.L_x_1167:
        /* <DEDUP_REMOVED lines=14> */
[----:B------:R-:W-:Y:S05]  /*12280*/  @P0 BRA `(.L_x_1166) ;  /* 0x0000002000000947 */ /* 0x000fea0003800000 */
[----:B------:R-:W2:Y:S04]  /*12290*/  LDG.E R5, [R10.64] ;  /* 0x000000080a057981 */ /* 0x000ea8000c1e1900 */
[----:B--2---:R0:W-:Y:S02]  /*122a0*/  STS [R4.X4+0x90d0], R5 ;  /* 0x0090d00504007388 */ /* 0x0041e40000004800 */
.L_x_1166:
[----:B------:R-:W-:Y:S05]  /*122b0*/  BSYNC B1 ;  /* 0x0000000000017941 */ /* 0x000fea0003800000 */
.L_x_1165:
        /* <DEDUP_REMOVED lines=27> */
.L_x_1172:
[----:B------:R-:W-:Y:S05]  /*12470*/  BSYNC B2 ;  /* 0x0000000000027941 */ /* 0x000fea0003800000 */
.L_x_1171:
        /* <DEDUP_REMOVED lines=15> */
[----:B------:R-:W2:Y:S04]  /*12570*/  LDG.E R5, [R10.64+0x4] ;  /* 0x000004080a057981 */ /* 0x000ea8000c1e1900 */
[----:B--2---:R0:W-:Y:S02]  /*12580*/  STS [R4.X4+0x90d0], R5 ;  /* 0x0090d00504007388 */ /* 0x0041e40000004800 */
.L_x_1170:
[----:B------:R-:W-:Y:S05]  /*12590*/  BSYNC B1 ;  /* 0x0000000000017941 */ /* 0x000fea0003800000 */
.L_x_1169:
        /* <DEDUP_REMOVED lines=27> */
.L_x_1176:
[----:B------:R-:W-:Y:S05]  /*12750*/  BSYNC B2 ;  /* 0x0000000000027941 */ /* 0x000fea0003800000 */
.L_x_1175:
        /* <DEDUP_REMOVED lines=17> */
.L_x_1174:
[----:B------:R-:W-:Y:S05]  /*12870*/  BSYNC B1 ;  /* 0x0000000000017941 */ /* 0x000fea0003800000 */
.L_x_1173:
[----:B------:R-:W-:-:S04]  /*12880*/  IADD3 R10, R14, 0x400, RZ ;  /* 0x000004000e0a7810 */ /* 0x000fc80007ffe0ff */
[----:B------:R-:W-:Y:S01]  /*12890*/  ISETP.GT.AND P0, PT, R9, R10, PT ;  /* 0x0000000a0900720c */ /* 0x000fe20003f04270 */
[----:B------:R-:W-:-:S12]  /*128a0*/  IMAD.MOV.U32 R14, RZ, RZ, R10 ;  /* 0x000000ffff0e7224 */ /* 0x000fd800078e000a */
[----:B------:R-:W-:Y:S01]  /*128b0*/  @!P0 CALL.REL.NOINC `(.L_x_1160) ;  /* 0x0000001000008944 */ /* 0x000fe20003c00000 */
[----:B------:R-:W-:Y:S05]  /*128c0*/  BRA `(.L_x_1177) ;  /* 0xfffff35000007947 */ /* 0x000fea000383ffff */
.L_x_1160:
[----:B------:R-:W-:Y:S05]  /*128d0*/  BSYNC B0 ;  /* 0x0000000000007941 */ /* 0x000fea0003800000 */
.L_x_1159:
[----:B------:R-:W-:Y:S01]  /*128e0*/  ISETP.GT.U32.AND P0, PT, R13, R0, PT ;  /* 0x000000000d00720c */ /* 0x000fe20003f04070 */
[----:B------:R-:W-:Y:S03]  /*128f0*/  BSSY B0, `(.L_x_1178) ;  /* 0x000003f000007945 */ /* 0x000fe60003800000 */
[----:B------:R-:W-:-:S13]  /*12900*/  ISETP.GT.U32.AND.EX P0, PT, R17, RZ, PT, P0 ;  /* 0x000000ff1100720c */ /* 0x000fda0003f04100 */
[----:B------:R-:W-:Y:S05]  /*12910*/  @!P0 BRA `(.L_x_1179) ;  /* 0x000003c000008947 */ /* 0x000fea0003800000 */
[----:B0-----:R-:W-:-:S05]  /*12920*/  IADD3 R5, P0, R0, UR4, RZ ;  /* 0x0000000400057c10 */ /* 0x001fca000ff1e0ff */
[----:B------:R-:W-:Y:S01]  /*12930*/  IMAD.X R6, RZ, RZ, UR5, P0 ;  /* 0x00000005ff067e24 */ /* 0x000fe200080e06ff */
[----:B------:R-:W-:-:S04]  /*12940*/  LEA R4, P0, R5, c[0x0][0x160], 0x2 ;  /* 0x0000580005047a11 */ /* 0x000fc800078010ff */
[----:B------:R-:W-:-:S06]  /*12950*/  LEA.HI.X R5, R5, c[0x0][0x164], R6, 0x2, P0 ;  /* 0x0000590005057a11 */ /* 0x000fcc00000f1406 */
[----:B------:R-:W2:Y:S02]  /*12960*/  LDG.E R5, [R4.64] ;  /* 0x0000000804057981 */ /* 0x000ea4000c1e1900 */
[C---:B--2---:R-:W-:Y:S02]  /*12970*/  ISETP.GE.AND P1, PT, R5.reuse, RZ, PT ;  /* 0x000000ff0500720c */ /* 0x044fe40003f26270 */
        /* <DEDUP_REMOVED lines=9> */
[----:B------:R-:W-:-:S04]  /*12a10*/  LOP3.LUT R5, R4, 0x3ff, RZ, 0xc0, !PT ;  /* 0x000003ff04057812 */ /* 0x000fc800078ec0ff */
[CC--:B------:R-:W-:Y:S02]  /*12a20*/  ISETP.GE.U32.AND P0, PT, R5.reuse, R8.reuse, PT ;  /* 0x000000080500720c */ /* 0x0c0fe40003f06070 */
[----:B------:R-:W-:Y:S01]  /*12a30*/  ISETP.NE.AND P1, PT, R5, R8, PT ;  /* 0x000000080500720c */ /* 0x000fe20003f25270 */
[----:B0-----:R-:W-:-:S06]  /*12a40*/  IMAD.WIDE R18, R18, c[0x0][0x180], RZ ;  /* 0x0000600012127a25 */ /* 0x001fcc00078e02ff */
[----:B------:R-:W-:-:S04]  /*12a50*/  IMAD.WIDE.U32 R18, R18, c[0x0][0x198], RZ ;  /* 0x0000660012127a25 */ /* 0x000fc800078e00ff */
[----:B------:R-:W-:Y:S05]  /*12a60*/  @P0 BRA `(.L_x_1181) ;  /* 0x0000011000000947 */ /* 0x000fea0003800000 */
[----:B------:R-:W-:-:S04]  /*12a70*/  IADD3 R5, P0, R0, R18, RZ ;  /* 0x0000001200057210 */ /* 0x000fc80007f1e0ff */
[----:B------:R-:W-:Y:S02]  /*12a80*/  LEA.HI.X.SX32 R6, R0, R2, 0x1, P0 ;  /* 0x0000000200067211 */ /* 0x000fe400000f0eff */
[----:B------:R-:W-:-:S04]  /*12a90*/  LEA R4, P0, R5, c[0x0][0x1a0], 0x2 ;  /* 0x0000680005047a11 */ /* 0x000fc800078010ff */
[----:B------:R-:W-:-:S06]  /*12aa0*/  LEA.HI.X R5, R5, c[0x0][0x1a4], R6, 0x2, P0 ;  /* 0x0000690005057a11 */ /* 0x000fcc00000f1406 */
        /* <DEDUP_REMOVED lines=12> */
[----:B--2---:R0:W-:Y:S02]  /*12b70*/  STS [R4.X4+0x90d0], R5 ;  /* 0x0090d00504007388 */ /* 0x0041e40000004800 */
.L_x_1181:
[----:B------:R-:W-:Y:S05]  /*12b80*/  BSYNC B1 ;  /* 0x0000000000017941 */ /* 0x000fea0003800000 */
.L_x_1180:
[----:B------:R-:W-:Y:S05]  /*12b90*/  @P1 BRA `(.L_x_1179) ;  /* 0x0000014000001947 */ /* 0x000fea0003800000 */
[----:B------:R-:W1:Y:S01]  /*12ba0*/  S2R R6, SR_LANEID ;  /* 0x0000000000067919 */ /* 0x000e620000000000 */
[----:B------:R-:W-:Y:S01]  /*12bb0*/  VOTEU.ANY UR6, UPT, PT ;  /* 0x0000000000067886 */ /* 0x000fe200038e0100 */
[----:B------:R-:W-:Y:S01]  /*12bc0*/  LEA R11, R8, 0x10a0, 0x2 ;  /* 0x000010a0080b7811 */ /* 0x000fe200078e10ff */
[----:B0-----:R-:W1:Y:S01]  /*12bd0*/  FLO.U32 R5, UR6 ;  /* 0x0000000600057d00 */ /* 0x001e6200080e0000 */
[----:B------:R-:W0:Y:S07]  /*12be0*/  S2R R7, SR_LTMASK ;  /* 0x0000000000077919 */ /* 0x000e2e0000003900 */
[----:B------:R-:W2:Y:S01]  /*12bf0*/  POPC R4, UR6 ;  /* 0x0000000600047d09 */ /* 0x000ea20008000000 */
[----:B-1----:R-:W-:-:S02]  /*12c00*/  ISETP.EQ.U32.AND P0, PT, R5, R6, PT ;  /* 0x000000060500720c */ /* 0x002fc40003f02070 */
[----:B0-----:R-:W-:-:S06]  /*12c10*/  LOP3.LUT R7, R7, UR6, RZ, 0xc0, !PT ;  /* 0x0000000607077c12 */ /* 0x001fcc000f8ec0ff */
[----:B------:R-:W0:Y:S05]  /*12c20*/  POPC R7, R7 ;  /* 0x0000000700077309 */ /* 0x000e2a0000000000 */
[----:B--2---:R-:W1:Y:S04]  /*12c30*/  @P0 ATOMS.ADD R4, [R11], R4 ;  /* 0x000000040b04038c */ /* 0x004e680000000000 */
[----:B-1----:R-:W0:Y:S02]  /*12c40*/  SHFL.IDX PT, R6, R4, R5, 0x1f ;  /* 0x00001f0504067589 */ /* 0x002e2400000e0000 */
[----:B0-----:R-:W-:-:S05]  /*12c50*/  IMAD.IADD R6, R6, 0x1, R7 ;  /* 0x0000000106067824 */ /* 0x001fca00078e0207 */
[----:B------:R-:W-:-:S13]  /*12c60*/  ISETP.GE.AND P0, PT, R6, c[0x0][0x180], PT ;  /* 0x0000600006007a0c */ /* 0x000fda0003f06270 */
[----:B------:R-:W-:Y:S05]  /*12c70*/  @P0 BRA `(.L_x_1179) ;  /* 0x0000006000000947 */ /* 0x000fea0003800000 */
[----:B------:R-:W-:-:S04]  /*12c80*/  IADD3 R5, P0, R0, R18, RZ ;  /* 0x0000001200057210 */ /* 0x000fc80007f1e0ff */
[----:B------:R-:W-:Y:S02]  /*12c90*/  LEA.HI.X.SX32 R10, R0, R2, 0x1, P0 ;  /* 0x00000002000a7211 */ /* 0x000fe400000f0eff */
[----:B------:R-:W-:-:S04]  /*12ca0*/  LEA R4, P0, R5, c[0x0][0x1a0], 0x2 ;  /* 0x0000680005047a11 */ /* 0x000fc800078010ff */
[----:B------:R-:W-:-:S06]  /*12cb0*/  LEA.HI.X R5, R5, c[0x0][0x1a4], R10, 0x2, P0 ;  /* 0x0000690005057a11 */ /* 0x000fcc00000f140a */
[----:B------:R-:W2:Y:S04]  /*12cc0*/  LDG.E R5, [R4.64] ;  /* 0x0000000804057981 */ /* 0x000ea8000c1e1900 */
[----:B--2---:R0:W-:Y:S02]  /*12cd0*/  STS [R6.X4+0x90d0], R5 ;  /* 0x0090d00506007388 */ /* 0x0041e40000004800 */
.L_x_1179:
[----:B------:R-:W-:Y:S05]  /*12ce0*/  BSYNC B0 ;  /* 0x0000000000007941 */ /* 0x000fea0003800000 */
.L_x_1178:
[----:B0-----:R-:W-:Y:S02]  /*12cf0*/  IMAD.MOV.U32 R4, RZ, RZ, c[0x0][0x180] ;  /* 0x00006000ff047624 */ /* 0x001fe400078e00ff */
[----:B------:R-:W-:Y:S02]  /*12d00*/  IMAD.IADD R0, R0, 0x1, R13 ;  /* 0x0000000100007824 */ /* 0x000fe400078e020d */
[----:B------:R-:W-:Y:S02]  /*12d10*/  IMAD R4, R4, c[0x0][0x198], RZ ;  /* 0x0000660004047a24 */ /* 0x000fe400078e02ff */
[----:B------:R-:W-:-:S05]  /*12d20*/  IMAD R9, R9, 0x4, R0 ;  /* 0x0000000409097824 */ /* 0x000fca00078e0200 */
[----:B------:R-:W-:-:S13]  /*12d30*/  ISETP.GE.AND P0, PT, R9, R4, PT ;  /* 0x000000040900720c */ /* 0x000fda0003f06270 */
[----:B------:R-:W-:Y:S05]  /*12d40*/  @P0 BRA `(.L_x_1158) ;  /* 0x0000039000000947 */ /* 0x000fea0003800000 */
[----:B------:R-:W-:Y:S02]  /*12d50*/  SHF.R.S32.HI R7, RZ, 0x1f, R9 ;  /* 0x0000001fff077819 */ /* 0x000fe40000011409 */
[----:B------:R-:W-:-:S04]  /*12d60*/  IADD3 R0, P0, R9, UR4, RZ ;  /* 0x0000000409007c10 */ /* 0x000fc8000ff1e0ff */
[----:B------:R-:W-:Y:S02]  /*12d70*/  IADD3.X R5, R7, UR5, RZ, P0, !PT ;  /* 0x0000000507057c10 */ /* 0x000fe400087fe4ff */
        /* <DEDUP_REMOVED lines=14> */
[----:B------:R-:W-:Y:S01]  /*12e60*/  ISETP.NE.AND P1, PT, R5, R8, PT ;  /* 0x000000080500720c */ /* 0x000fe20003f25270 */
[----:B0-----:R-:W-:-:S06]  /*12e70*/  IMAD.WIDE R10, R10, c[0x0][0x180], RZ ;  /* 0x000060000a0a7a25 */ /* 0x001fcc00078e02ff */
[----:B------:R-:W-:-:S05]  /*12e80*/  IMAD.WIDE.U32 R10, R10, c[0x0][0x198], RZ ;  /* 0x000066000a0a7a25 */ /* 0x000fca00078e00ff */
[----:B------:R-:W-:-:S05]  /*12e90*/  IADD3 R3, P0, R9, R10, RZ ;  /* 0x0000000a09037210 */ /* 0x000fca0007f1e0ff */
        /* <DEDUP_REMOVED lines=18> */
.L_x_1183:
[----:B------:R-:W-:Y:S05]  /*12fc0*/  BSYNC B0 ;  /* 0x0000000000007941 */ /* 0x000fea0003800000 */
.L_x_1182:
        /* <DEDUP_REMOVED lines=14> */
[----:B------:R-:W-:Y:S05]  /*130b0*/  @P0 BRA `(.L_x_1158) ;  /* 0x0000002000000947 */ /* 0x000fea0003800000 */
[----:B------:R-:W2:Y:S04]  /*130c0*/  LDG.E R3, [R2.64] ;  /* 0x0000000802037981 */ /* 0x000ea8000c1e1900 */
[----:B--2---:R0:W-:Y:S02]  /*130d0*/  STS [R0.X4+0x90d0], R3 ;  /* 0x0090d00300007388 */ /* 0x0041e40000004800 */
.L_x_1158:
[----:B------:R-:W-:Y:S01]  /*130e0*/  WARPSYNC 0xffffffff ;  /* 0xffffffff00007948 */ /* 0x000fe20003800000 */
[----:B------:R-:W-:Y:S06]  /*130f0*/  BAR.SYNC.DEFER_BLOCKING 0x0 ;  /* 0x0000000000007b1d */ /* 0x000fec0000010000 */
.L_x_1087:
[----:B-1----:R-:W1:Y:S02]  /*13100*/  S2R R7, SR_TID.X ;  /* 0x0000000000077919 */ /* 0x002e640000002100 */
[----:B-1----:R-:W-:-:S13]  /*13110*/  ISETP.GE.AND P0, PT, R7, c[0x0][0x180], PT ;  /* 0x0000600007007a0c */ /* 0x002fda0003f06270 */
[----:B------:R-:W-:Y:S05]  /*13120*/  @P0 EXIT ;  /* 0x000000000000094d */ /* 0x000fea0003800000 */
[----:B0-----:R-:W-:Y:S01]  /*13130*/  IMAD.MOV.U32 R0, RZ, RZ, R7 ;  /* 0x000000ffff007224 */ /* 0x001fe200078e0007 */
[----:B------:R-:W-:Y:S04]  /*13140*/  BSSY B0, `(.L_x_1184) ;  /* 0x000001b000007945 */ /* 0x000fe80003800000 */
[----:B------:R-:W-:-:S04]  /*13150*/  LOP3.LUT R2, RZ, R0, RZ, 0x33, !PT ;  /* 0x00000000ff027212 */ /* 0x000fc800078e33ff */
[----:B------:R-:W-:-:S04]  /*13160*/  IADD3 R3, R2, c[0x0][0x180], RZ ;  /* 0x0000600002037a10 */ /* 0x000fc80007ffe0ff */
[C---:B------:R-:W-:Y:S02]  /*13170*/  LEA.HI R2, R3.reuse, 0x1, RZ, 0x16 ;  /* 0x0000000103027811 */ /* 0x040fe400078fb0ff */
[----:B------:R-:W-:Y:S02]  /*13180*/  ISETP.GE.U32.AND P1, PT, R3, 0xc00, PT ;  /* 0x00000c000300780c */ /* 0x000fe40003f26070 */
[----:B------:R-:W-:-:S13]  /*13190*/  LOP3.LUT P0, R2, R2, 0x3, RZ, 0xc0, !PT ;  /* 0x0000000302027812 */ /* 0x000fda000780c0ff */
[----:B------:R-:W-:Y:S05]  /*131a0*/  @!P0 BRA `(.L_x_1185) ;  /* 0x0000014000008947 */ /* 0x000fea0003800000 */
[----:B------:R-:W0:Y:S02]  /*131b0*/  S2R R4, SR_CTAID.X ;  /* 0x0000000000047919 */ /* 0x000e240000002500 */
[----:B0-----:R-:W-:-:S05]  /*131c0*/  IMAD.WIDE R4, R4, c[0x0][0x180], RZ ;  /* 0x0000600004047a25 */ /* 0x001fca00078e02ff */
[----:B------:R-:W-:Y:S01]  /*131d0*/  IADD3 R9, P0, R4, R7, RZ ;  /* 0x0000000704097210 */ /* 0x000fe20007f1e0ff */
[----:B------:R-:W-:-:S03]  /*131e0*/  IMAD.MOV.U32 R4, RZ, RZ, R2 ;  /* 0x000000ffff047224 */ /* 0x000fc600078e0002 */
[----:B------:R-:W-:Y:S02]  /*131f0*/  LEA R6, P2, R9, c[0x0][0x170], 0x2 ;  /* 0x00005c0009067a11 */ /* 0x000fe400078410ff */
[C---:B------:R-:W-:Y:S02]  /*13200*/  LEA.HI.X.SX32 R0, R7.reuse, R5, 0x1, P0 ;  /* 0x0000000507007211 */ /* 0x040fe400000f0eff */
[----:B------:R-:W-:Y:S02]  /*13210*/  LEA R5, R7, 0x90d0, 0x2 ;  /* 0x000090d007057811 */ /* 0x000fe400078e10ff */
[----:B------:R-:W-:Y:S01]  /*13220*/  LEA.HI.X R9, R9, c[0x0][0x174], R0, 0x2, P2 ;  /* 0x00005d0009097a11 */ /* 0x000fe200010f1400 */
[----:B------:R-:W-:Y:S02]  /*13230*/  IMAD.MOV.U32 R0, RZ, RZ, R7 ;  /* 0x000000ffff007224 */ /* 0x000fe400078e0007 */
.L_x_1186:
[----:B0-----:R0:W1:Y:S01]  /*13240*/  LDS R7, [R5] ;  /* 0x0000000005077984 */ /* 0x0010620000000800 */
[----:B------:R-:W-:Y:S01]  /*13250*/  IMAD.MOV.U32 R2, RZ, RZ, R6 ;  /* 0x000000ffff027224 */ /* 0x000fe200078e0006 */
[----:B------:R-:W-:Y:S01]  /*13260*/  IADD3 R4, R4, -0x1, RZ ;  /* 0xffffffff04047810 */ /* 0x000fe20007ffe0ff */
[----:B------:R-:W-:Y:S01]  /*13270*/  IMAD.MOV.U32 R3, RZ, RZ, R9 ;  /* 0x000000ffff037224 */ /* 0x000fe200078e0009 */
[----:B------:R-:W-:-:S02]  /*13280*/  IADD3 R6, P2, R6, 0x1000, RZ ;  /* 0x0000100006067810 */ /* 0x000fc40007f5e0ff */
[----:B------:R-:W-:Y:S02]  /*13290*/  ISETP.NE.AND P0, PT, R4, RZ, PT ;  /* 0x000000ff0400720c */ /* 0x000fe40003f05270 */
[----:B------:R-:W-:Y:S01]  /*132a0*/  IADD3 R0, R0, 0x400, RZ ;  /* 0x0000040000007810 */ /* 0x000fe20007ffe0ff */
[----:B------:R-:W-:Y:S01]  /*132b0*/  IMAD.X R9, RZ, RZ, R9, P2 ;  /* 0x000000ffff097224 */ /* 0x000fe200010e0609 */
[----:B0-----:R-:W-:Y:S01]  /*132c0*/  IADD3 R5, R5, 0x1000, RZ ;  /* 0x0000100005057810 */ /* 0x001fe20007ffe0ff */
[----:B-1----:R0:W-:Y:S08]  /*132d0*/  STG.E [R2.64], R7 ;  /* 0x0000000702007986 */ /* 0x0021f0000c101908 */
[----:B------:R-:W-:Y:S05]  /*132e0*/  @P0 BRA `(.L_x_1186) ;  /* 0xffffff5000000947 */ /* 0x000fea000383ffff */
.L_x_1185:
[----:B------:R-:W-:Y:S05]  /*132f0*/  BSYNC B0 ;  /* 0x0000000000007941 */ /* 0x000fea0003800000 */
.L_x_1184:
[----:B------:R-:W-:Y:S05]  /*13300*/  @!P1 EXIT ;  /* 0x000000000000994d */ /* 0x000fea0003800000 */
[----:B------:R-:W1:Y:S01]  /*13310*/  S2R R10, SR_CTAID.X ;  /* 0x00000000000a7919 */ /* 0x000e620000002500 */
[----:B------:R-:W-:Y:S01]  /*13320*/  IADD3 R4, -R0, c[0x0][0x180], RZ ;  /* 0x0000600000047a10 */ /* 0x000fe20007ffe1ff */
[----:B------:R-:W-:Y:S03]  /*13330*/  BSSY B0, `(.L_x_1187) ;  /* 0x0000036000007945 */ /* 0x000fe60003800000 */
[----:B------:R-:W-:-:S02]  /*13340*/  ISETP.GT.AND P1, PT, R4, 0x3000, PT ;  /* 0x000030000400780c */ /* 0x000fc40003f24270 */
[----:B------:R-:W-:-:S04]  /*13350*/  LEA R4, R0, 0x90d0, 0x2 ;  /* 0x000090d000047811 */ /* 0x000fc800078e10ff */
[----:B------:R-:W-:Y:S01]  /*13360*/  IADD3 R4, R4, 0x2000, RZ ;  /* 0x0000200004047810 */ /* 0x000fe20007ffe0ff */
[----:B-1----:R-:W-:-:S05]  /*13370*/  IMAD.WIDE R10, R10, c[0x0][0x180], RZ ;  /* 0x000060000a0a7a25 */ /* 0x002fca00078e02ff */
[----:B0-----:R-:W-:-:S04]  /*13380*/  IADD3 R3, P0, R10, R0, RZ ;  /* 0x000000000a037210 */ /* 0x001fc80007f1e0ff */
[----:B------:R-:W-:Y:S02]  /*13390*/  LEA.HI.X.SX32 R6, R0, R11, 0x1, P0 ;  /* 0x0000000b00067211 */ /* 0x000fe400000f0eff */
[----:B------:R-:W-:-:S04]  /*133a0*/  LEA R2, P0, R3, c[0x0][0x170], 0x2 ;  /* 0x00005c0003027a11 */ /* 0x000fc800078010ff */
[----:B------:R-:W-:Y:S02]  /*133b0*/  LEA.HI.X R3, R3, c[0x0][0x174], R6, 0x2, P0 ;  /* 0x00005d0003037a11 */ /* 0x000fe400000f1406 */
[----:B------:R-:W-:Y:S01]  /*133c0*/  PLOP3.LUT P0, PT, PT, PT, PT, 0x80, 0x0 ;  /* 0x000000000000781c */ /* 0x000fe20003f0f070 */
[----:B------:R-:W-:Y:S07]  /*133d0*/  @!P1 BRA `(.L_x_1188) ;  /* 0x000002b000009947 */ /* 0x000fee0003800000 */
[----:B------:R-:W-:Y:S01]  /*133e0*/  IMAD.MOV.U32 R5, RZ, RZ, c[0x0][0x180] ;  /* 0x00006000ff057624 */ /* 0x000fe200078e00ff */
[----:B------:R-:W-:-:S04]  /*133f0*/  PLOP3.LUT P0, PT, PT, PT, PT, 0x8, 0x0 ;  /* 0x000000000000781c */ /* 0x000fc80003f0e170 */
[----:B------:R-:W-:Y:S02]  /*13400*/  IADD3 R14, R5, -0x3000, RZ ;  /* 0xffffd000050e7810 */ /* 0x000fe40007ffe0ff */
.L_x_1189:
        /* <DEDUP_REMOVED lines=22> */
[----:B0-----:R-:W-:-:S03]  /*13570*/  IADD3 R5, P2, R2, 0x10000, RZ ;  /* 0x0001000002057810 */ /* 0x001fc60007f5e0ff */
[----:B---3--:R-:W-:Y:S02]  /*13580*/  STG.E [R2.64+0x3000], R11 ;  /* 0x0030000b02007986 */ /* 0x008fe4000c101908 */
[----:B------:R-:W-:Y:S02]  /*13590*/  IMAD.X R12, RZ, RZ, R3, P2 ;  /* 0x000000ffff0c7224 */ /* 0x000fe400010e0603 */
        /* <DEDUP_REMOVED lines=15> */
.L_x_1188:
[----:B------:R-:W-:Y:S05]  /*13690*/  BSYNC B0 ;  /* 0x0000000000007941 */ /* 0x000fea0003800000 */
.L_x_1187:
        /* <DEDUP_REMOVED lines=27> */
.L_x_1191:
[----:B------:R-:W-:Y:S05]  /*13850*/  BSYNC B0 ;  /* 0x0000000000007941 */ /* 0x000fea0003800000 */
.L_x_1190:
        /* <DEDUP_REMOVED lines=11> */
.L_x_849:
[----:B------:R-:W-:Y:S01]  /*13910*/  IMAD.MOV.U32 R8, RZ, RZ, R28 ;  /* 0x000000ffff087224 */ /* 0x000fe200078e001c */
[----:B------:R-:W-:Y:S01]  /*13920*/  MOV R12, 0x13970 ;  /* 0x00013970000c7802 */ /* 0x000fe20000000f00 */
[----:B------:R-:W-:-:S02]  /*13930*/  IMAD.MOV.U32 R9, RZ, RZ, 0x1 ;  /* 0x00000001ff097424 */ /* 0x000fc400078e00ff */
[----:B------:R-:W-:Y:S02]  /*13940*/  IMAD.MOV.U32 R10, RZ, RZ, RZ ;  /* 0x000000ffff0a7224 */ /* 0x000fe400078e00ff */
[----:B------:R-:W-:Y:S02]  /*13950*/  IMAD.MOV.U32 R11, RZ, RZ, -0x1 ;  /* 0xffffffffff0b7424 */ /* 0x000fe400078e00ff */
[----:B------:R-:W-:Y:S05]  /*13960*/  CALL.REL.NOINC `($__internal_5_$__cuda_sm70_shflsync_up_p) ;  /* 0x00000c7000007944 */ /* 0x000fea0003c00000 */
[----:B------:R-:W-:Y:S01]  /*13970*/  ISETP.EQ.U32.AND P1, PT, R10, 0x1, PT ;  /* 0x000000010a00780c */ /* 0x000fe20003f22070 */
[----:B------:R-:W-:Y:S08]  /*13980*/  BRA `(.L_x_1192) ;  /* 0xfffee7c000007947 */ /* 0x000ff0000383ffff */
.L_x_850:
[----:B------:R-:W-:Y:S01]  /*13990*/  IMAD.MOV.U32 R8, RZ, RZ, R13 ;  /* 0x000000ffff087224 */ /* 0x000fe200078e000d */
[----:B------:R-:W-:Y:S01]  /*139a0*/  MOV R12, 0x139f0 ;  /* 0x000139f0000c7802 */ /* 0x000fe20000000f00 */
[----:B------:R-:W-:Y:S02]  /*139b0*/  IMAD.MOV.U32 R9, RZ, RZ, 0x2 ;  /* 0x00000002ff097424 */ /* 0x000fe400078e00ff */
[----:B------:R-:W-:Y:S02]  /*139c0*/  IMAD.MOV.U32 R10, RZ, RZ, RZ ;  /* 0x000000ffff0a7224 */ /* 0x000fe400078e00ff */
[----:B------:R-:W-:Y:S02]  /*139d0*/  IMAD.MOV.U32 R11, RZ, RZ, -0x1 ;  /* 0xffffffffff0b7424 */ /* 0x000fe400078e00ff */
[----:B0-----:R-:W-:Y:S05]  /*139e0*/  CALL.REL.NOINC `($__internal_5_$__cuda_sm70_shflsync_up_p) ;  /* 0x00000bf000007944 */ /* 0x001fea0003c00000 */
[----:B------:R-:W-:Y:S01]  /*139f0*/  IMAD.IADD R8, R13, 0x1, R11 ;  /* 0x000000010d087824 */ /* 0x000fe200078e020b */
[----:B------:R-:W-:Y:S01]  /*13a00*/  ISETP.NE.U32.AND P1, PT, R10, 0x1, PT ;  /* 0x000000010a00780c */ /* 0x000fe20003f25070 */
[----:B------:R-:W-:Y:S01]  /*13a10*/  IMAD.MOV.U32 R9, RZ, RZ, 0x4 ;  /* 0x00000004ff097424 */ /* 0x000fe200078e00ff */
[----:B------:R-:W-:Y:S01]  /*13a20*/  MOV R12, 0x13a80 ;  /* 0x00013a80000c7802 */ /* 0x000fe20000000f00 */
[----:B------:R-:W-:Y:S01]  /*13a30*/  IMAD.MOV.U32 R10, RZ, RZ, RZ ;  /* 0x000000ffff0a7224 */ /* 0x000fe200078e00ff */
[----:B------:R-:W-:Y:S01]  /*13a40*/  SEL R16, R8, R11, !P1 ;  /* 0x0000000b08107207 */ /* 0x000fe20004800000 */
[----:B------:R-:W-:-:S04]  /*13a50*/  IMAD.MOV.U32 R11, RZ, RZ, -0x1 ;  /* 0xffffffffff0b7424 */ /* 0x000fc800078e00ff */
[----:B------:R-:W-:Y:S02]  /*13a60*/  IMAD.MOV.U32 R8, RZ, RZ, R16 ;  /* 0x000000ffff087224 */ /* 0x000fe400078e0010 */
[----:B------:R-:W-:Y:S05]  /*13a70*/  CALL.REL.NOINC `($__internal_5_$__cuda_sm70_shflsync_up_p) ;  /* 0x00000b6000007944 */ /* 0x000fea0003c00000 */
        /* <DEDUP_REMOVED lines=20> */
[----:B------:R-:W-:Y:S02]  /*13bc0*/  IMAD.MOV.U32 R9, RZ, RZ, 0x1f ;  /* 0x0000001fff097424 */ /* 0x000fe400078e00ff */
[----:B------:R-:W-:Y:S01]  /*13bd0*/  IMAD.MOV.U32 R10, RZ, RZ, -0x1 ;  /* 0xffffffffff0a7424 */ /* 0x000fe200078e00ff */
[----:B------:R-:W-:Y:S02]  /*13be0*/  SEL R11, R8, R11, !P1 ;  /* 0x0000000b080b7207 */ /* 0x000fe40004800000 */
[----:B------:R-:W-:Y:S02]  /*13bf0*/  MOV R8, 0x13c10 ;  /* 0x00013c1000087802 */ /* 0x000fe40000000f00 */
[----:B------:R-:W-:Y:S05]  /*13c00*/  CALL.REL.NOINC `($__internal_4_$__cuda_sm70_shflsync_idx_p) ;  /* 0x0000099000007944 */ /* 0x000fea0003c00000 */
[----:B-1----:R-:W-:Y:S01]  /*13c10*/  IMAD.MOV.U32 R7, RZ, RZ, R10 ;  /* 0x000000ffff077224 */ /* 0x002fe200078e000a */
[----:B------:R-:W-:Y:S05]  /*13c20*/  BRA `(.L_x_1193) ;  /* 0xfffee5e000007947 */ /* 0x000fea000383ffff */
.L_x_928:
        /* <DEDUP_REMOVED lines=8> */
.L_x_929:
        /* <DEDUP_REMOVED lines=42> */
.L_x_1024:
        /* <DEDUP_REMOVED lines=8> */
.L_x_1025:
        /* <DEDUP_REMOVED lines=37> */
[----:B------:R-:W-:Y:S01]  /*14220*/  IMAD.MOV.U32 R10, RZ, RZ, -0x1 ;  /* 0xffffffffff0a7424 */ /* 0x000fe200078e00ff */
[----:B------:R-:W-:-:S05]  /*14230*/  SEL R12, R12, R11, !P1 ;  /* 0x0000000b0c0c7207 */ /* 0x000fca0004800000 */
[----:B------:R-:W-:Y:S02]  /*14240*/  IMAD.MOV.U32 R11, RZ, RZ, R12 ;  /* 0x000000ffff0b7224 */ /* 0x000fe400078e000c */
[----:B------:R-:W-:Y:S05]  /*14250*/  CALL.REL.NOINC `($__internal_4_$__cuda_sm70_shflsync_idx_p) ;  /* 0x0000034000007944 */ /* 0x000fea0003c00000 */
[----:B-1----:R-:W-:Y:S01]  /*14260*/  IMAD.MOV.U32 R8, RZ, RZ, R10 ;  /* 0x000000ffff087224 */ /* 0x002fe200078e000a */
[----:B------:R-:W-:Y:S05]  /*14270*/  BRA `(.L_x_1197) ;  /* 0xffff62d000007947 */ /* 0x000fea000383ffff */
.L_x_1126:
[----:B------:R-:W-:Y:S01]  /*14280*/  IMAD.MOV.U32 R8, RZ, RZ, R24 ;  /* 0x000000ffff087224 */ /* 0x000fe200078e0018 */
[----:B------:R-:W-:Y:S01]  /*14290*/  MOV R12, 0x142e0 ;  /* 0x000142e0000c7802 */ /* 0x000fe20000000f00 */
[----:B------:R-:W-:Y:S02]  /*142a0*/  IMAD.MOV.U32 R9, RZ, RZ, 0x1 ;  /* 0x00000001ff097424 */ /* 0x000fe400078e00ff */
[----:B------:R-:W-:Y:S02]  /*142b0*/  IMAD.MOV.U32 R10, RZ, RZ, RZ ;  /* 0x000000ffff0a7224 */ /* 0x000fe400078e00ff */
[----:B------:R-:W-:Y:S02]  /*142c0*/  IMAD.MOV.U32 R11, RZ, RZ, -0x1 ;  /* 0xffffffffff0b7424 */ /* 0x000fe400078e00ff */
[----:B------:R-:W-:Y:S05]  /*142d0*/  CALL.REL.NOINC `($__internal_5_$__cuda_sm70_shflsync_up_p) ;  /* 0x0000030000007944 */ /* 0x000fea0003c00000 */
[----:B------:R-:W-:Y:S01]  /*142e0*/  ISETP.EQ.U32.AND P1, PT, R10, 0x1, PT ;  /* 0x000000010a00780c */ /* 0x000fe20003f22070 */
[----:B------:R-:W-:Y:S08]  /*142f0*/  BRA `(.L_x_1198) ;  /* 0xffffbb9000007947 */ /* 0x000ff0000383ffff */
.L_x_1127:
[----:B------:R-:W-:Y:S01]  /*14300*/  IMAD.MOV.U32 R8, RZ, RZ, R16 ;  /* 0x000000ffff087224 */ /* 0x000fe200078e0010 */
[----:B------:R-:W-:Y:S01]  /*14310*/  MOV R12, 0x14360 ;  /* 0x00014360000c7802 */ /* 0x000fe20000000f00 */
[----:B------:R-:W-:-:S02]  /*14320*/  IMAD.MOV.U32 R9, RZ, RZ, 0x2 ;  /* 0x00000002ff097424 */ /* 0x000fc400078e00ff */
        /* <DEDUP_REMOVED lines=39> */
        .weak           $__internal_4_$__cuda_sm70_shflsync_idx_p
        .type           $__internal_4_$__cuda_sm70_shflsync_idx_p,@function
        .size           $__internal_4_$__cuda_sm70_shflsync_idx_p,($__internal_5_$__cuda_sm70_shflsync_up_p - $__internal_4_$__cuda_sm70_shflsync_idx_p)
$__internal_4_$__cuda_sm70_shflsync_idx_p:
[----:B------:R-:W-:Y:S04]  /*145a0*/  WARPSYNC R10 ;  /* 0x0000000a00007348 */ /* 0x000fe80003800000 */
[----:B------:R0:W1:Y:S02]  /*145b0*/  SHFL.IDX PT, R10, R11, R9, R9 ;  /* 0x000000090b0a7389 */ /* 0x00006400000e0009 */
[----:B0-----:R-:W-:-:S04]  /*145c0*/  IMAD.MOV.U32 R9, RZ, RZ, 0x0 ;  /* 0x00000000ff097424 */ /* 0x001fc800078e00ff */
[----:B------:R-:W-:Y:S05]  /*145d0*/  RET.REL.NODEC R8 `(_ZN4vllm16topKPerRowDecodeILi1024ELb1ELb0ELb1EEEvPKfPKiPiiiiiiPfiS4_) ;  /* 0xfffeba2008007950 */ /* 0x000fea0003c3ffff */
        .weak           $__internal_5_$__cuda_sm70_shflsync_up_p
        .type           $__internal_5_$__cuda_sm70_shflsync_up_p,@function
        .size           $__internal_5_$__cuda_sm70_shflsync_up_p,(.L_x_2408 - $__internal_5_$__cuda_sm70_shflsync_up_p)
$__internal_5_$__cuda_sm70_shflsync_up_p:
[----:B------:R-:W-:Y:S04]  /*145e0*/  WARPSYNC R11 ;  /* 0x0000000b00007348 */ /* 0x000fe80003800000 */
[----:B------:R0:W1:Y:S02]  /*145f0*/  SHFL.UP P1, R11, R8, R9, R10 ;  /* 0x04000009080b7389 */ /* 0x000064000002000a */
[----:B0-----:R-:W-:Y:S02]  /*14600*/  IMAD.MOV.U32 R8, RZ, RZ, R12 ;  /* 0x000000ffff087224 */ /* 0x001fe400078e000c */
[----:B------:R-:W-:Y:S01]  /*14610*/  IMAD.MOV.U32 R9, RZ, RZ, 0x0 ;  /* 0x00000000ff097424 */ /* 0x000fe200078e00ff */
[----:B-1----:R-:W-:-:S03]  /*14620*/  SEL R10, RZ, 0x1, !P1 ;  /* 0x00000001ff0a7807 */ /* 0x002fc60004800000 */
[----:B------:R-:W-:Y:S05]  /*14630*/  RET.REL.NODEC R8 `(_ZN4vllm16topKPerRowDecodeILi1024ELb1ELb0ELb1EEEvPKfPKiPiiiiiiPfiS4_) ;  /* 0xfffeb9c008007950 */ /* 0x000fea0003c3ffff */
.L_x_1200:
        /* <DEDUP_REMOVED lines=12> */
.L_x_2408:


//--------------------- .text._ZN4vllm16topKPerRowDecodeILi512ELb1ELb1ELb0EEEvPKfPKiPiiiiiiPfiS4_ --------------------------
	.section	.text._ZN4vllm16topKPerRowDecodeILi512ELb1ELb1ELb0EEEvPKfPKiPiiiiiiPfiS4_,"ax",@progbits
	.sectioninfo	@"SHI_REGISTERS=40"
	.align	128
.text._ZN4vllm16topKPerRowDecodeILi512ELb1ELb1ELb0EEEvPKfPKiPiiiiiiPfiS4_:
        .type           _ZN4vllm16topKPerRowDecodeILi512ELb1ELb1ELb0EEEvPKfPKiPiiiiiiPfiS4_,@function
        .size           _ZN4vllm16topKPerRowDecodeILi512ELb1ELb1ELb0EEEvPKfPKiPiiiiiiPfiS4_,(.L_x_2411 - _ZN4vllm16topKPerRowDecodeILi512ELb1ELb1ELb0EEEvPKfPKiPiiiiiiPfiS4_)
        .other          _ZN4vllm16topKPerRowDecodeILi512ELb1ELb1ELb0EEEvPKfPKiPiiiiiiPfiS4_,@"STO_CUDA_ENTRY STV_DEFAULT"
_ZN4vllm16topKPerRowDecodeILi512ELb1ELb1ELb0EEEvPKfPKiPiiiiiiPfiS4_:
[----:B------:R-:W-:Y:S02]  /*0000*/  IMAD.MOV.U32 R1, RZ, RZ, c[0x0][0x28] ;  /* 0x00000a00ff017624 */ /* 0x000fe400078e00ff */
[----:B------:R-:W-:Y:S01]  /*0010*/  IABS R13, c[0x0][0x184] ;  /* 0x00006100000d7a13 */ /* 0x000fe20000000000 */
[----:B------:R-:W0:Y:S01]  /*0020*/  S2R R9, SR_CTAID.X ;  /* 0x0000000000097919 */ /* 0x000e220000002500 */
[----:B------:R-:W-:Y:S01]  /*0030*/  LOP3.LUT R6, RZ, c[0x0][0x184], RZ, 0x33, !PT ;  /* 0x00006100ff067a12 */ /* 0x000fe200078e33ff */
[----:B------:R-:W-:Y:S01]  /*0040*/  ULDC.64 UR10, c[0x0][0x118] ;  /* 0x00004600000a7ab9 */ /* 0x000fe20000000a00 */
[----:B------:R-:W1:Y:S08]  /*0050*/  I2F.RP R0, R13 ;  /* 0x0000000d00007306 */ /* 0x000e700000209400 */
[----:B-1----:R-:W1:Y:S02]  /*0060*/  MUFU.RCP R0, R0 ;  /* 0x0000000000007308 */ /* 0x002e640000001000 */
[----:B-1----:R-:W-:-:S06]  /*0070*/  IADD3 R2, R0, 0xffffffe, RZ ;  /* 0x0ffffffe00027810 */ /* 0x002fcc0007ffe0ff */
[----:B------:R1:W2:Y:S02]  /*0080*/  F2I.FTZ.U32.TRUNC.NTZ R3, R2 ;  /* 0x0000000200037305 */ /* 0x0002a4000021f000 */
[----:B-1----:R-:W-:Y:S02]  /*0090*/  IMAD.MOV.U32 R2, RZ, RZ, RZ ;  /* 0x000000ffff027224 */ /* 0x002fe400078e00ff */
[----:B--2---:R-:W-:-:S04]  /*00a0*/  IMAD.MOV R4, RZ, RZ, -R3 ;  /* 0x000000ffff047224 */ /* 0x004fc800078e0a03 */
[----:B------:R-:W-:Y:S01]  /*00b0*/  IMAD R5, R4, R13, RZ ;  /* 0x0000000d04057224 */ /* 0x000fe200078e02ff */
[----:B0-----:R-:W-:-:S03]  /*00c0*/  IABS R4, R9 ;  /* 0x0000000900047213 */ /* 0x001fc60000000000 */
[----:B------:R-:W-:Y:S01]  /*00d0*/  IMAD.HI.U32 R3, R3, R5, R2 ;  /* 0x0000000503037227 */ /* 0x000fe200078e0002 */
[----:B------:R-:W-:-:S04]  /*00e0*/  LOP3.LUT R2, R9, c[0x0][0x184], RZ, 0x3c, !PT ;  /* 0x0000610009027a12 */ /* 0x000fc800078e3cff */
[----:B------:R-:W-:Y:S01]  /*00f0*/  ISETP.GE.AND P2, PT, R2, RZ, PT ;  /* 0x000000ff0200720c */ /* 0x000fe20003f46270 */
[----:B------:R-:W-:-:S04]  /*0100*/  IMAD.HI.U32 R3, R3, R4, RZ ;  /* 0x0000000403037227 */ /* 0x000fc800078e00ff */
[----:B------:R-:W-:-:S04]  /*0110*/  IMAD.MOV R0, RZ, RZ, -R3 ;  /* 0x000000ffff007224 */ /* 0x000fc800078e0a03 */
[----:B------:R-:W-:-:S05]  /*0120*/  IMAD R0, R13, R0, R4 ;  /* 0x000000000d007224 */ /* 0x000fca00078e0204 */
[----:B------:R-:W-:-:S13]  /*0130*/  ISETP.GT.U32.AND P1, PT, R13, R0, PT ;  /* 0x000000000d00720c */ /* 0x000fda0003f24070 */
[----:B------:R-:W-:Y:S01]  /*0140*/  @!P1 IMAD.IADD R0, R0, 0x1, -R13 ;  /* 0x0000000100009824 */ /* 0x000fe200078e0a0d */
[----:B------:R-:W-:Y:S02]  /*0150*/  @!P1 IADD3 R3, R3, 0x1, RZ ;  /* 0x0000000103039810 */ /* 0x000fe40007ffe0ff */
[----:B------:R-:W-:Y:S02]  /*0160*/  ISETP.NE.AND P1, PT, RZ, c[0x0][0x188], PT ;  /* 0x00006200ff007a0c */ /* 0x000fe40003f25270 */
[----:B------:R-:W-:-:S13]  /*0170*/  ISETP.GE.U32.AND P0, PT, R0, R13, PT ;  /* 0x0000000d0000720c */ /* 0x000fda0003f06070 */
[----:B------:R-:W-:Y:S02]  /*0180*/  @P0 IADD3 R3, R3, 0x1, RZ ;  /* 0x0000000103030810 */ /* 0x000fe40007ffe0ff */
[----:B------:R-:W-:-:S03]  /*0190*/  ISETP.NE.AND P0, PT, RZ, c[0x0][0x184], PT ;  /* 0x00006100ff007a0c */ /* 0x000fc60003f05270 */
[----:B------:R-:W-:-:S05]  /*01a0*/  @!P2 IMAD.MOV R3, RZ, RZ, -R3 ;  /* 0x000000ffff03a224 */ /* 0x000fca00078e0a03 */
[----:B------:R-:W-:Y:S01]  /*01b0*/  SEL R2, R6, R3, !P0 ;  /* 0x0000000306027207 */ /* 0x000fe20004000000 */
[----:B------:R-:W-:-:S03]  /*01c0*/  IMAD.MOV.U32 R3, RZ, RZ, 0x4 ;  /* 0x00000004ff037424 */ /* 0x000fc600078e00ff */
[----:B------:R-:W-:-:S05]  /*01d0*/  SEL R2, R2, R9, !P1 ;  /* 0x0000000902027207 */ /* 0x000fca0004800000 */
[----:B------:R-:W-:-:S06]  /*01e0*/  IMAD.WIDE R2, R2, R3, c[0x0][0x168] ;  /* 0x00005a0002027625 */ /* 0x000fcc00078e0203 */
[----:B------:R-:W2:Y:S01]  /*01f0*/  LDG.E R2, [R2.64] ;  /* 0x0000000a02027981 */ /* 0x000ea2000c1e1900 */
[----:B------:R-:W0:Y:S01]  /*0200*/  I2F.U32.RP R7, c[0x0][0x10] ;  /* 0x0000040000077b06 */ /* 0x000e220000209000 */
[----:B------:R-:W-:-:S07]  /*0210*/  IMAD.MOV.U32 R4, RZ, RZ, RZ ;  /* 0x000000ffff047224 */ /* 0x000fce00078e00ff */
[----:B0-----:R-:W0:Y:S02]  /*0220*/  MUFU.RCP R7, R7 ;  /* 0x0000000700077308 */ /* 0x001e240000001000 */
[----:B0-----:R-:W-:-:S06]  /*0230*/  IADD3 R5, R7, 0xffffffe, RZ ;  /* 0x0ffffffe07057810 */ /* 0x001fcc0007ffe0ff */
[----:B------:R-:W0:Y:S02]  /*0240*/  F2I.FTZ.U32.TRUNC.NTZ R5, R5 ;  /* 0x0000000500057305 */ /* 0x000e24000021f000 */
[----:B0-----:R-:W-:-:S04]  /*0250*/  IMAD.MOV R11, RZ, RZ, -R5 ;  /* 0x000000ffff0b7224 */ /* 0x001fc800078e0a05 */
[----:B------:R-:W-:-:S04]  /*0260*/  IMAD R11, R11, c[0x0][0x10], RZ ;  /* 0x000004000b0b7a24 */ /* 0x000fc800078e02ff */
[----:B------:R-:W-:Y:S01]  /*0270*/  IMAD.HI.U32 R11, R5, R11, R4 ;  /* 0x0000000b050b7227 */ /* 0x000fe200078e0004 */
[----:B--2---:R-:W-:Y:S01]  /*0280*/  @P1 IMNMX R4, RZ, R2, !PT ;  /* 0x00000002ff041217 */ /* 0x004fe20007800200 */
[----:B------:R-:W-:Y:S05]  /*0290*/  @P1 BRA `(.L_x_1201) ;  /* 0x000000a000001947 */ /* 0x000fea0003800000 */
[----:B------:R-:W-:Y:S01]  /*02a0*/  ISETP.GE.AND P2, PT, R9, RZ, PT ;  /* 0x000000ff0900720c */ /* 0x000fe20003f46270 */
[----:B------:R-:W-:Y:S01]  /*02b0*/  IMAD.IADD R3, R0, 0x1, -R13 ;  /* 0x0000000100037824 */ /* 0x000fe200078e0a0d */
[----:B------:R-:W-:-:S04]  /*02c0*/  ISETP.GT.U32.AND P1, PT, R13, R0, PT ;  /* 0x000000000d00720c */ /* 0x000fc80003f24070 */
[----:B------:R-:W-:Y:S01]  /*02d0*/  SEL R3, R3, R0, !P1 ;  /* 0x0000000003037207 */ /* 0x000fe20004800000 */
[----:B------:R-:W-:-:S06]  /*02e0*/  IMAD.MOV.U32 R0, RZ, RZ, 0x1 ;  /* 0x00000001ff007424 */ /* 0x000fcc00078e00ff */
[----:B------:R-:W-:-:S05]  /*02f0*/  @!P2 IMAD.MOV R3, RZ, RZ, -R3 ;  /* 0x000000ffff03a224 */ /* 0x000fca00078e0a03 */
[----:B------:R-:W-:-:S04]  /*0300*/  SEL R3, R6, R3, !P0 ;  /* 0x0000000306037207 */ /* 0x000fc80004000000 */
[----:B------:R-:W-:-:S05]  /*0310*/  IADD3 R3, R3, -c[0x0][0x184], R0 ;  /* 0x8000610003037a10 */ /* 0x000fca0007ffe000 */
[----:B------:R-:W-:-:S05]  /*0320*/  IMAD.IADD R3, R2, 0x1, R3 ;  /* 0x0000000102037824 */ /* 0x000fca00078e0203 */
[----:B------:R-:W-:-:S05]  /*0330*/  IMNMX R4, RZ, R3, !PT ;  /* 0x00000003ff047217 */ /* 0x000fca0007800200 */
.L_x_1201:
[----:B------:R-:W-:Y:S01]  /*0340*/  IMAD.MOV.U32 R0, RZ, RZ, R4 ;  /* 0x000000ffff007224 */ /* 0x000fe200078e0004 */
[----:B------:R-:W0:Y:S01]  /*0350*/  S2R R32, SR_CTAID.Y ;  /* 0x0000000000207919 */ /* 0x000e220000002600 */
[----:B------:R-:W-:Y:S02]  /*0360*/  ISETP.NE.U32.AND P2, PT, RZ, c[0x0][0x10], PT ;  /* 0x00000400ff007a0c */ /* 0x000fe40003f45070 */
[----:B------:R-:W-:Y:S01]  /*0370*/  IMAD.HI.U32 R11, R11, R0, RZ ;  /* 0x000000000b0b7227 */ /* 0x000fe200078e00ff */
[----:B------:R-:W1:Y:S03]  /*0380*/  S2R R13, SR_TID.X ;  /* 0x00000000000d7919 */ /* 0x000e660000002100 */
[----:B------:R-:W-:-:S04]  /*0390*/  IMAD.MOV R3, RZ, RZ, -R11 ;  /* 0x000000ffff037224 */ /* 0x000fc800078e0a0b */
[----:B------:R-:W-:-:S05]  /*03a0*/  IMAD R2, R3, c[0x0][0x10], R0 ;  /* 0x0000040003027a24 */ /* 0x000fca00078e0200 */
[----:B------:R-:W-:-:S13]  /*03b0*/  ISETP.GE.U32.AND P0, PT, R2, c[0x0][0x10], PT ;  /* 0x0000040002007a0c */ /* 0x000fda0003f06070 */
[----:B------:R-:W-:Y:S02]  /*03c0*/  @P0 IADD3 R2, R2, -c[0x0][0x10], RZ ;  /* 0x8000040002020a10 */ /* 0x000fe40007ffe0ff */
[----:B------:R-:W-:Y:S02]  /*03d0*/  @P0 IADD3 R11, R11, 0x1, RZ ;  /* 0x000000010b0b0810 */ /* 0x000fe40007ffe0ff */
[----:B------:R-:W-:Y:S02]  /*03e0*/  ISETP.GE.U32.AND P1, PT, R2, c[0x0][0x10], PT ;  /* 0x0000040002007a0c */ /* 0x000fe40003f26070 */
[----:B0-----:R-:W-:-:S04]  /*03f0*/  IADD3 R2, R32, 0x1, RZ ;  /* 0x0000000120027810 */ /* 0x001fc80007ffe0ff */
[----:B------:R-:W-:-:S07]  /*0400*/  ISETP.NE.AND P0, PT, R2, c[0x0][0x10], PT ;  /* 0x0000040002007a0c */ /* 0x000fce0003f05270 */
[----:B------:R-:W-:Y:S02]  /*0410*/  @P1 IADD3 R11, R11, 0x1, RZ ;  /* 0x000000010b0b1810 */ /* 0x000fe40007ffe0ff */
[----:B------:R-:W-:-:S05]  /*0420*/  @!P2 LOP3.LUT R11, RZ, c[0x0][0x10], RZ, 0x33, !PT ;  /* 0x00000400ff0baa12 */ /* 0x000fca00078e33ff */
[C---:B------:R-:W-:Y:S02]  /*0430*/  IMAD R2, R11.reuse, R32, RZ ;  /* 0x000000200b027224 */ /* 0x040fe400078e02ff */
[----:B------:R-:W-:Y:S02]  /*0440*/  IMAD R32, R32, c[0x0][0x180], RZ ;  /* 0x0000600020207a24 */ /* 0x000fe400078e02ff */
[----:B------:R-:W-:-:S04]  /*0450*/  @P0 IMAD.IADD R0, R11, 0x1, R2 ;  /* 0x000000010b000824 */ /* 0x000fc800078e0202 */
[----:B------:R-:W-:-:S05]  /*0460*/  IMAD.IADD R8, R0, 0x1, -R2 ;  /* 0x0000000100087824 */ /* 0x000fca00078e0a02 */
[----:B------:R-:W-:-:S13]  /*0470*/  ISETP.GT.AND P0, PT, R8, c[0x0][0x180], PT ;  /* 0x0000600008007a0c */ /* 0x000fda0003f04270 */
[----:B------:R-:W-:Y:S05]  /*0480*/  @P0 BRA `(.L_x_1202) ;  /* 0x00000fe000000947 */ /* 0x000fea0003800000 */
[----:B-1----:R-:W-:Y:S01]  /*0490*/  ISETP.GE.AND P0, PT, R13, R8, PT ;  /* 0x000000080d00720c */ /* 0x002fe20003f06270 */
[----:B------:R-:W-:Y:S01]  /*04a0*/  IMAD.MOV.U32 R4, RZ, RZ, c[0x0][0x180] ;  /* 0x00006000ff047624 */ /* 0x000fe200078e00ff */
[----:B------:R-:W-:Y:S01]  /*04b0*/  BSSY B0, `(.L_x_1203) ;  /* 0x0000061000007945 */ /* 0x000fe20003800000 */
[----:B------:R-:W-:-:S03]  /*04c0*/  SHF.R.S32.HI R5, RZ, 0x1f, R9 ;  /* 0x0000001fff057819 */ /* 0x000fc60000011409 */
[----:B------:R-:W-:-:S07]  /*04d0*/  SHF.R.S32.HI R6, RZ, 0x1f, R4 ;  /* 0x0000001fff067819 */ /* 0x000fce0000011404 */
[----:B------:R-:W-:Y:S05]  /*04e0*/  @P0 BRA `(.L_x_1204) ;  /* 0x000005d000000947 */ /* 0x000fea0003800000 */
[----:B------:R-:W-:Y:S01]  /*04f0*/  LOP3.LUT R7, RZ, R2, RZ, 0x33, !PT ;  /* 0x00000002ff077212 */ /* 0x000fe200078e33ff */
[----:B------:R-:W-:Y:S03]  /*0500*/  BSSY B1, `(.L_x_1205) ;  /* 0x000002c000017945 */ /* 0x000fe60003800000 */
[----:B------:R-:W-:-:S04]  /*0510*/  IADD3 R10, -R13, R0, R7 ;  /* 0x000000000d0a7210 */ /* 0x000fc80007ffe107 */
[C---:B------:R-:W-:Y:S02]  /*0520*/  LEA.HI R7, R10.reuse, 0x1, RZ, 0x17 ;  /* 0x000000010a077811 */ /* 0x040fe400078fb8ff */
[----:B------:R-:W-:Y:S02]  /*0530*/  ISETP.GE.U32.AND P0, PT, R10, 0x600, PT ;  /* 0x000006000a00780c */ /* 0x000fe40003f06070 */
[----:B------:R-:W-:Y:S01]  /*0540*/  LOP3.LUT P1, R12, R7, 0x3, RZ, 0xc0, !PT ;  /* 0x00000003070c7812 */ /* 0x000fe2000782c0ff */
[----:B------:R-:W-:-:S12]  /*0550*/  IMAD.MOV.U32 R7, RZ, RZ, R13 ;  /* 0x000000ffff077224 */ /* 0x000fd800078e000d */
[----:B------:R-:W-:Y:S05]  /*0560*/  @!P1 BRA `(.L_x_1206) ;  /* 0x0000025000009947 */ /* 0x000fea0003800000 */
[----:B------:R-:W-:Y:S01]  /*0570*/  IMAD R7, R5, c[0x0][0x180], RZ ;  /* 0x0000600005077a24 */ /* 0x000fe200078e02ff */
[----:B------:R-:W-:Y:S01]  /*0580*/  SHF.R.S32.HI R15, RZ, 0x1f, R13 ;  /* 0x0000001fff0f7819 */ /* 0x000fe2000001140d */
[----:B------:R-:W-:-:S04]  /*0590*/  IMAD.WIDE.U32 R10, R9, c[0x0][0x180], RZ ;  /* 0x00006000090a7a25 */ /* 0x000fc800078e00ff */
[----:B------:R-:W-:Y:S02]  /*05a0*/  IMAD.MOV.U32 R14, RZ, RZ, R13 ;  /* 0x000000ffff0e7224 */ /* 0x000fe400078e000d */
[----:B------:R-:W-:Y:S02]  /*05b0*/  IMAD R7, R9, R6, R7 ;  /* 0x0000000609077224 */ /* 0x000fe400078e0207 */
[----:B------:R-:W-:-:S04]  /*05c0*/  IMAD.WIDE.U32 R14, R10, c[0x0][0x10], R14 ;  /* 0x000004000a0e7a25 */ /* 0x000fc800078e000e */
[----:B------:R-:W-:Y:S01]  /*05d0*/  IMAD.IADD R10, R11, 0x1, R7 ;  /* 0x000000010b0a7824 */ /* 0x000fe200078e0207 */
[----:B------:R-:W-:Y:S01]  /*05e0*/  IADD3 R19, P1, R32, R14, RZ ;  /* 0x0000000e20137210 */ /* 0x000fe20007f3e0ff */
[----:B------:R-:W-:Y:S02]  /*05f0*/  IMAD.MOV.U32 R7, RZ, RZ, R13 ;  /* 0x000000ffff077224 */ /* 0x000fe400078e000d */
[----:B------:R-:W-:Y:S02]  /*0600*/  IMAD R14, R10, c[0x0][0x10], RZ ;  /* 0x000004000a0e7a24 */ /* 0x000fe400078e02ff */
[----:B------:R-:W-:Y:S02]  /*0610*/  IMAD.SHL.U32 R18, R19, 0x4, RZ ;  /* 0x0000000413127824 */ /* 0x000fe400078e00ff */
[----:B------:R-:W-:-:S03]  /*0620*/  IMAD.X R14, R15, 0x1, R14, P1 ;  /* 0x000000010f0e7824 */ /* 0x000fc600008e060e */
[C---:B------:R-:W-:Y:S02]  /*0630*/  IADD3 R20, P1, R18.reuse, c[0x0][0x190], RZ ;  /* 0x0000640012147a10 */ /* 0x040fe40007f3e0ff */
[----:B------:R-:W-:Y:S02]  /*0640*/  SHF.L.U64.HI R19, R19, 0x2, R14 ;  /* 0x0000000213137819 */ /* 0x000fe4000001020e */
[----:B------:R-:W-:Y:S02]  /*0650*/  IADD3 R18, P2, R18, c[0x0][0x170], RZ ;  /* 0x00005c0012127a10 */ /* 0x000fe40007f5e0ff */
[C---:B------:R-:W-:Y:S02]  /*0660*/  IADD3.X R21, R19.reuse, c[0x0][0x194], RZ, P1, !PT ;  /* 0x0000650013157a10 */ /* 0x040fe40000ffe4ff */
[----:B------:R-:W-:Y:S02]  /*0670*/  IADD3.X R19, R19, c[0x0][0x174], RZ, P2, !PT ;  /* 0x00005d0013137a10 */ /* 0x000fe400017fe4ff */
.L_x_1207:
[----:B0-----:R-:W-:-:S05]  /*0680*/  IMAD.IADD R10, R2, 0x1, R7 ;  /* 0x00000001020a7824 */ /* 0x001fca00078e0207 */
[----:B------:R-:W-:-:S05]  /*0690*/  SHF.R.S32.HI R11, RZ, 0x1f, R10 ;  /* 0x0000001fff0b7819 */ /* 0x000fca000001140a */
[----:B------:R-:W-:-:S05]  /*06a0*/  IMAD.WIDE R16, R9, c[0x0][0x178], R10 ;  /* 0x00005e0009107a25 */ /* 0x000fca00078e020a */
[----:B------:R-:W-:-:S04]  /*06b0*/  LEA R14, P1, R16, c[0x0][0x160], 0x2 ;  /* 0x00005800100e7a11 */ /* 0x000fc800078210ff */
[----:B------:R-:W-:Y:S01]  /*06c0*/  LEA.HI.X R15, R16, c[0x0][0x164], R17, 0x2, P1 ;  /* 0x00005900100f7a11 */ /* 0x000fe200008f1411 */
[----:B------:R-:W-:Y:S02]  /*06d0*/  IMAD.MOV.U32 R16, RZ, RZ, R18 ;  /* 0x000000ffff107224 */ /* 0x000fe400078e0012 */
[----:B------:R-:W-:-:S05]  /*06e0*/  IMAD.MOV.U32 R17, RZ, RZ, R19 ;  /* 0x000000ffff117224 */ /* 0x000fca00078e0013 */
[----:B------:R0:W-:Y:S04]  /*06f0*/  STG.E [R16.64], R10 ;  /* 0x0000000a10007986 */ /* 0x0001e8000c10190a */
[----:B------:R-:W2:Y:S01]  /*0700*/  LDG.E R15, [R14.64] ;  /* 0x0000000a0e0f7981 */ /* 0x000ea2000c1e1900 */
[----:B------:R-:W-:Y:S01]  /*0710*/  IMAD.MOV.U32 R11, RZ, RZ, R21 ;  /* 0x000000ffff0b7224 */ /* 0x000fe200078e0015 */
[----:B------:R-:W-:Y:S02]  /*0720*/  IADD3 R12, R12, -0x1, RZ ;  /* 0xffffffff0c0c7810 */ /* 0x000fe40007ffe0ff */
[----:B------:R-:W-:Y:S02]  /*0730*/  IADD3 R18, P3, R18, 0x800, RZ ;  /* 0x0000080012127810 */ /* 0x000fe40007f7e0ff */
[----:B------:R-:W-:Y:S01]  /*0740*/  ISETP.NE.AND P1, PT, R12, RZ, PT ;  /* 0x000000ff0c00720c */ /* 0x000fe20003f25270 */
[----:B0-----:R-:W-:Y:S01]  /*0750*/  IMAD.MOV.U32 R10, RZ, RZ, R20 ;  /* 0x000000ffff0a7224 */ /* 0x001fe200078e0014 */
[----:B------:R-:W-:Y:S01]  /*0760*/  IADD3 R20, P2, R20, 0x800, RZ ;  /* 0x0000080014147810 */ /* 0x000fe20007f5e0ff */
[----:B------:R-:W-:Y:S01]  /*0770*/  IMAD.X R19, RZ, RZ, R19, P3 ;  /* 0x000000ffff137224 */ /* 0x000fe200018e0613 */
[----:B------:R-:W-:-:S03]  /*0780*/  IADD3 R7, R7, 0x200, RZ ;  /* 0x0000020007077810 */ /* 0x000fc60007ffe0ff */
[----:B------:R-:W-:Y:S01]  /*0790*/  IMAD.X R21, RZ, RZ, R21, P2 ;  /* 0x000000ffff157224 */ /* 0x000fe200010e0615 */
[----:B--2---:R0:W-:Y:S05]  /*07a0*/  STG.E [R10.64], R15 ;  /* 0x0000000f0a007986 */ /* 0x0041ea000c10190a */
[----:B------:R-:W-:Y:S05]  /*07b0*/  @P1 BRA `(.L_x_1207) ;  /* 0xfffffec000001947 */ /* 0x000fea000383ffff */
.L_x_1206:
[----:B------:R-:W-:Y:S05]  /*07c0*/  BSYNC B1 ;  /* 0x0000000000017941 */ /* 0x000fea0003800000 */
.L_x_1205:
[----:B------:R-:W-:Y:S05]  /*07d0*/  @!P0 BRA `(.L_x_1204) ;  /* 0x000002e000008947 */ /* 0x000fea0003800000 */
[----:B------:R-:W-:Y:S01]  /*07e0*/  IMAD R12, R5, c[0x0][0x180], RZ ;  /* 0x00006000050c7a24 */ /* 0x000fe200078e02ff */
[----:B------:R-:W-:Y:S01]  /*07f0*/  IADD3 R14, P0, R32, R7, RZ ;  /* 0x00000007200e7210 */ /* 0x000fe20007f1e0ff */
[----:B0-----:R-:W-:-:S04]  /*0800*/  IMAD.WIDE.U32 R10, R9, c[0x0][0x180], RZ ;  /* 0x00006000090a7a25 */ /* 0x001fc800078e00ff */
[----:B------:R-:W-:Y:S02]  /*0810*/  IMAD R15, R9, R6, R12 ;  /* 0x00000006090f7224 */ /* 0x000fe400078e020c */
[----:B------:R-:W-:Y:S02]  /*0820*/  IMAD.SHL.U32 R20, R14, 0x4, RZ ;  /* 0x000000040e147824 */ /* 0x000fe400078e00ff */
[----:B------:R-:W-:Y:S02]  /*0830*/  IMAD.IADD R15, R11, 0x1, R15 ;  /* 0x000000010b0f7824 */ /* 0x000fe400078e020f */
[----:B------:R-:W-:-:S04]  /*0840*/  IMAD.WIDE.U32 R10, R10, c[0x0][0x10], RZ ;  /* 0x000004000a0a7a25 */ /* 0x000fc800078e00ff */
[----:B------:R-:W-:Y:S01]  /*0850*/  IMAD R17, R15, c[0x0][0x10], RZ ;  /* 0x000004000f117a24 */ /* 0x000fe200078e02ff */
[----:B------:R-:W-:Y:S01]  /*0860*/  LEA.HI.X.SX32 R15, R7, RZ, 0x1, P0 ;  /* 0x000000ff070f7211 */ /* 0x000fe200000f0eff */
[----:B------:R-:W-:Y:S01]  /*0870*/  IMAD.SHL.U32 R21, R10, 0x4, RZ ;  /* 0x000000040a157824 */ /* 0x000fe200078e00ff */
[C---:B------:R-:W-:Y:S01]  /*0880*/  IADD3 R12, P0, R20.reuse, c[0x0][0x190], RZ ;  /* 0x00006400140c7a10 */ /* 0x040fe20007f1e0ff */
[----:B------:R-:W-:Y:S01]  /*0890*/  IMAD.IADD R17, R17, 0x1, R11 ;  /* 0x0000000111117824 */ /* 0x000fe200078e020b */
[----:B------:R-:W-:Y:S02]  /*08a0*/  IADD3 R20, P1, R20, c[0x0][0x170], RZ ;  /* 0x00005c0014147a10 */ /* 0x000fe40007f3e0ff */
[----:B------:R-:W-:Y:S02]  /*08b0*/  SHF.L.U64.HI R11, R14, 0x2, R15 ;  /* 0x000000020e0b7819 */ /* 0x000fe4000001020f */
[----:B------:R-:W-:Y:S02]  /*08c0*/  SHF.L.U64.HI R22, R10, 0x2, R17 ;  /* 0x000000020a167819 */ /* 0x000fe40000010211 */
[----:B------:R-:W-:-:S02]  /*08d0*/  IADD3.X R37, R11, c[0x0][0x194], RZ, P0, !PT ;  /* 0x000065000b257a10 */ /* 0x000fc400007fe4ff */
[----:B------:R-:W-:Y:S02]  /*08e0*/  IADD3.X R24, R11, c[0x0][0x174], RZ, P1, !PT ;  /* 0x00005d000b187a10 */ /* 0x000fe40000ffe4ff */
.L_x_1208:
[----:B0-----:R-:W-:Y:S01]  /*08f0*/  IMAD.IADD R16, R2, 0x1, R7 ;  /* 0x0000000102107824 */ /* 0x001fe200078e0207 */
[----:B------:R-:W-:-:S04]  /*0900*/  IADD3 R18, P0, R21, R20, RZ ;  /* 0x0000001415127210 */ /* 0x000fc80007f1e0ff */
[----:B------:R-:W-:Y:S01]  /*0910*/  SHF.R.S32.HI R17, RZ, 0x1f, R16 ;  /* 0x0000001fff117819 */ /* 0x000fe20000011410 */
[----:B------:R-:W-:-:S04]  /*0920*/  IMAD.X R19, R22, 0x1, R24, P0 ;  /* 0x0000000116137824 */ /* 0x000fc800000e0618 */
[----:B------:R-:W-:Y:S01]  /*0930*/  IMAD.WIDE R10, R9, c[0x0][0x178], R16 ;  /* 0x00005e00090a7a25 */ /* 0x000fe200078e0210 */
[----:B------:R0:W-:Y:S04]  /*0940*/  STG.E [R18.64], R16 ;  /* 0x0000001012007986 */ /* 0x0001e8000c10190a */
[----:B------:R-:W-:-:S04]  /*0950*/  LEA R14, P1, R10, c[0x0][0x160], 0x2 ;  /* 0x000058000a0e7a11 */ /* 0x000fc800078210ff */
[----:B------:R-:W-:-:S05]  /*0960*/  LEA.HI.X R15, R10, c[0x0][0x164], R11, 0x2, P1 ;  /* 0x000059000a0f7a11 */ /* 0x000fca00008f140b */
[----:B------:R-:W2:Y:S01]  /*0970*/  LDG.E R17, [R14.64] ;  /* 0x0000000a0e117981 */ /* 0x000ea2000c1e1900 */
[----:B------:R-:W-:Y:S02]  /*0980*/  IADD3 R10, P0, R21, R12, RZ ;  /* 0x0000000c150a7210 */ /* 0x000fe40007f1e0ff */
[----:B------:R-:W-:-:S03]  /*0990*/  IADD3 R23, R16, 0x200, RZ ;  /* 0x0000020010177810 */ /* 0x000fc60007ffe0ff */
[----:B------:R-:W-:-:S05]  /*09a0*/  IMAD.X R11, R22, 0x1, R37, P0 ;  /* 0x00000001160b7824 */ /* 0x000fca00000e0625 */
[----:B--2---:R0:W-:Y:S04]  /*09b0*/  STG.E [R10.64], R17 ;  /* 0x000000110a007986 */ /* 0x0041e8000c10190a */
[----:B------:R0:W-:Y:S04]  /*09c0*/  STG.E [R18.64+0x800], R23 ;  /* 0x0008001712007986 */ /* 0x0001e8000c10190a */
[----:B------:R-:W2:Y:S01]  /*09d0*/  LDG.E R25, [R14.64+0x800] ;  /* 0x0008000a0e197981 */ /* 0x000ea2000c1e1900 */
[----:B------:R-:W-:-:S03]  /*09e0*/  IADD3 R27, R16, 0x400, RZ ;  /* 0x00000400101b7810 */ /* 0x000fc60007ffe0ff */
[----:B--2---:R0:W-:Y:S04]  /*09f0*/  STG.E [R10.64+0x800], R25 ;  /* 0x000800190a007986 */ /* 0x0041e8000c10190a */
[----:B------:R0:W-:Y:S04]  /*0a00*/  STG.E [R18.64+0x1000], R27 ;  /* 0x0010001b12007986 */ /* 0x0001e8000c10190a */
[----:B------:R-:W2:Y:S01]  /*0a10*/  LDG.E R29, [R14.64+0x1000] ;  /* 0x0010000a0e1d7981 */ /* 0x000ea2000c1e1900 */
[----:B------:R-:W-:-:S03]  /*0a20*/  IADD3 R31, R16, 0x600, RZ ;  /* 0x00000600101f7810 */ /* 0x000fc60007ffe0ff */
[----:B--2---:R0:W-:Y:S04]  /*0a30*/  STG.E [R10.64+0x1000], R29 ;  /* 0x0010001d0a007986 */ /* 0x0041e8000c10190a */
[----:B------:R0:W-:Y:S04]  /*0a40*/  STG.E [R18.64+0x1800], R31 ;  /* 0x0018001f12007986 */ /* 0x0001e8000c10190a */
[----:B------:R-:W2:Y:S01]  /*0a50*/  LDG.E R35, [R14.64+0x1800] ;  /* 0x0018000a0e237981 */ /* 0x000ea2000c1e1900 */
[----:B------:R-:W-:Y:S02]  /*0a60*/  IADD3 R7, R7, 0x800, RZ ;  /* 0x0000080007077810 */ /* 0x000fe40007ffe0ff */
[----:B------:R-:W-:-:S02]  /*0a70*/  IADD3 R21, P1, R21, 0x2000, RZ ;  /* 0x0000200015157810 */ /* 0x000fc40007f3e0ff */
[----:B------:R-:W-:-:S03]  /*0a80*/  ISETP.GE.AND P0, PT, R7, R8, PT ;  /* 0x000000080700720c */ /* 0x000fc60003f06270 */
[----:B------:R-:W-:Y:S01]  /*0a90*/  IMAD.X R22, RZ, RZ, R22, P1 ;  /* 0x000000ffff167224 */ /* 0x000fe200008e0616 */
[----:B--2---:R0:W-:Y:S09]  /*0aa0*/  STG.E [R10.64+0x1800], R35 ;  /* 0x001800230a007986 */ /* 0x0041f2000c10190a */
[----:B------:R-:W-:Y:S05]  /*0ab0*/  @!P0 BRA `(.L_x_1208) ;  /* 0xfffffe3000008947 */ /* 0x000fea000383ffff */
.L_x_1204:
[----:B------:R-:W-:Y:S05]  /*0ac0*/  BSYNC B0 ;  /* 0x0000000000007941 */ /* 0x000fea0003800000 */
.L_x_1203:
[----:B------:R-:W-:-:S05]  /*0ad0*/  IMAD.IADD R8, R8, 0x1, R13 ;  /* 0x0000000108087824 */ /* 0x000fca00078e020d */
[----:B------:R-:W-:-:S13]  /*0ae0*/  ISETP.GE.AND P0, PT, R8, c[0x0][0x180], PT ;  /* 0x0000600008007a0c */ /* 0x000fda0003f06270 */
[----:B------:R-:W-:Y:S05]  /*0af0*/  @P0 EXIT ;  /* 0x000000000000094d */ /* 0x000fea0003800000 */
[----:B------:R-:W-:Y:S01]  /*0b00*/  LOP3.LUT R3, RZ, R0, RZ, 0x33, !PT ;  /* 0x00000000ff037212 */ /* 0x000fe200078e33ff */
[----:B------:R-:W-:Y:S03]  /*0b10*/  BSSY B0, `(.L_x_1209) ;  /* 0x0000020000007945 */ /* 0x000fe60003800000 */
[----:B------:R-:W-:Y:S01]  /*0b20*/  IADD3 R2, R3, c[0x0][0x180], R2 ;  /* 0x0000600003027a10 */ /* 0x000fe20007ffe002 */
[----:B------:R-:W-:-:S04]  /*0b30*/  IMAD.MOV.U32 R3, RZ, RZ, R8 ;  /* 0x000000ffff037224 */ /* 0x000fc800078e0008 */
[----:B------:R-:W-:-:S05]  /*0b40*/  IMAD.IADD R2, R2, 0x1, -R13 ;  /* 0x0000000102027824 */ /* 0x000fca00078e0a0d */
[C---:B------:R-:W-:Y:S02]  /*0b50*/  LEA.HI R0, R2.reuse, 0x1, RZ, 0x17 ;  /* 0x0000000102007811 */ /* 0x040fe400078fb8ff */
[----:B------:R-:W-:Y:S02]  /*0b60*/  ISETP.GE.U32.AND P1, PT, R2, 0x600, PT ;  /* 0x000006000200780c */ /* 0x000fe40003f26070 */
[----:B------:R-:W-:-:S13]  /*0b70*/  LOP3.LUT P0, R0, R0, 0x3, RZ, 0xc0, !PT ;  /* 0x0000000300007812 */ /* 0x000fda000780c0ff */
[----:B------:R-:W-:Y:S05]  /*0b80*/  @!P0 BRA `(.L_x_1210) ;  /* 0x0000018000008947 */ /* 0x000fea0003800000 */
[----:B------:R-:W-:Y:S02]  /*0b90*/  IMAD R7, R5, c[0x0][0x10], RZ ;  /* 0x0000040005077a24 */ /* 0x000fe400078e02ff */
[----:B------:R-:W-:-:S04]  /*0ba0*/  IMAD.WIDE.U32 R12, R9, c[0x0][0x10], RZ ;  /* 0x00000400090c7a25 */ /* 0x000fc800078e00ff */
[----:B------:R-:W-:Y:S02]  /*0bb0*/  IMAD.IADD R2, R13, 0x1, R7 ;  /* 0x000000010d027824 */ /* 0x000fe400078e0207 */
[----:B------:R-:W-:Y:S02]  /*0bc0*/  IMAD.MOV.U32 R33, RZ, RZ, RZ ;  /* 0x000000ffff217224 */ /* 0x000fe400078e00ff */
[----:B------:R-:W-:Y:S02]  /*0bd0*/  IMAD R7, R2, c[0x0][0x180], RZ ;  /* 0x0000600002077a24 */ /* 0x000fe400078e02ff */
[----:B0-----:R-:W-:-:S04]  /*0be0*/  IMAD.WIDE.U32 R10, R12, c[0x0][0x180], R32 ;  /* 0x000060000c0a7a25 */ /* 0x001fc800078e0020 */
[----:B------:R-:W-:Y:S02]  /*0bf0*/  IMAD R7, R6, R12, R7 ;  /* 0x0000000c06077224 */ /* 0x000fe400078e0207 */
[----:B------:R-:W-:Y:S02]  /*0c00*/  IMAD.MOV.U32 R17, RZ, RZ, -0x1 ;  /* 0xffffffffff117424 */ /* 0x000fe400078e00ff */
[----:B------:R-:W-:Y:S02]  /*0c10*/  IMAD.MOV.U32 R19, RZ, RZ, -0x800001 ;  /* 0xff7fffffff137424 */ /* 0x000fe400078e00ff */
[----:B------:R-:W-:Y:S02]  /*0c20*/  IMAD.IADD R8, R11, 0x1, R7 ;  /* 0x000000010b087824 */ /* 0x000fe400078e0207 */
.L_x_1211:
[C---:B------:R-:W-:Y:S02]  /*0c30*/  IADD3 R2, P0, R3.reuse, R10, RZ ;  /* 0x0000000a03027210 */ /* 0x040fe40007f1e0ff */
[----:B------:R-:W-:Y:S02]  /*0c40*/  IADD3 R0, R0, -0x1, RZ ;  /* 0xffffffff00007810 */ /* 0x000fe40007ffe0ff */
[C---:B------:R-:W-:Y:S01]  /*0c50*/  LEA.HI.X.SX32 R7, R3.reuse, R8, 0x1, P0 ;  /* 0x0000000803077211 */ /* 0x040fe200000f0eff */
[----:B0-----:R-:W-:Y:S01]  /*0c60*/  IMAD.SHL.U32 R14, R2, 0x4, RZ ;  /* 0x00000004020e7824 */ /* 0x001fe200078e00ff */
[----:B------:R-:W-:-:S02]  /*0c70*/  IADD3 R3, R3, 0x200, RZ ;  /* 0x0000020003037810 */ /* 0x000fc40007ffe0ff */
[----:B------:R-:W-:Y:S02]  /*0c80*/  SHF.L.U64.HI R2, R2, 0x2, R7 ;  /* 0x0000000202027819 */ /* 0x000fe40000010207 */
[C---:B------:R-:W-:Y:S02]  /*0c90*/  IADD3 R12, P0, R14.reuse, c[0x0][0x170], RZ ;  /* 0x00005c000e0c7a10 */ /* 0x040fe40007f1e0ff */
[----:B------:R-:W-:Y:S02]  /*0ca0*/  IADD3 R14, P2, R14, c[0x0][0x190], RZ ;  /* 0x000064000e0e7a10 */ /* 0x000fe40007f5e0ff */
[C---:B------:R-:W-:Y:S02]  /*0cb0*/  IADD3.X R13, R2.reuse, c[0x0][0x174], RZ, P0, !PT ;  /* 0x00005d00020d7a10 */ /* 0x040fe400007fe4ff */
[----:B------:R-:W-:Y:S02]  /*0cc0*/  IADD3.X R15, R2, c[0x0][0x194], RZ, P2, !PT ;  /* 0x00006500020f7a10 */ /* 0x000fe400017fe4ff */
[----:B------:R-:W-:Y:S01]  /*0cd0*/  ISETP.NE.AND P0, PT, R0, RZ, PT ;  /* 0x000000ff0000720c */ /* 0x000fe20003f05270 */
[----:B------:R0:W-:Y:S04]  /*0ce0*/  STG.E [R12.64], R17 ;  /* 0x000000110c007986 */ /* 0x0001e8000c10190a */
[----:B------:R0:W-:Y:S08]  /*0cf0*/  STG.E [R14.64], R19 ;  /* 0x000000130e007986 */ /* 0x0001f0000c10190a */
[----:B------:R-:W-:Y:S05]  /*0d00*/  @P0 BRA `(.L_x_1211) ;  /* 0xffffff2000000947 */ /* 0x000fea000383ffff */
.L_x_1210:
[----:B------:R-:W-:Y:S05]  /*0d10*/  BSYNC B0 ;  /* 0x0000000000007941 */ /* 0x000fea0003800000 */
.L_x_1209:
[----:B------:R-:W-:Y:S05]  /*0d20*/  @!P1 EXIT ;  /* 0x000000000000994d */ /* 0x000fea0003800000 */
[----:B------:R-:W-:Y:S01]  /*0d30*/  IMAD R5, R5, c[0x0][0x180], RZ ;  /* 0x0000600005057a24 */ /* 0x000fe200078e02ff */
[----:B------:R-:W-:Y:S01]  /*0d40*/  IADD3 R2, P0, R32, R3, RZ ;  /* 0x0000000320027210 */ /* 0x000fe20007f1e0ff */
[C---:B0-----:R-:W-:Y:S01]  /*0d50*/  IMAD.WIDE.U32 R10, R9.reuse, c[0x0][0x180], RZ ;  /* 0x00006000090a7a25 */ /* 0x041fe200078e00ff */
[----:B------:R-:W-:Y:S03]  /*0d60*/  BSSY B0, `(.L_x_1212) ;  /* 0x0000040000007945 */ /* 0x000fe60003800000 */
[----:B------:R-:W-:Y:S01]  /*0d70*/  IMAD R5, R9, R6, R5 ;  /* 0x0000000609057224 */ /* 0x000fe200078e0205 */
[----:B------:R-:W-:-:S03]  /*0d80*/  IADD3 R6, -R3, c[0x0][0x180], RZ ;  /* 0x0000600003067a10 */ /* 0x000fc60007ffe1ff */
[----:B------:R-:W-:Y:S01]  /*0d90*/  IMAD.IADD R0, R11, 0x1, R5 ;  /* 0x000000010b007824 */ /* 0x000fe200078e0205 */
[----:B------:R-:W-:Y:S01]  /*0da0*/  ISETP.GT.AND P1, PT, R6, 0x1800, PT ;  /* 0x000018000600780c */ /* 0x000fe20003f24270 */
[----:B------:R-:W-:Y:S01]  /*0db0*/  IMAD.WIDE.U32 R10, R10, c[0x0][0x10], RZ ;  /* 0x000004000a0a7a25 */ /* 0x000fe200078e00ff */
[----:B------:R-:W-:Y:S02]  /*0dc0*/  LEA.HI.X.SX32 R5, R3, RZ, 0x1, P0 ;  /* 0x000000ff03057211 */ /* 0x000fe400000f0eff */
[----:B------:R-:W-:Y:S01]  /*0dd0*/  PLOP3.LUT P0, PT, PT, PT, PT, 0x80, 0x0 ;  /* 0x000000000000781c */ /* 0x000fe20003f0f070 */
[----:B------:R-:W-:Y:S02]  /*0de0*/  IMAD R7, R0, c[0x0][0x10], RZ ;  /* 0x0000040000077a24 */ /* 0x000fe400078e02ff */
[C---:B------:R-:W-:Y:S01]  /*0df0*/  IMAD.SHL.U32 R0, R2.reuse, 0x4, RZ ;  /* 0x0000000402007824 */ /* 0x040fe200078e00ff */
[----:B------:R-:W-:Y:S01]  /*0e00*/  SHF.L.U64.HI R2, R2, 0x2, R5 ;  /* 0x0000000202027819 */ /* 0x000fe20000010205 */
[----:B------:R-:W-:-:S02]  /*0e10*/  IMAD.IADD R7, R7, 0x1, R11 ;  /* 0x0000000107077824 */ /* 0x000fc400078e020b */
[----:B------:R-:W-:Y:S01]  /*0e20*/  IMAD.SHL.U32 R8, R10, 0x4, RZ ;  /* 0x000000040a087824 */ /* 0x000fe200078e00ff */
[C---:B------:R-:W-:Y:S02]  /*0e30*/  IADD3 R9, P2, R0.reuse, c[0x0][0x190], RZ ;  /* 0x0000640000097a10 */ /* 0x040fe40007f5e0ff */
[----:B------:R-:W-:Y:S02]  /*0e40*/  IADD3 R13, P3, R0, c[0x0][0x170], RZ ;  /* 0x00005c00000d7a10 */ /* 0x000fe40007f7e0ff */
[----:B------:R-:W-:Y:S02]  /*0e50*/  SHF.L.U64.HI R10, R10, 0x2, R7 ;  /* 0x000000020a0a7819 */ /* 0x000fe40000010207 */
[C---:B------:R-:W-:Y:S02]  /*0e60*/  IADD3.X R11, R2.reuse, c[0x0][0x194], RZ, P2, !PT ;  /* 0x00006500020b7a10 */ /* 0x040fe400017fe4ff */
[----:B------:R-:W-:Y:S01]  /*0e70*/  IADD3.X R15, R2, c[0x0][0x174], RZ, P3, !PT ;  /* 0x00005d00020f7a10 */ /* 0x000fe20001ffe4ff */
[----:B------:R-:W-:Y:S05]  /*0e80*/  @!P1 BRA `(.L_x_1213) ;  /* 0x000002d000009947 */ /* 0x000fea0003800000 */
[----:B------:R-:W-:Y:S02]  /*0e90*/  PLOP3.LUT P0, PT, PT, PT, PT, 0x8, 0x0 ;  /* 0x000000000000781c */ /* 0x000fe40003f0e170 */
[----:B------:R-:W-:-:S02]  /*0ea0*/  IADD3 R0, R4, -0x1800, RZ ;  /* 0xffffe80004007810 */ /* 0x000fc40007ffe0ff */
.L_x_1214:
[C---:B0-----:R-:W-:Y:S01]  /*0eb0*/  IADD3 R4, P1, R8.reuse, R13, RZ ;  /* 0x0000000d08047210 */ /* 0x041fe20007f3e0ff */
[----:B------:R-:W-:Y:S01]  /*0ec0*/  IMAD.MOV.U32 R17, RZ, RZ, -0x1 ;  /* 0xffffffffff117424 */ /* 0x000fe200078e00ff */
[----:B------:R-:W-:Y:S01]  /*0ed0*/  IADD3 R6, P2, R8, R9, RZ ;  /* 0x0000000908067210 */ /* 0x000fe20007f5e0ff */
[----:B------:R-:W-:Y:S01]  /*0ee0*/  IMAD.MOV.U32 R19, RZ, RZ, -0x800001 ;  /* 0xff7fffffff137424 */ /* 0x000fe200078e00ff */
[----:B------:R-:W-:Y:S01]  /*0ef0*/  IADD3 R3, R3, 0x2000, RZ ;  /* 0x0000200003037810 */ /* 0x000fe20007ffe0ff */
[----:B------:R-:W-:-:S02]  /*0f00*/  IMAD.X R5, R10, 0x1, R15, P1 ;  /* 0x000000010a057824 */ /* 0x000fc400008e060f */
[----:B------:R-:W-:Y:S01]  /*0f10*/  IMAD.X R7, R10, 0x1, R11, P2 ;  /* 0x000000010a077824 */ /* 0x000fe200010e060b */
[----:B------:R-:W-:Y:S02]  /*0f20*/  ISETP.GE.AND P1, PT, R3, R0, PT ;  /* 0x000000000300720c */ /* 0x000fe40003f26270 */
[----:B------:R0:W-:Y:S01]  /*0f30*/  STG.E [R4.64], R17 ;  /* 0x0000001104007986 */ /* 0x0001e2000c10190a */
[----:B------:R-:W-:-:S03]  /*0f40*/  IADD3 R8, P2, R8, 0x8000, RZ ;  /* 0x0000800008087810 */ /* 0x000fc60007f5e0ff */
[----:B------:R0:W-:Y:S02]  /*0f50*/  STG.E [R6.64], R19 ;  /* 0x0000001306007986 */ /* 0x0001e4000c10190a */
[----:B------:R-:W-:Y:S02]  /*0f60*/  IMAD.X R10, RZ, RZ, R10, P2 ;  /* 0x000000ffff0a7224 */ /* 0x000fe400010e060a */
[----:B------:R0:W-:Y:S04]  /*0f70*/  STG.E [R4.64+0x800], R17 ;  /* 0x0008001104007986 */ /* 0x0001e8000c10190a */
        /* <DEDUP_REMOVED lines=28> */
[----:B------:R0:W-:Y:S01]  /*1140*/  STG.E [R6.64+0x7800], R19 ;  /* 0x0078001306007986 */ /* 0x0001e2000c10190a */
[----:B------:R-:W-:Y:S05]  /*1150*/  @!P1 BRA `(.L_x_1214) ;  /* 0xfffffd5000009947 */ /* 0x000fea000383ffff */
.L_x_1213:
[----:B------:R-:W-:Y:S05]  /*1160*/  BSYNC B0 ;  /* 0x0000000000007941 */ /* 0x000fea0003800000 */
.L_x_1212:
[----:B------:R-:W-:Y:S01]  /*1170*/  IADD3 R0, -R3, c[0x0][0x180], RZ ;  /* 0x0000600003007a10 */ /* 0x000fe20007ffe1ff */
[----:B------:R-:W-:Y:S03]  /*1180*/  BSSY B0, `(.L_x_1215) ;  /* 0x000001d000007945 */ /* 0x000fe60003800000 */
[----:B------:R-:W-:-:S13]  /*1190*/  ISETP.GT.AND P1, PT, R0, 0x800, PT ;  /* 0x000008000000780c */ /* 0x000fda0003f24270 */
[----:B------:R-:W-:Y:S05]  /*11a0*/  @!P1 BRA `(.L_x_1216) ;  /* 0x000001a000009947 */ /* 0x000fea0003800000 */
[C---:B0-----:R-:W-:Y:S01]  /*11b0*/  IADD3 R4, P0, R8.reuse, R13, RZ ;  /* 0x0000000d08047210 */ /* 0x041fe20007f1e0ff */
[----:B------:R-:W-:Y:S01]  /*11c0*/  IMAD.MOV.U32 R17, RZ, RZ, -0x1 ;  /* 0xffffffffff117424 */ /* 0x000fe200078e00ff */
[----:B------:R-:W-:Y:S01]  /*11d0*/  IADD3 R6, P1, R8, R9, RZ ;  /* 0x0000000908067210 */ /* 0x000fe20007f3e0ff */
[----:B------:R-:W-:Y:S01]  /*11e0*/  IMAD.MOV.U32 R19, RZ, RZ, -0x800001 ;  /* 0xff7fffffff137424 */ /* 0x000fe200078e00ff */
[----:B------:R-:W-:Y:S01]  /*11f0*/  IADD3 R3, R3, 0x1000, RZ ;  /* 0x0000100003037810 */ /* 0x000fe20007ffe0ff */
[C---:B------:R-:W-:Y:S01]  /*1200*/  IMAD.X R5, R10.reuse, 0x1, R15, P0 ;  /* 0x000000010a057824 */ /* 0x040fe200000e060f */
[----:B------:R-:W-:Y:S01]  /*1210*/  PLOP3.LUT P0, PT, PT, PT, PT, 0x8, 0x0 ;  /* 0x000000000000781c */ /* 0x000fe20003f0e170 */
[----:B------:R-:W-:Y:S01]  /*1220*/  IMAD.X R7, R10, 0x1, R11, P1 ;  /* 0x000000010a077824 */ /* 0x000fe200008e060b */
[----:B------:R-:W-:Y:S02]  /*1230*/  IADD3 R8, P1, R8, 0x4000, RZ ;  /* 0x0000400008087810 */ /* 0x000fe40007f3e0ff */
[----:B------:R0:W-:Y:S03]  /*1240*/  STG.E [R4.64], R17 ;  /* 0x0000001104007986 */ /* 0x0001e6000c10190a */
[----:B------:R-:W-:Y:S01]  /*1250*/  IMAD.X R10, RZ, RZ, R10, P1 ;  /* 0x000000ffff0a7224 */ /* 0x000fe200008e060a */
[----:B------:R0:W-:Y:S04]  /*1260*/  STG.E [R6.64], R19 ;  /* 0x0000001306007986 */ /* 0x0001e8000c10190a */
        /* <DEDUP_REMOVED lines=13> */
[----:B------:R0:W-:Y:S02]  /*1340*/  STG.E [R6.64+0x3800], R19 ;  /* 0x0038001306007986 */ /* 0x0001e4000c10190a */
.L_x_1216:
[----:B------:R-:W-:Y:S05]  /*1350*/  BSYNC B0 ;  /* 0x0000000000007941 */ /* 0x000fea0003800000 */
.L_x_1215:
[----:B------:R-:W-:-:S13]  /*1360*/  ISETP.LT.OR P0, PT, R3, c[0x0][0x180], P0 ;  /* 0x0000600003007a0c */ /* 0x000fda0000701670 */
[----:B------:R-:W-:Y:S05]  /*1370*/  @!P0 EXIT ;  /* 0x000000000000894d */ /* 0x000fea0003800000 */
[C---:B------:R-:W-:Y:S01]  /*1380*/  IADD3 R2, P0, R8.reuse, R13, RZ ;  /* 0x0000000d08027210 */ /* 0x040fe20007f1e0ff */
[----:B0-----:R-:W-:Y:S01]  /*1390*/  IMAD.MOV.U32 R7, RZ, RZ, -0x1 ;  /* 0xffffffffff077424 */ /* 0x001fe200078e00ff */
[----:B------:R-:W-:Y:S01]  /*13a0*/  IADD3 R4, P1, R8, R9, RZ ;  /* 0x0000000908047210 */ /* 0x000fe20007f3e0ff */
[----:B------:R-:W-:Y:S02]  /*13b0*/  IMAD.MOV.U32 R9, RZ, RZ, -0x800001 ;  /* 0xff7fffffff097424 */ /* 0x000fe400078e00ff */
[C---:B------:R-:W-:Y:S02]  /*13c0*/  IMAD.X R3, R10.reuse, 0x1, R15, P0 ;  /* 0x000000010a037824 */ /* 0x040fe400000e060f */
[----:B------:R-:W-:-:S03]  /*13d0*/  IMAD.X R5, R10, 0x1, R11, P1 ;  /* 0x000000010a057824 */ /* 0x000fc600008e060b */
[----:B------:R-:W-:Y:S04]  /*13e0*/  STG.E [R2.64], R7 ;  /* 0x0000000702007986 */ /* 0x000fe8000c10190a */
[----:B------:R-:W-:Y:S04]  /*13f0*/  STG.E [R4.64], R9 ;  /* 0x0000000904007986 */ /* 0x000fe8000c10190a */
[----:B------:R-:W-:Y:S04]  /*1400*/  STG.E [R2.64+0x800], R7 ;  /* 0x0008000702007986 */ /* 0x000fe8000c10190a */
[----:B------:R-:W-:Y:S04]  /*1410*/  STG.E [R4.64+0x800], R9 ;  /* 0x0008000904007986 */ /* 0x000fe8000c10190a */
[----:B------:R-:W-:Y:S04]  /*1420*/  STG.E [R2.64+0x1000], R7 ;  /* 0x0010000702007986 */ /* 0x000fe8000c10190a */
[----:B------:R-:W-:Y:S04]  /*1430*/  STG.E [R4.64+0x1000], R9 ;  /* 0x0010000904007986 */ /* 0x000fe8000c10190a */
[----:B------:R-:W-:Y:S04]  /*1440*/  STG.E [R2.64+0x1800], R7 ;  /* 0x0018000702007986 */ /* 0x000fe8000c10190a */
[----:B------:R-:W-:Y:S01]  /*1450*/  STG.E [R4.64+0x1800], R9 ;  /* 0x0018000904007986 */ /* 0x000fe2000c10190a */
[----:B------:R-:W-:Y:S05]  /*1460*/  EXIT ;  /* 0x000000000000794d */ /* 0x000fea0003800000 */
.L_x_1202:
        /* <DEDUP_REMOVED lines=17> */
.L_x_1221:
[----:B------:R-:W-:Y:S01]  /*1580*/  IADD3 R5, R5, -0x1, RZ ;  /* 0xffffffff05057810 */ /* 0x000fe20007ffe0ff */
[----:B------:R0:W-:Y:S01]  /*1590*/  STS [R6], RZ ;  /* 0x000000ff06007388 */ /* 0x0001e20000000800 */
[----:B------:R-:W-:Y:S02]  /*15a0*/  IADD3 R4, R4, 0x200, RZ ;  /* 0x0000020004047810 */ /* 0x000fe40007ffe0ff */
[----:B------:R-:W-:Y:S02]  /*15b0*/  ISETP.NE.AND P0, PT, R5, RZ, PT ;  /* 0x000000ff0500720c */ /* 0x000fe40003f05270 */
[----:B0-----:R-:W-:-:S11]  /*15c0*/  IADD3 R6, R6, 0x800, RZ ;  /* 0x0000080006067810 */ /* 0x001fd60007ffe0ff */
[----:B------:R-:W-:Y:S05]  /*15d0*/  @P0 BRA `(.L_x_1221) ;  /* 0xffffffa000000947 */ /* 0x000fea000383ffff */
.L_x_1220:
[----:B------:R-:W-:Y:S05]  /*15e0*/  BSYNC B1 ;  /* 0x0000000000017941 */ /* 0x000fea0003800000 */
.L_x_1219:
[----:B------:R-:W-:Y:S05]  /*15f0*/  @!P2 BRA `(.L_x_1218) ;  /* 0x000000a00000a947 */ /* 0x000fea0003800000 */
[C---:B------:R-:W-:Y:S02]  /*1600*/  IADD3 R5, R4.reuse, -0x800, RZ ;  /* 0xfffff80004057810 */ /* 0x040fe40007ffe0ff */
[----:B------:R-:W-:-:S04]  /*1610*/  LEA R4, R4, 0x20a0, 0x2 ;  /* 0x000020a004047811 */ /* 0x000fc800078e10ff */
.L_x_1222:
        /* <DEDUP_REMOVED lines=8> */
.L_x_1218:
[----:B------:R-:W-:Y:S05]  /*16a0*/  BSYNC B0 ;  /* 0x0000000000007941 */ /* 0x000fea0003800000 */
.L_x_1217:
[----:B------:R-:W-:Y:S01]  /*16b0*/  IMAD.MOV.U32 R12, RZ, RZ, c[0x0][0x17c] ;  /* 0x00005f00ff0c7624 */ /* 0x000fe200078e00ff */
[----:B------:R-:W-:Y:S04]  /*16c0*/  BAR.SYNC.DEFER_BLOCKING 0x0 ;  /* 0x0000000000007b1d */ /* 0x000fe80000010000 */
[----:B------:R-:W-:-:S13]  /*16d0*/  ISETP.NE.AND P0, PT, R12, 0x1, PT ;  /* 0x000000010c00780c */ /* 0x000fda0003f05270 */
[----:B------:R-:W-:Y:S05]  /*16e0*/  @!P0 BRA `(.L_x_1223) ;  /* 0x0000056000008947 */ /* 0x000fea0003800000 */
        /* <DEDUP_REMOVED lines=9> */
[----:B------:R-:W-:-:S13]  /*1780*/  LOP3.LUT P2, R4, R4, 0x3, RZ, 0xc0, !PT ;  /* 0x0000000304047812 */ /* 0x000fda000784c0ff */
[----:B------:R-:W-:Y:S05]  /*1790*/  @!P2 BRA `(.L_x_1227) ;  /* 0x000001300000a947 */ /* 0x000fea0003800000 */
.L_x_1228:
[----:B0-----:R-:W-:-:S05]  /*17a0*/  IMAD R6, R5, c[0x0][0x17c], RZ ;  /* 0x00005f0005067a24 */ /* 0x001fca00078e02ff */
[----:B------:R-:W-:-:S05]  /*17b0*/  SHF.R.S32.HI R7, RZ, 0x1f, R6 ;  /* 0x0000001fff077819 */ /* 0x000fca0000011406 */
[----:B------:R-:W-:-:S05]  /*17c0*/  IMAD.WIDE R6, R9, c[0x0][0x178], R6 ;  /* 0x00005e0009067a25 */ /* 0x000fca00078e0206 */
[----:B------:R-:W-:-:S04]  /*17d0*/  LEA R10, P2, R6, c[0x0][0x160], 0x2 ;  /* 0x00005800060a7a11 */ /* 0x000fc800078410ff */
[----:B------:R-:W-:-:S05]  /*17e0*/  LEA.HI.X R11, R6, c[0x0][0x164], R7, 0x2, P2 ;  /* 0x00005900060b7a11 */ /* 0x000fca00010f1407 */
[----:B------:R-:W2:Y:S01]  /*17f0*/  LDG.E R10, [R10.64] ;  /* 0x0000000a0a0a7981 */ /* 0x000ea2000c1e1900 */
[----:B------:R-:W-:Y:S01]  /*1800*/  IADD3 R4, R4, -0x1, RZ ;  /* 0xffffffff04047810 */ /* 0x000fe20007ffe0ff */
[----:B------:R-:W-:Y:S01]  /*1810*/  YIELD ;  /* 0x0000000000007946 */ /* 0x000fe20003800000 */
[----:B------:R-:W-:Y:S01]  /*1820*/  IADD3 R5, R5, 0x200, RZ ;  /* 0x0000020005057810 */ /* 0x000fe20007ffe0ff */
[----:B--2---:R-:W0:Y:S02]  /*1830*/  F2F.F16.F32 R6, R10 ;  /* 0x0000000a00067304 */ /* 0x004e240000200800 */
[----:B0-----:R-:W-:-:S04]  /*1840*/  PRMT R7, R6, 0x9910, RZ ;  /* 0x0000991006077816 */ /* 0x001fc800000000ff */
        /* <DEDUP_REMOVED lines=8> */
.L_x_1227:
[----:B------:R-:W-:Y:S05]  /*18d0*/  BSYNC B1 ;  /* 0x0000000000017941 */ /* 0x000fea0003800000 */
.L_x_1226:
[----:B------:R-:W-:Y:S05]  /*18e0*/  @!P0 BRA `(.L_x_1225) ;  /* 0x0000034000008947 */ /* 0x000fea0003800000 */
[----:B0-----:R-:W-:Y:S02]  /*18f0*/  IMAD R6, R5, c[0x0][0x17c], RZ ;  /* 0x00005f0005067a24 */ /* 0x001fe400078e02ff */
[----:B------:R-:W-:-:S03]  /*1900*/  IMAD.SHL.U32 R11, R12, 0x200, RZ ;  /* 0x000002000c0b7824 */ /* 0x000fc600078e00ff */
[----:B------:R-:W-:-:S05]  /*1910*/  SHF.R.S32.HI R7, RZ, 0x1f, R6 ;  /* 0x0000001fff077819 */ /* 0x000fca0000011406 */
[----:B------:R-:W-:-:S05]  /*1920*/  IMAD.WIDE R6, R9, c[0x0][0x178], R6 ;  /* 0x00005e0009067a25 */ /* 0x000fca00078e0206 */
[----:B------:R-:W-:-:S04]  /*1930*/  LEA R18, P0, R6, c[0x0][0x160], 0x2 ;  /* 0x0000580006127a11 */ /* 0x000fc800078010ff */
[----:B------:R-:W-:-:S05]  /*1940*/  LEA.HI.X R19, R6, c[0x0][0x164], R7, 0x2, P0 ;  /* 0x0000590006137a11 */ /* 0x000fca00000f1407 */
.L_x_1229:
        /* <DEDUP_REMOVED lines=46> */
.L_x_1225:
[----:B------:R-:W-:Y:S05]  /*1c30*/  BSYNC B0 ;  /* 0x0000000000007941 */ /* 0x000fea0003800000 */
.L_x_1224:
[----:B------:R-:W-:Y:S05]  /*1c40*/  BRA `(.L_x_1230) ;  /* 0x0000064000007947 */ /* 0x000fea0003800000 */
.L_x_1223:
[--C-:B------:R-:W-:Y:S01]  /*1c50*/  SHF.R.S32.HI R3, RZ, 0x1f, R2.reuse ;  /* 0x0000001fff037819 */ /* 0x100fe20000011402 */
[----:B------:R-:W-:Y:S04]  /*1c60*/  BSSY B0, `(.L_x_1231) ;  /* 0x0000044000007945 */ /* 0x000fe80003800000 */
[----:B------:R-:W-:-:S05]  /*1c70*/  IMAD.WIDE R10, R9, c[0x0][0x178], R2 ;  /* 0x00005e00090a7a25 */ /* 0x000fca00078e0202 */
        /* <DEDUP_REMOVED lines=26> */
.L_x_1233:
        /* <DEDUP_REMOVED lines=11> */
[----:B------:R-:W0:Y:S01]  /*1ed0*/  F2F.F16.F32 R7, R7 ;  /* 0x0000000700077304 */ /* 0x000e220000200800 */
[----:B-1----:R-:W-:-:S04]  /*1ee0*/  PRMT R22, R20, 0x9910, RZ ;  /* 0x0000991014167816 */ /* 0x002fc800000000ff */
[----:B------:R-:W-:Y:S02]  /*1ef0*/  ISETP.GE.AND P3, PT, R22, RZ, PT ;  /* 0x000000ff1600720c */ /* 0x000fe40003f66270 */
[----:B--2---:R-:W-:-:S03]  /*1f00*/  PRMT R4, R6, 0x9910, RZ ;  /* 0x0000991006047816 */ /* 0x004fc600000000ff */
[----:B------:R-:W-:Y:S02]  /*1f10*/  @P5 LOP3.LUT R19, R19, 0x7fe0, RZ, 0xc, !PT ;  /* 0x00007fe013135812 */ /* 0x000fe400078e0cff */
[----:B------:R-:W-:Y:S02]  /*1f20*/  ISETP.GE.AND P5, PT, R4, RZ, PT ;  /* 0x000000ff0400720c */ /* 0x000fe40003fa6270 */
[----:B------:R-:W-:Y:S02]  /*1f30*/  LOP3.LUT R4, R19, 0xffff, RZ, 0xc0, !PT ;  /* 0x0000ffff13047812 */ /* 0x000fe400078ec0ff */
[----:B0-----:R-:W-:Y:S02]  /*1f40*/  PRMT R5, R7, 0x9910, RZ ;  /* 0x0000991007057816 */ /* 0x001fe400000000ff */
[----:B------:R-:W-:Y:S02]  /*1f50*/  @P3 LOP3.LUT R20, R20, 0x7fe0, RZ, 0xc, !PT ;  /* 0x00007fe014143812 */ /* 0x000fe400078e0cff */
[----:B------:R-:W-:-:S02]  /*1f60*/  ISETP.GE.AND P3, PT, R5, RZ, PT ;  /* 0x000000ff0500720c */ /* 0x000fc40003f66270 */
[----:B------:R-:W-:Y:S02]  /*1f70*/  LOP3.LUT R5, R20, 0xffff, RZ, 0xc0, !PT ;  /* 0x0000ffff14057812 */ /* 0x000fe400078ec0ff */
[----:B------:R-:W-:Y:S02]  /*1f80*/  SHF.R.U32.HI R4, RZ, 0x5, R4 ;  /* 0x00000005ff047819 */ /* 0x000fe40000011604 */
[----:B------:R-:W-:Y:S02]  /*1f90*/  @P5 LOP3.LUT R6, R6, 0x7fe0, RZ, 0xc, !PT ;  /* 0x00007fe006065812 */ /* 0x000fe400078e0cff */
[----:B------:R-:W-:Y:S02]  /*1fa0*/  SHF.R.U32.HI R5, RZ, 0x5, R5 ;  /* 0x00000005ff057819 */ /* 0x000fe40000011605 */
[----:B------:R-:W-:Y:S02]  /*1fb0*/  LOP3.LUT R6, R6, 0xffff, RZ, 0xc0, !PT ;  /* 0x0000ffff06067812 */ /* 0x000fe400078ec0ff */
[----:B------:R-:W-:-:S02]  /*1fc0*/  LOP3.LUT R4, R4, 0xffff, RZ, 0xc0, !PT ;  /* 0x0000ffff04047812 */ /* 0x000fc400078ec0ff */
[----:B------:R-:W-:Y:S02]  /*1fd0*/  @P3 LOP3.LUT R7, R7, 0x7fe0, RZ, 0xc, !PT ;  /* 0x00007fe007073812 */ /* 0x000fe400078e0cff */
[----:B------:R-:W-:Y:S01]  /*1fe0*/  ISETP.GT.AND P3, PT, R14, R18, PT ;  /* 0x000000120e00720c */ /* 0x000fe20003f64270 */
[----:B------:R0:W-:Y:S01]  /*1ff0*/  ATOMS.POPC.INC.32 RZ, [R4.X4+URZ+0x8a0] ;  /* 0x0008a00004ff7f8c */ /* 0x0001e2000d00403f */
[----:B------:R-:W-:Y:S02]  /*2000*/  LOP3.LUT R7, R7, 0xffff, RZ, 0xc0, !PT ;  /* 0x0000ffff07077812 */ /* 0x000fe400078ec0ff */
[----:B------:R-:W-:Y:S02]  /*2010*/  SHF.R.U32.HI R6, RZ, 0x5, R6 ;  /* 0x00000005ff067819 */ /* 0x000fe40000011606 */
[----:B------:R-:W-:Y:S02]  /*2020*/  SHF.R.U32.HI R7, RZ, 0x5, R7 ;  /* 0x00000005ff077819 */ /* 0x000fe40000011607 */
[----:B------:R-:W-:-:S02]  /*2030*/  LOP3.LUT R5, R5, 0xffff, RZ, 0xc0, !PT ;  /* 0x0000ffff05057812 */ /* 0x000fc400078ec0ff */
[----:B------:R-:W-:Y:S02]  /*2040*/  LOP3.LUT R6, R6, 0xffff, RZ, 0xc0, !PT ;  /* 0x0000ffff06067812 */ /* 0x000fe400078ec0ff */
[----:B------:R-:W-:Y:S01]  /*2050*/  LOP3.LUT R7, R7, 0xffff, RZ, 0xc0, !PT ;  /* 0x0000ffff07077812 */ /* 0x000fe200078ec0ff */
[----:B------:R0:W-:Y:S04]  /*2060*/  ATOMS.POPC.INC.32 RZ, [R5.X4+URZ+0x8a0] ;  /* 0x0008a00005ff7f8c */ /* 0x0001e8000d00403f */
[----:B------:R0:W-:Y:S04]  /*2070*/  ATOMS.POPC.INC.32 RZ, [R6.X4+URZ+0x8a0] ;  /* 0x0008a00006ff7f8c */ /* 0x0001e8000d00403f */
[----:B------:R0:W-:Y:S01]  /*2080*/  ATOMS.POPC.INC.32 RZ, [R7.X4+URZ+0x8a0] ;  /* 0x0008a00007ff7f8c */ /* 0x0001e2000d00403f */
[----:B------:R-:W-:Y:S05]  /*2090*/  @P3 BRA `(.L_x_1233) ;  /* 0xfffffd8000003947 */ /* 0x000fea000383ffff */
.L_x_1232:
[----:B------:R-:W-:Y:S05]  /*20a0*/  BSYNC B0 ;  /* 0x0000000000007941 */ /* 0x000fea0003800000 */
.L_x_1231:
        /* <DEDUP_REMOVED lines=15> */
.L_x_1235:
[----:B------:R-:W-:Y:S05]  /*21a0*/  BSYNC B0 ;  /* 0x0000000000007941 */ /* 0x000fea0003800000 */
.L_x_1234:
        /* <DEDUP_REMOVED lines=14> */
.L_x_1230:
[----:B------:R-:W-:Y:S02]  /*2290*/  WARPSYNC 0xffffffff ;  /* 0xffffffff00007948 */ /* 0x000fe40003800000 */
[----:B------:R-:W-:Y:S01]  /*22a0*/  BAR.SYNC.DEFER_BLOCKING 0x0 ;  /* 0x0000000000007b1d */ /* 0x000fe20000010000 */
[C---:B0-----:R-:W-:Y:S01]  /*22b0*/  LEA.HI R10, R13.reuse, R13, RZ, 0x1c ;  /* 0x0000000d0d0a7211 */ /* 0x041fe200078fe0ff */
[----:B------:R-:W-:Y:S02]  /*22c0*/  IMAD R11, R13, 0x44, RZ ;  /* 0x000000440d0b7824 */ /* 0x000fe400078e02ff */
[----:B------:R-:W-:Y:S02]  /*22d0*/  IMAD.MOV.U32 R14, RZ, RZ, RZ ;  /* 0x000000ffff0e7224 */ /* 0x000fe400078e00ff */
[----:B------:R-:W0:Y:S04]  /*22e0*/  LDS R6, [0x4868] ;  /* 0x00486800ff067984 */ /* 0x000e280000000800 */
.L_x_1241:
        /* <DEDUP_REMOVED lines=35> */
.L_x_1580:
        /* <DEDUP_REMOVED lines=13> */
.L_x_1581:
[----:B------:R-:W3:Y:S01]  /*25f0*/  LDS R23, [R11+0x10] ;  /* 0x000010000b177984 */ /* 0x000ee20000000800 */
[----:B0-----:R-:W-:-:S03]  /*2600*/  IMAD.IADD R16, R19, 0x1, -R16 ;  /* 0x0000000113107824 */ /* 0x001fc600078e0a10 */
[----:B------:R-:W0:Y:S04]  /*2610*/  LDS R25, [R11+0x14] ;  /* 0x000014000b197984 */ /* 0x000e280000000800 */
[----:B------:R-:W4:Y:S04]  /*2620*/  LDS R27, [R11+0x18] ;  /* 0x000018000b1b7984 */ /* 0x000f280000000800 */
[----:B------:R-:W5:Y:S04]  /*2630*/  LDS R29, [R11+0x1c] ;  /* 0x00001c000b1d7984 */ /* 0x000f680000000800 */
[----:B------:R-:W1:Y:S04]  /*2640*/  LDS R24, [R11+0x20] ;  /* 0x000020000b187984 */ /* 0x000e680000000800 */
[----:B------:R-:W2:Y:S04]  /*2650*/  LDS R21, [R11+0x24] ;  /* 0x000024000b157984 */ /* 0x000ea80000000800 */
[----:B-1----:R-:W1:Y:S04]  /*2660*/  LDS R17, [R11+0x28] ;  /* 0x000028000b117984 */ /* 0x002e680000000800 */
[----:B------:R-:W1:Y:S04]  /*2670*/  LDS R5, [R11+0x2c] ;  /* 0x00002c000b057984 */ /* 0x000e680000000800 */
[----:B------:R-:W1:Y:S04]  /*2680*/  LDS R4, [R11+0x30] ;  /* 0x000030000b047984 */ /* 0x000e680000000800 */
[----:B------:R-:W1:Y:S04]  /*2690*/  LDS R19, [R11+0x34] ;  /* 0x000034000b137984 */ /* 0x000e680000000800 */
[----:B------:R-:W1:Y:S01]  /*26a0*/  LDS R20, [R11+0x38] ;  /* 0x000038000b147984 */ /* 0x000e620000000800 */
[----:B---3--:R-:W-:-:S03]  /*26b0*/  IMAD.IADD R22, R16, 0x1, R23 ;  /* 0x0000000110167824 */ /* 0x008fc600078e0217 */
[----:B------:R-:W3:Y:S01]  /*26c0*/  LDS R23, [R11+0x3c] ;  /* 0x00003c000b177984 */ /* 0x000ee20000000800 */
[----:B0-----:R-:W-:-:S03]  /*26d0*/  IMAD.IADD R26, R22, 0x1, R25 ;  /* 0x00000001161a7824 */ /* 0x001fc600078e0219 */
[----:B------:R-:W0:Y:S01]  /*26e0*/  LDS R25, [R11+0x40] ;  /* 0x000040000b197984 */ /* 0x000e220000000800 */
[----:B----4-:R-:W-:-:S03]  /*26f0*/  IMAD.IADD R28, R26, 0x1, R27 ;  /* 0x000000011a1c7824 */ /* 0x010fc600078e021b */
[----:B------:R-:W4:Y:S01]  /*2700*/  LDS R27, [R11+0x44] ;  /* 0x000044000b1b7984 */ /* 0x000f220000000800 */
[----:B-----5:R-:W-:-:S03]  /*2710*/  IMAD.IADD R30, R28, 0x1, R29 ;  /* 0x000000011c1e7824 */ /* 0x020fc600078e021d */
[----:B------:R-:W5:Y:S01]  /*2720*/  LDS R29, [R11+0x48] ;  /* 0x000048000b1d7984 */ /* 0x000f620000000800 */
[----:B------:R-:W-:-:S03]  /*2730*/  IMAD.IADD R24, R30, 0x1, R24 ;  /* 0x000000011e187824 */ /* 0x000fc600078e0218 */
[----:B------:R5:W-:Y:S01]  /*2740*/  STS [R11+0x10], R16 ;  /* 0x000010100b007388 */ /* 0x000be20000000800 */
[----:B--2---:R-:W-:-:S03]  /*2750*/  IMAD.IADD R34, R24, 0x1, R21 ;  /* 0x0000000118227824 */ /* 0x004fc600078e0215 */
[----:B------:R2:W-:Y:S01]  /*2760*/  STS [R11+0x14], R22 ;  /* 0x000014160b007388 */ /* 0x0005e20000000800 */
[----:B-1----:R-:W-:-:S03]  /*2770*/  IMAD.IADD R36, R34, 0x1, R17 ;  /* 0x0000000122247824 */ /* 0x002fc600078e0211 */
        /* <DEDUP_REMOVED lines=13> */
[----:B----4-:R-:W-:-:S03]  /*2850*/  IMAD.IADD R27, R25, 0x1, R27 ;  /* 0x00000001191b7824 */ /* 0x010fc600078e021b */
        /* <DEDUP_REMOVED lines=8> */
[----:B------:R2:W-:Y:S02]  /*28e0*/  @!P4 STS [0x890], R15 ;  /* 0x0008900fff00c388 */ /* 0x0005e40000000800 */
.L_x_1236:
        /* <DEDUP_REMOVED lines=20> */
.L_x_1240:
[----:B0-----:R-:W-:Y:S05]  /*2a30*/  BSYNC B0 ;  /* 0x0000000000007941 */ /* 0x001fea0003800000 */
.L_x_1239:
[----:B------:R-:W-:Y:S01]  /*2a40*/  BAR.RED.OR.DEFER_BLOCKING 0x0, P0 ;  /* 0x0000000000007b1d */ /* 0x000fe20000014800 */
[----:B------:R-:W-:-:S04]  /*2a50*/  IADD3 R14, R14, 0x1, RZ ;  /* 0x000000010e0e7810 */ /* 0x000fc80007ffe0ff */
[----:B------:R-:W-:Y:S01]  /*2a60*/  ISETP.LT.U32.AND P2, PT, R14, 0x4, PT ;  /* 0x000000040e00780c */ /* 0x000fe20003f41070 */
[----:B------:R-:W0:-:S12]  /*2a70*/  B2R.RESULT RZ, P0 ;  /* 0x0000000000ff731c */ /* 0x000e180000004000 */
[----:B0-----:R-:W-:Y:S05]  /*2a80*/  @!P0 BRA P2, `(.L_x_1241) ;  /* 0xfffff86000008947 */ /* 0x001fea000103ffff */
[----:B------:R-:W-:Y:S02]  /*2a90*/  WARPSYNC 0xffffffff ;  /* 0xffffffff00007948 */ /* 0x000fe40003800000 */
[----:B------:R-:W-:Y:S01]  /*2aa0*/  BAR.SYNC.DEFER_BLOCKING 0x0 ;  /* 0x0000000000007b1d */ /* 0x000fe20000010000 */
[----:B------:R-:W-:-:S05]  /*2ab0*/  ISETP.NE.AND P5, PT, R12, 0x1, PT ;  /* 0x000000010c00780c */ /* 0x000fca0003fa5270 */
[----:B------:R-:W0:Y:S08]  /*2ac0*/  LDS R16, [0x486c] ;  /* 0x00486c00ff107984 */ /* 0x000e300000000800 */
        /* <DEDUP_REMOVED lines=11> */
[----:B------:R-:W1:Y:S02]  /*2b80*/  LDS R6, [0x4864] ;  /* 0x00486400ff067984 */ /* 0x000e640000000800 */
[----:B-1----:R-:W-:Y:S02]  /*2b90*/  ISETP.GT.AND P0, PT, R6, 0x800, PT ;  /* 0x000008000600780c */ /* 0x002fe40003f04270 */
.L_x_1251:
        /* <DEDUP_REMOVED lines=17> */
[----:B0-----:R-:W-:-:S13]  /*2cb0*/  ISETP.GT.U32.AND P5, PT, R16, R21, PT ;  /* 0x000000151000720c */ /* 0x001fda0003fa4070 */
[----:B------:R-:W-:Y:S05]  /*2cc0*/  @!P5 BRA `(.L_x_1248) ;  /* 0x000001100000d947 */ /* 0x000fea0003800000 */
[----:B------:R-:W0:Y:S01]  /*2cd0*/  S2R R14, SR_LANEID ;  /* 0x00000000000e7919 */ /* 0x000e220000000000 */
[----:B------:R-:W-:Y:S01]  /*2ce0*/  VOTEU.ANY UR4, UPT, PT ;  /* 0x0000000000047886 */ /* 0x000fe200038e0100 */
[----:B------:R-:W-:Y:S01]  /*2cf0*/  IMAD.MOV.U32 R22, RZ, RZ, c[0x0][0x180] ;  /* 0x00006000ff167624 */ /* 0x000fe200078e00ff */
[----:B------:R-:W0:Y:S01]  /*2d00*/  FLO.U32 R19, UR4 ;  /* 0x0000000400137d00 */ /* 0x000e2200080e0000 */
[----:B------:R-:W1:Y:S01]  /*2d10*/  S2R R15, SR_LTMASK ;  /* 0x00000000000f7919 */ /* 0x000e620000003900 */
[----:B------:R-:W-:-:S06]  /*2d20*/  IMAD.IADD R17, R2, 0x1, R7 ;  /* 0x0000000102117824 */ /* 0x000fcc00078e0207 */
[----:B------:R-:W2:Y:S01]  /*2d30*/  POPC R18, UR4 ;  /* 0x0000000400127d09 */ /* 0x000ea20008000000 */
[----:B0-----:R-:W-:Y:S02]  /*2d40*/  ISETP.EQ.U32.AND P5, PT, R19, R14, PT ;  /* 0x0000000e1300720c */ /* 0x001fe40003fa2070 */
[----:B-1----:R-:W-:-:S05]  /*2d50*/  LOP3.LUT R20, R15, UR4, RZ, 0xc0, !PT ;  /* 0x000000040f147c12 */ /* 0x002fca000f8ec0ff */
[----:B------:R-:W0:Y:S06]  /*2d60*/  POPC R15, R20 ;  /* 0x00000014000f7309 */ /* 0x000e2c0000000000 */
[----:B--2---:R-:W1:Y:S04]  /*2d70*/  @P5 ATOMS.ADD R18, [0x4868], R18 ;  /* 0x00486812ff12538c */ /* 0x004e680000000000 */
[----:B-1----:R-:W0:Y:S02]  /*2d80*/  SHFL.IDX PT, R14, R18, R19, 0x1f ;  /* 0x00001f13120e7589 */ /* 0x002e2400000e0000 */
[----:B0-----:R-:W-:-:S05]  /*2d90*/  IMAD.IADD R14, R14, 0x1, R15 ;  /* 0x000000010e0e7824 */ /* 0x001fca00078e020f */
[----:B------:R-:W-:Y:S01]  /*2da0*/  LEA R15, R14, 0x4870, 0x2 ;  /* 0x000048700e0f7811 */ /* 0x000fe200078e10ff */
[----:B------:R0:W-:Y:S04]  /*2db0*/  STS [R14.X4+0x4870], R17 ;  /* 0x004870110e007388 */ /* 0x0001e80000004800 */
[----:B------:R-:W-:-:S05]  /*2dc0*/  IMAD R15, R22, 0x4, R15 ;  /* 0x00000004160f7824 */ /* 0x000fca00078e020f */
[----:B------:R0:W-:Y:S02]  /*2dd0*/  STS [R15], R6 ;  /* 0x000000060f007388 */ /* 0x0001e40000000800 */
.L_x_1248:
[----:B------:R-:W-:Y:S05]  /*2de0*/  BSYNC B2 ;  /* 0x0000000000027941 */ /* 0x000fea0003800000 */
.L_x_1247:
[----:B------:R-:W-:Y:S01]  /*2df0*/  ISETP.NE.OR P5, PT, R16, R21, P0 ;  /* 0x000000151000720c */ /* 0x000fe200007a5670 */
[----:B------:R-:W-:-:S12]  /*2e00*/  BSSY B2, `(.L_x_1249) ;  /* 0x0000010000027945 */ /* 0x000fd80003800000 */
[----:B------:R-:W-:Y:S05]  /*2e10*/  @P5 BRA `(.L_x_1250) ;  /* 0x000000e000005947 */ /* 0x000fea0003800000 */
[----:B------:R-:W1:Y:S01]  /*2e20*/  S2R R18, SR_LANEID ;  /* 0x0000000000127919 */ /* 0x000e620000000000 */
[----:B------:R-:W-:Y:S01]  /*2e30*/  VOTEU.ANY UR4, UPT, PT ;  /* 0x0000000000047886 */ /* 0x000fe200038e0100 */
[----:B------:R-:W-:Y:S01]  /*2e40*/  IMAD.IADD R20, R2, 0x1, R7 ;  /* 0x0000000102147824 */ /* 0x000fe200078e0207 */
        /* <DEDUP_REMOVED lines=11> */
.L_x_1250:
[----:B------:R-:W-:Y:S05]  /*2f00*/  BSYNC B2 ;  /* 0x0000000000027941 */ /* 0x000fea0003800000 */
.L_x_1249:
[----:B------:R-:W-:Y:S01]  /*2f10*/  IADD3 R7, R7, 0x200, RZ ;  /* 0x0000020007077810 */ /* 0x000fe20007ffe0ff */
[----:B------:R-:W-:Y:S05]  /*2f20*/  @P2 BRA `(.L_x_1251) ;  /* 0xfffffc7000002947 */ /* 0x000fea000383ffff */
.L_x_1246:
[----:B------:R-:W-:Y:S05]  /*2f30*/  BSYNC B1 ;  /* 0x0000000000017941 */ /* 0x000fea0003800000 */
.L_x_1245:
[----:B------:R-:W-:-:S13]  /*2f40*/  ISETP.GE.U32.AND P0, PT, R4, 0x600, PT ;  /* 0x000006000400780c */ /* 0x000fda0003f06070 */
[----:B------:R-:W-:Y:S05]  /*2f50*/  @!P0 BRA `(.L_x_1244) ;  /* 0x00000d2000008947 */ /* 0x000fea0003800000 */
[----:B0-----:R-:W0:Y:S01]  /*2f60*/  LDS R6, [0x4864] ;  /* 0x00486400ff067984 */ /* 0x001e220000000800 */
        /* <DEDUP_REMOVED lines=8> */
.L_x_1268:
[----:B------:R-:W2:Y:S01]  /*2ff0*/  LDG.E R6, [R22.64] ;  /* 0x0000000a16067981 */ /* 0x000ea2000c1e1900 */
[----:B------:R-:W-:-:S06]  /*3000*/  IMAD.WIDE R18, R15, 0x4, R22 ;  /* 0x000000040f127825 */ /* 0x000fcc00078e0216 */
[C---:B------:R-:W-:Y:S02]  /*3010*/  IMAD.WIDE R24, R15.reuse, 0x4, R18 ;  /* 0x000000040f187825 */ /* 0x040fe400078e0212 */
[----:B------:R-:W3:Y:S04]  /*3020*/  LDG.E R18, [R18.64] ;  /* 0x0000000a12127981 */ /* 0x000ee8000c1e1900 */
[----:B------:R-:W4:Y:S01]  /*3030*/  LDG.E R14, [R24.64] ;  /* 0x0000000a180e7981 */ /* 0x000f22000c1e1900 */
[----:B------:R-:W-:-:S05]  /*3040*/  IMAD.WIDE R4, R15, 0x4, R24 ;  /* 0x000000040f047825 */ /* 0x000fca00078e0218 */
[----:B------:R-:W5:Y:S01]  /*3050*/  LDG.E R17, [R4.64] ;  /* 0x0000000a04117981 */ /* 0x000f62000c1e1900 */
[----:B------:R-:W-:Y:S01]  /*3060*/  YIELD ;  /* 0x0000000000007946 */ /* 0x000fe20003800000 */
[----:B------:R-:W-:Y:S01]  /*3070*/  BSSY B1, `(.L_x_1252) ;  /* 0x0000027000017945 */ /* 0x000fe20003800000 */
[----:B--2---:R-:W0:Y:S08]  /*3080*/  F2F.F16.F32 R21, R6 ;  /* 0x0000000600157304 */ /* 0x004e300000200800 */
[----:B---3--:R-:W1:Y:S01]  /*3090*/  F2F.F16.F32 R26, R18 ;  /* 0x00000012001a7304 */ /* 0x008e620000200800 */
[----:B0-----:R-:W-:-:S07]  /*30a0*/  PRMT R22, R21, 0x9910, RZ ;  /* 0x0000991015167816 */ /* 0x001fce00000000ff */
[----:B----4-:R-:W0:Y:S01]  /*30b0*/  F2F.F16.F32 R20, R14 ;  /* 0x0000000e00147304 */ /* 0x010e220000200800 */
[----:B------:R-:W-:Y:S02]  /*30c0*/  ISETP.GE.AND P5, PT, R22, RZ, PT ;  /* 0x000000ff1600720c */ /* 0x000fe40003fa6270 */
[----:B-1----:R-:W-:-:S04]  /*30d0*/  PRMT R19, R26, 0x9910, RZ ;  /* 0x000099101a137816 */ /* 0x002fc800000000ff */
[----:B------:R-:W-:Y:S02]  /*30e0*/  ISETP.GE.AND P0, PT, R19, RZ, PT ;  /* 0x000000ff1300720c */ /* 0x000fe40003f06270 */
[----:B-----5:R-:W1:Y:S01]  /*30f0*/  F2F.F16.F32 R19, R17 ;  /* 0x0000001100137304 */ /* 0x020e620000200800 */
[----:B0-----:R-:W-:-:S04]  /*3100*/  PRMT R22, R20, 0x9910, RZ ;  /* 0x0000991014167816 */ /* 0x001fc800000000ff */
[----:B------:R-:W-:Y:S02]  /*3110*/  @P5 LOP3.LUT R21, R21, 0x7fe0, RZ, 0xc, !PT ;  /* 0x00007fe015155812 */ /* 0x000fe400078e0cff */
[----:B------:R-:W-:Y:S02]  /*3120*/  ISETP.GE.AND P5, PT, R22, RZ, PT ;  /* 0x000000ff1600720c */ /* 0x000fe40003fa6270 */
[----:B------:R-:W-:Y:S02]  /*3130*/  LOP3.LUT R21, R21, 0xffff, RZ, 0xc0, !PT ;  /* 0x0000ffff15157812 */ /* 0x000fe400078ec0ff */
[----:B------:R-:W-:Y:S02]  /*3140*/  @P0 LOP3.LUT R26, R26, 0x7fe0, RZ, 0xc, !PT ;  /* 0x00007fe01a1a0812 */ /* 0x000fe400078e0cff */
[----:B------:R-:W-:Y:S02]  /*3150*/  SHF.R.U32.HI R21, RZ, 0x5, R21 ;  /* 0x00000005ff157819 */ /* 0x000fe40000011615 */
[----:B------:R-:W-:-:S02]  /*3160*/  LOP3.LUT R26, R26, 0xffff, RZ, 0xc0, !PT ;  /* 0x0000ffff1a1a7812 */ /* 0x000fc400078ec0ff */
[----:B------:R-:W-:-:S03]  /*3170*/  LOP3.LUT R21, R21, 0xffff, RZ, 0xc0, !PT ;  /* 0x0000ffff15157812 */ /* 0x000fc600078ec0ff */
[----:B------:R-:W-:Y:S02]  /*3180*/  @P5 LOP3.LUT R20, R20, 0x7fe0, RZ, 0xc, !PT ;  /* 0x00007fe014145812 */ /* 0x000fe400078e0cff */
[CC--:B------:R-:W-:Y:S02]  /*3190*/  ISETP.GT.U32.AND P5, PT, R16.reuse, R21.reuse, PT ;  /* 0x000000151000720c */ /* 0x0c0fe40003fa4070 */
[----:B------:R-:W-:Y:S02]  /*31a0*/  ISETP.NE.OR P0, PT, R16, R21, P2 ;  /* 0x000000151000720c */ /* 0x000fe40001705670 */
[----:B-1----:R-:W-:-:S09]  /*31b0*/  PRMT R21, R19, 0x9910, RZ ;  /* 0x0000991013157816 */ /* 0x002fd200000000ff */
        /* <DEDUP_REMOVED lines=18> */
.L_x_1253:
[----:B------:R-:W-:Y:S05]  /*32e0*/  BSYNC B1 ;  /* 0x0000000000017941 */ /* 0x000fea0003800000 */
.L_x_1252:
[----:B------:R-:W-:Y:S01]  /*32f0*/  ISETP.GE.AND P5, PT, R21, RZ, PT ;  /* 0x000000ff1500720c */ /* 0x000fe20003fa6270 */
[----:B------:R-:W-:Y:S01]  /*3300*/  BSSY B1, `(.L_x_1254) ;  /* 0x0000012000017945 */ /* 0x000fe20003800000 */
[----:B------:R-:W-:-:S04]  /*3310*/  SHF.R.U32.HI R21, RZ, 0x5, R26 ;  /* 0x00000005ff157819 */ /* 0x000fc8000001161a */
[----:B0-----:R-:W-:Y:S01]  /*3320*/  LOP3.LUT R25, R21, 0xffff, RZ, 0xc0, !PT ;  /* 0x0000ffff15197812 */ /* 0x001fe200078ec0ff */
[----:B------:R-:W-:Y:S05]  /*3330*/  @P0 BRA `(.L_x_1255) ;  /* 0x000000e000000947 */ /* 0x000fea0003800000 */
[----:B------:R-:W0:Y:S01]  /*3340*/  S2R R24, SR_LANEID ;  /* 0x0000000000187919 */ /* 0x000e220000000000 */
[----:B------:R-:W-:Y:S01]  /*3350*/  VOTEU.ANY UR4, UPT, PT ;  /* 0x0000000000047886 */ /* 0x000fe200038e0100 */
[----:B------:R-:W-:Y:S01]  /*3360*/  IMAD.IADD R26, R2, 0x1, R7 ;  /* 0x00000001021a7824 */ /* 0x000fe200078e0207 */
        /* <DEDUP_REMOVED lines=11> */
.L_x_1255:
[----:B------:R-:W-:Y:S05]  /*3420*/  BSYNC B1 ;  /* 0x0000000000017941 */ /* 0x000fea0003800000 */
.L_x_1254:
[----:B------:R-:W-:Y:S01]  /*3430*/  @P5 LOP3.LUT R19, R19, 0x7fe0, RZ, 0xc, !PT ;  /* 0x00007fe013135812 */ /* 0x000fe200078e0cff */
[----:B------:R-:W-:Y:S01]  /*3440*/  BSSY B1, `(.L_x_1256) ;  /* 0x0000019000017945 */ /* 0x000fe20003800000 */
[-C--:B------:R-:W-:Y:S02]  /*3450*/  ISETP.GT.U32.AND P5, PT, R16, R25.reuse, PT ;  /* 0x000000191000720c */ /* 0x080fe40003fa4070 */
[----:B0-----:R-:W-:Y:S02]  /*3460*/  LOP3.LUT R21, R20, 0xffff, RZ, 0xc0, !PT ;  /* 0x0000ffff14157812 */ /* 0x001fe400078ec0ff */
[----:B------:R-:W-:-:S02]  /*3470*/  ISETP.NE.OR P0, PT, R16, R25, P2 ;  /* 0x000000191000720c */ /* 0x000fc40001705670 */
[----:B------:R-:W-:Y:S02]  /*3480*/  SHF.R.U32.HI R21, RZ, 0x5, R21 ;  /* 0x00000005ff157819 */ /* 0x000fe40000011615 */
[----:B------:R-:W-:Y:S02]  /*3490*/  IADD3 R23, R7, 0x200, RZ ;  /* 0x0000020007177810 */ /* 0x000fe40007ffe0ff */
[----:B------:R-:W-:-:S03]  /*34a0*/  LOP3.LUT R21, R21, 0xffff, RZ, 0xc0, !PT ;  /* 0x0000ffff15157812 */ /* 0x000fc600078ec0ff */
[----:B------:R-:W-:Y:S05]  /*34b0*/  @!P5 BRA `(.L_x_1257) ;  /* 0x000001100000d947 */ /* 0x000fea0003800000 */
[----:B------:R-:W0:Y:S01]  /*34c0*/  S2R R25, SR_LANEID ;  /* 0x0000000000197919 */ /* 0x000e220000000000 */
[----:B------:R-:W-:Y:S01]  /*34d0*/  VOTEU.ANY UR4, UPT, PT ;  /* 0x0000000000047886 */ /* 0x000fe200038e0100 */
[----:B------:R-:W-:Y:S01]  /*34e0*/  IMAD.MOV.U32 R27, RZ, RZ, c[0x0][0x180] ;  /* 0x00006000ff1b7624 */ /* 0x000fe200078e00ff */
        /* <DEDUP_REMOVED lines=8> */
[----:B0-----:R-:W-:-:S02]  /*3570*/  IMAD.IADD R6, R6, 0x1, R25 ;  /* 0x0000000106067824 */ /* 0x001fc400078e0219 */
[----:B------:R-:W-:-:S03]  /*3580*/  IMAD.IADD R25, R2, 0x1, R23 ;  /* 0x0000000102197824 */ /* 0x000fc600078e0217 */
[----:B------:R-:W-:Y:S02]  /*3590*/  LEA R20, R6, 0x4870, 0x2 ;  /* 0x0000487006147811 */ /* 0x000fe400078e10ff */
[----:B------:R0:W-:Y:S03]  /*35a0*/  STS [R6.X4+0x4870], R25 ;  /* 0x0048701906007388 */ /* 0x0001e60000004800 */
[----:B------:R-:W-:-:S05]  /*35b0*/  IMAD R27, R27, 0x4, R20 ;  /* 0x000000041b1b7824 */ /* 0x000fca00078e0214 */
[----:B------:R0:W-:Y:S02]  /*35c0*/  STS [R27], R18 ;  /* 0x000000121b007388 */ /* 0x0001e40000000800 */
.L_x_1257:
[----:B------:R-:W-:Y:S05]  /*35d0*/  BSYNC B1 ;  /* 0x0000000000017941 */ /* 0x000fea0003800000 */
.L_x_1256:
[----:B------:R-:W-:Y:S01]  /*35e0*/  BSSY B1, `(.L_x_1258) ;  /* 0x0000012000017945 */ /* 0x000fe20003800000 */
[----:B------:R-:W-:Y:S02]  /*35f0*/  ISETP.GT.U32.AND P5, PT, R16, R21, PT ;  /* 0x000000151000720c */ /* 0x000fe40003fa4070 */
[----:B0-----:R-:W-:Y:S01]  /*3600*/  LOP3.LUT R6, R19, 0xffff, RZ, 0xc0, !PT ;  /* 0x0000ffff13067812 */ /* 0x001fe200078ec0ff */
[----:B------:R-:W-:Y:S05]  /*3610*/  @P0 BRA `(.L_x_1259) ;  /* 0x000000e000000947 */ /* 0x000fea0003800000 */
[----:B------:R-:W0:Y:S01]  /*3620*/  S2R R19, SR_LANEID ;  /* 0x0000000000137919 */ /* 0x000e220000000000 */
[----:B------:R-:W-:Y:S01]  /*3630*/  VOTEU.ANY UR4, UPT, PT ;  /* 0x0000000000047886 */ /* 0x000fe200038e0100 */
[----:B------:R-:W-:Y:S01]  /*3640*/  IMAD.IADD R26, R2, 0x1, R23 ;  /* 0x00000001021a7824 */ /* 0x000fe200078e0217 */
        /* <DEDUP_REMOVED lines=11> */
.L_x_1259:
[----:B------:R-:W-:Y:S05]  /*3700*/  BSYNC B1 ;  /* 0x0000000000017941 */ /* 0x000fea0003800000 */
.L_x_1258:
[----:B0-----:R-:W-:Y:S01]  /*3710*/  SHF.R.U32.HI R19, RZ, 0x5, R6 ;  /* 0x00000005ff137819 */ /* 0x001fe20000011606 */
[----:B------:R-:W-:Y:S01]  /*3720*/  BSSY B1, `(.L_x_1260) ;  /* 0x0000016000017945 */ /* 0x000fe20003800000 */
[----:B------:R-:W-:Y:S02]  /*3730*/  ISETP.NE.OR P0, PT, R16, R21, P2 ;  /* 0x000000151000720c */ /* 0x000fe40001705670 */
[----:B------:R-:W-:Y:S02]  /*3740*/  LOP3.LUT R19, R19, 0xffff, RZ, 0xc0, !PT ;  /* 0x0000ffff13137812 */ /* 0x000fe400078ec0ff */
[----:B------:R-:W-:Y:S01]  /*3750*/  IADD3 R21, R7, 0x400, RZ ;  /* 0x0000040007157810 */ /* 0x000fe20007ffe0ff */
        /* <DEDUP_REMOVED lines=18> */
.L_x_1261:
[----:B------:R-:W-:Y:S05]  /*3880*/  BSYNC B1 ;  /* 0x0000000000017941 */ /* 0x000fea0003800000 */
.L_x_1260:
[----:B------:R-:W-:Y:S01]  /*3890*/  BSSY B1, `(.L_x_1262) ;  /* 0x0000011000017945 */ /* 0x000fe20003800000 */
[----:B------:R-:W-:Y:S01]  /*38a0*/  ISETP.GT.U32.AND P5, PT, R16, R19, PT ;  /* 0x000000131000720c */ /* 0x000fe20003fa4070 */
[----:B------:R-:W-:Y:S07]  /*38b0*/  @P0 BRA `(.L_x_1263) ;  /* 0x000000e000000947 */ /* 0x000fee0003800000 */
[----:B0-----:R-:W0:Y:S01]  /*38c0*/  S2R R23, SR_LANEID ;  /* 0x0000000000177919 */ /* 0x001e220000000000 */
        /* <DEDUP_REMOVED lines=13> */
.L_x_1263:
[----:B------:R-:W-:Y:S05]  /*39a0*/  BSYNC B1 ;  /* 0x0000000000017941 */ /* 0x000fea0003800000 */
.L_x_1262:
[----:B------:R-:W-:Y:S01]  /*39b0*/  BSSY B1, `(.L_x_1264) ;  /* 0x0000015000017945 */ /* 0x000fe20003800000 */
[----:B------:R-:W-:Y:S02]  /*39c0*/  ISETP.NE.OR P0, PT, R16, R19, P2 ;  /* 0x000000131000720c */ /* 0x000fe40001705670 */
[----:B------:R-:W-:Y:S01]  /*39d0*/  IADD3 R19, R7, 0x600, RZ ;  /* 0x0000060007137810 */ /* 0x000fe20007ffe0ff */
[----:B------:R-:W-:Y:S05]  /*39e0*/  @!P5 BRA `(.L_x_1265) ;  /* 0x000001100000d947 */ /* 0x000fea0003800000 */
[----:B------:R-:W1:Y:S01]  /*39f0*/  S2R R21, SR_LANEID ;  /* 0x0000000000157919 */ /* 0x000e620000000000 */
[----:B------:R-:W-:Y:S01]  /*3a00*/  VOTEU.ANY UR4, UPT, PT ;  /* 0x0000000000047886 */ /* 0x000fe200038e0100 */
[----:B0-----:R-:W-:Y:S01]  /*3a10*/  IMAD.MOV.U32 R25, RZ, RZ, c[0x0][0x180] ;  /* 0x00006000ff197624 */ /* 0x001fe200078e00ff */
[----:B------:R-:W1:Y:S01]  /*3a20*/  FLO.U32 R20, UR4 ;  /* 0x0000000400147d00 */ /* 0x000e6200080e0000 */
[----:B------:R-:W0:Y:S07]  /*3a30*/  S2R R22, SR_LTMASK ;  /* 0x0000000000167919 */ /* 0x000e2e0000003900 */
[----:B------:R-:W2:Y:S01]  /*3a40*/  POPC R18, UR4 ;  /* 0x0000000400127d09 */ /* 0x000ea20008000000 */
[----:B-1----:R-:W-:-:S02]  /*3a50*/  ISETP.EQ.U32.AND P5, PT, R20, R21, PT ;  /* 0x000000151400720c */ /* 0x002fc40003fa2070 */
[----:B0-----:R-:W-:-:S05]  /*3a60*/  LOP3.LUT R22, R22, UR4, RZ, 0xc0, !PT ;  /* 0x0000000416167c12 */ /* 0x001fca000f8ec0ff */
        /* <DEDUP_REMOVED lines=9> */
.L_x_1265:
[----:B------:R-:W-:Y:S05]  /*3b00*/  BSYNC B1 ;  /* 0x0000000000017941 */ /* 0x000fea0003800000 */
.L_x_1264:
[----:B------:R-:W-:Y:S01]  /*3b10*/  BSSY B1, `(.L_x_1266) ;  /* 0x0000010000017945 */ /* 0x000fe20003800000 */
[----:B------:R-:W-:Y:S05]  /*3b20*/  @P0 BRA `(.L_x_1267) ;  /* 0x000000e000000947 */ /* 0x000fea0003800000 */
[----:B0-----:R-:W0:Y:S01]  /*3b30*/  S2R R21, SR_LANEID ;  /* 0x0000000000157919 */ /* 0x001e220000000000 */
[----:B------:R-:W-:Y:S01]  /*3b40*/  VOTEU.ANY UR4, UPT, PT ;  /* 0x0000000000047886 */ /* 0x000fe200038e0100 */
[----:B------:R-:W-:Y:S01]  /*3b50*/  IMAD.IADD R19, R2, 0x1, R19 ;  /* 0x0000000102137824 */ /* 0x000fe200078e0213 */
        /* <DEDUP_REMOVED lines=11> */
.L_x_1267:
[----:B------:R-:W-:Y:S05]  /*3c10*/  BSYNC B1 ;  /* 0x0000000000017941 */ /* 0x000fea0003800000 */
.L_x_1266:
[----:B------:R-:W-:Y:S01]  /*3c20*/  IADD3 R7, R7, 0x800, RZ ;  /* 0x0000080007077810 */ /* 0x000fe20007ffe0ff */
[----:B------:R-:W-:-:S03]  /*3c30*/  IMAD.WIDE R4, R15, 0x4, R4 ;  /* 0x000000040f047825 */ /* 0x000fc600078e0204 */
[----:B------:R-:W-:Y:S01]  /*3c40*/  ISETP.GE.AND P0, PT, R7, R0, PT ;  /* 0x000000000700720c */ /* 0x000fe20003f06270 */
[----:B0-----:R-:W-:Y:S02]  /*3c50*/  IMAD.MOV.U32 R22, RZ, RZ, R4 ;  /* 0x000000ffff167224 */ /* 0x001fe400078e0004 */
[----:B------:R-:W-:-:S10]  /*3c60*/  IMAD.MOV.U32 R23, RZ, RZ, R5 ;  /* 0x000000ffff177224 */ /* 0x000fd400078e0005 */
[----:B------:R-:W-:Y:S05]  /*3c70*/  @!P0 BRA `(.L_x_1268) ;  /* 0xfffff37000008947 */ /* 0x000fea000383ffff */
.L_x_1244:
[----:B------:R-:W-:Y:S05]  /*3c80*/  BSYNC B0 ;  /* 0x0000000000007941 */ /* 0x000fea0003800000 */
.L_x_1243:
[----:B------:R-:W-:Y:S05]  /*3c90*/  BRA `(.L_x_1269) ;  /* 0x0000151000007947 */ /* 0x000fea0003800000 */
.L_x_1242:
[--C-:B------:R-:W-:Y:S01]  /*3ca0*/  SHF.R.S32.HI R15, RZ, 0x1f, R2.reuse ;  /* 0x0000001fff0f7819 */ /* 0x100fe20000011402 */
[----:B------:R-:W-:Y:S01]  /*3cb0*/  IMAD.MOV.U32 R14, RZ, RZ, R2 ;  /* 0x000000ffff0e7224 */ /* 0x000fe200078e0002 */
[----:B------:R-:W-:Y:S03]  /*3cc0*/  BSSY B0, `(.L_x_1270) ;  /* 0x00000df000007945 */ /* 0x000fe60003800000 */
        /* <DEDUP_REMOVED lines=25> */
.L_x_1288:
[----:B------:R-:W-:-:S04]  /*3e60*/  SHF.R.S64 R4, RZ, 0x1c, R19 ;  /* 0x0000001cff047819 */ /* 0x000fc80000001013 */
[----:B------:R-:W-:-:S04]  /*3e70*/  IADD3 R4, P0, R4, R21, RZ ;  /* 0x0000001504047210 */ /* 0x000fc80007f1e0ff */
[----:B------:R-:W-:-:S06]  /*3e80*/  LEA.HI.X.SX32 R5, R19, R20, 0x4, P0 ;  /* 0x0000001413057211 */ /* 0x000fcc00000f26ff */
[----:B------:R-:W2:Y:S01]  /*3e90*/  LDG.E.128 R4, [R4.64] ;  /* 0x0000000a04047981 */ /* 0x000ea2000c1e1d00 */
[----:B------:R-:W-:Y:S01]  /*3ea0*/  YIELD ;  /* 0x0000000000007946 */ /* 0x000fe20003800000 */
[----:B------:R-:W-:Y:S01]  /*3eb0*/  BSSY B1, `(.L_x_1272) ;  /* 0x0000028000017945 */ /* 0x000fe20003800000 */
[----:B------:R-:W-:Y:S01]  /*3ec0*/  IMAD R25, R25, 0x4, R17 ;  /* 0x0000000419197824 */ /* 0x000fe200078e0211 */
[----:B--2---:R-:W1:Y:S08]  /*3ed0*/  F2F.F16.F32 R26, R4 ;  /* 0x00000004001a7304 */ /* 0x004e700000200800 */
[----:B------:R-:W2:Y:S01]  /*3ee0*/  F2F.F16.F32 R24, R6 ;  /* 0x0000000600187304 */ /* 0x000ea20000200800 */
[----:B-1----:R-:W-:-:S07]  /*3ef0*/  PRMT R22, R26, 0x9910, RZ ;  /* 0x000099101a167816 */ /* 0x002fce00000000ff */
[----:B------:R-:W1:Y:S01]  /*3f00*/  F2F.F16.F32 R27, R5 ;  /* 0x00000005001b7304 */ /* 0x000e620000200800 */
[----:B------:R-:W-:Y:S02]  /*3f10*/  ISETP.GE.AND P5, PT, R22, RZ, PT ;  /* 0x000000ff1600720c */ /* 0x000fe40003fa6270 */
[----:B--2---:R-:W-:-:S11]  /*3f20*/  PRMT R28, R24, 0x9910, RZ ;  /* 0x00009910181c7816 */ /* 0x004fd600000000ff */
[----:B------:R-:W-:Y:S02]  /*3f30*/  @P5 LOP3.LUT R26, R26, 0x7fe0, RZ, 0xc, !PT ;  /* 0x00007fe01a1a5812 */ /* 0x000fe400078e0cff */
[----:B------:R-:W-:Y:S02]  /*3f40*/  ISETP.GE.AND P5, PT, R28, RZ, PT ;  /* 0x000000ff1c00720c */ /* 0x000fe40003fa6270 */
[----:B------:R-:W-:Y:S02]  /*3f50*/  LOP3.LUT R26, R26, 0xffff, RZ, 0xc0, !PT ;  /* 0x0000ffff1a1a7812 */ /* 0x000fe400078ec0ff */
[----:B-1----:R-:W-:Y:S02]  /*3f60*/  PRMT R22, R27, 0x9910, RZ ;  /* 0x000099101b167816 */ /* 0x002fe400000000ff */
[----:B------:R-:W-:Y:S02]  /*3f70*/  SHF.R.U32.HI R26, RZ, 0x5, R26 ;  /* 0x00000005ff1a7819 */ /* 0x000fe4000001161a */
[----:B------:R-:W-:-:S02]  /*3f80*/  ISETP.GE.AND P0, PT, R22, RZ, PT ;  /* 0x000000ff1600720c */ /* 0x000fc40003f06270 */
[----:B------:R-:W-:Y:S01]  /*3f90*/  LOP3.LUT R29, R26, 0xffff, RZ, 0xc0, !PT ;  /* 0x0000ffff1a1d7812 */ /* 0x000fe200078ec0ff */
[----:B------:R-:W1:Y:S02]  /*3fa0*/  F2F.F16.F32 R22, R7 ;  /* 0x0000000700167304 */ /* 0x000e640000200800 */
[----:B------:R-:W-:Y:S02]  /*3fb0*/  @P5 LOP3.LUT R24, R24, 0x7fe0, RZ, 0xc, !PT ;  /* 0x00007fe018185812 */ /* 0x000fe400078e0cff */
[----:B0-----:R-:W-:-:S06]  /*3fc0*/  ISETP.GT.U32.AND P5, PT, R16, R29, PT ;  /* 0x0000001d1000720c */ /* 0x001fcc0003fa4070 */
[----:B------:R-:W-:Y:S02]  /*3fd0*/  @P0 LOP3.LUT R27, R27, 0x7fe0, RZ, 0xc, !PT ;  /* 0x00007fe01b1b0812 */ /* 0x000fe400078e0cff */
[----:B------:R-:W-:Y:S02]  /*3fe0*/  ISETP.NE.OR P0, PT, R16, R29, P2 ;  /* 0x0000001d1000720c */ /* 0x000fe40001705670 */
[----:B------:R-:W-:Y:S02]  /*3ff0*/  LOP3.LUT R27, R27, 0xffff, RZ, 0xc0, !PT ;  /* 0x0000ffff1b1b7812 */ /* 0x000fe400078ec0ff */
[----:B-1----:R-:W-:Y:S01]  /*4000*/  PRMT R26, R22, 0x9910, RZ ;  /* 0x00009910161a7816 */ /* 0x002fe200000000ff */
        /* <DEDUP_REMOVED lines=18> */
.L_x_1273:
[----:B------:R-:W-:Y:S05]  /*4130*/  BSYNC B1 ;  /* 0x0000000000017941 */ /* 0x000fea0003800000 */
.L_x_1272:
[----:B------:R-:W-:Y:S01]  /*4140*/  SHF.R.U32.HI R27, RZ, 0x5, R27 ;  /* 0x00000005ff1b7819 */ /* 0x000fe2000001161b */
[----:B------:R-:W-:Y:S01]  /*4150*/  BSSY B1, `(.L_x_1274) ;  /* 0x0000012000017945 */ /* 0x000fe20003800000 */
[----:B------:R-:W-:Y:S02]  /*4160*/  ISETP.GE.AND P5, PT, R26, RZ, PT ;  /* 0x000000ff1a00720c */ /* 0x000fe40003fa6270 */
[----:B------:R-:W-:Y:S01]  /*4170*/  LOP3.LUT R27, R27, 0xffff, RZ, 0xc0, !PT ;  /* 0x0000ffff1b1b7812 */ /* 0x000fe200078ec0ff */
        /* <DEDUP_REMOVED lines=15> */
.L_x_1275:
[----:B------:R-:W-:Y:S05]  /*4270*/  BSYNC B1 ;  /* 0x0000000000017941 */ /* 0x000fea0003800000 */
.L_x_1274:
[----:B------:R-:W-:Y:S01]  /*4280*/  @P5 LOP3.LUT R22, R22, 0x7fe0, RZ, 0xc, !PT ;  /* 0x00007fe016165812 */ /* 0x000fe200078e0cff */
[----:B------:R-:W-:Y:S01]  /*4290*/  BSSY B1, `(.L_x_1276) ;  /* 0x0000019000017945 */ /* 0x000fe20003800000 */
[-C--:B------:R-:W-:Y:S02]  /*42a0*/  ISETP.GT.U32.AND P5, PT, R16, R27.reuse, PT ;  /* 0x0000001b1000720c */ /* 0x080fe40003fa4070 */
[----:B------:R-:W-:Y:S02]  /*42b0*/  LOP3.LUT R24, R24, 0xffff, RZ, 0xc0, !PT ;  /* 0x0000ffff18187812 */ /* 0x000fe400078ec0ff */
[----:B------:R-:W-:-:S02]  /*42c0*/  ISETP.NE.OR P0, PT, R16, R27, P2 ;  /* 0x0000001b1000720c */ /* 0x000fc40001705670 */
[----:B------:R-:W-:Y:S02]  /*42d0*/  SHF.R.U32.HI R27, RZ, 0x5, R24 ;  /* 0x00000005ff1b7819 */ /* 0x000fe40000011618 */
[----:B0-----:R-:W-:Y:S02]  /*42e0*/  IADD3 R29, R25, 0x1, RZ ;  /* 0x00000001191d7810 */ /* 0x001fe40007ffe0ff */
        /* <DEDUP_REMOVED lines=19> */
.L_x_1277:
[----:B------:R-:W-:Y:S05]  /*4420*/  BSYNC B1 ;  /* 0x0000000000017941 */ /* 0x000fea0003800000 */
.L_x_1276:
[----:B------:R-:W-:Y:S01]  /*4430*/  BSSY B1, `(.L_x_1278) ;  /* 0x0000012000017945 */ /* 0x000fe20003800000 */
[----:B------:R-:W-:Y:S02]  /*4440*/  ISETP.GT.U32.AND P5, PT, R16, R27, PT ;  /* 0x0000001b1000720c */ /* 0x000fe40003fa4070 */
        /* <DEDUP_REMOVED lines=16> */
.L_x_1279:
[----:B------:R-:W-:Y:S05]  /*4550*/  BSYNC B1 ;  /* 0x0000000000017941 */ /* 0x000fea0003800000 */
.L_x_1278:
        /* <DEDUP_REMOVED lines=23> */
.L_x_1281:
[----:B------:R-:W-:Y:S05]  /*46d0*/  BSYNC B1 ;  /* 0x0000000000017941 */ /* 0x000fea0003800000 */
.L_x_1280:
        /* <DEDUP_REMOVED lines=17> */
.L_x_1283:
[----:B------:R-:W-:Y:S05]  /*47f0*/  BSYNC B1 ;  /* 0x0000000000017941 */ /* 0x000fea0003800000 */
.L_x_1282:
        /* <DEDUP_REMOVED lines=8> */
[----:B------:R-:W0:Y:S01]  /*4880*/  S2R R26, SR_LTMASK ;  /* 0x00000000001a7919 */ /* 0x000e220000003900 */
[----:B------:R-:W-:-:S06]  /*4890*/  IMAD.IADD R27, R2, 0x1, R25 ;  /* 0x00000001021b7824 */ /* 0x000fcc00078e0219 */
[----:B------:R-:W2:Y:S01]  /*48a0*/  POPC R22, UR4 ;  /* 0x0000000400167d09 */ /* 0x000ea20008000000 */
[----:B-1----:R-:W-:Y:S02]  /*48b0*/  ISETP.EQ.U32.AND P5, PT, R24, R5, PT ;  /* 0x000000051800720c */ /* 0x002fe40003fa2070 */
[----:B0-----:R-:W-:-:S05]  /*48c0*/  LOP3.LUT R26, R26, UR4, RZ, 0xc0, !PT ;  /* 0x000000041a1a7c12 */ /* 0x001fca000f8ec0ff */
        /* <DEDUP_REMOVED lines=8> */
.L_x_1285:
[----:B------:R-:W-:Y:S05]  /*4950*/  BSYNC B1 ;  /* 0x0000000000017941 */ /* 0x000fea0003800000 */
.L_x_1284:
        /* <DEDUP_REMOVED lines=16> */
.L_x_1287:
[----:B------:R-:W-:Y:S05]  /*4a60*/  BSYNC B1 ;  /* 0x0000000000017941 */ /* 0x000fea0003800000 */
.L_x_1286:
[----:B0-----:R-:W-:-:S04]  /*4a70*/  IADD3 R25, R19, 0x200, RZ ;  /* 0x0000020013197810 */ /* 0x001fc80007ffe0ff */
[----:B------:R-:W-:Y:S01]  /*4a80*/  ISETP.GT.AND P0, PT, R18, R25, PT ;  /* 0x000000191200720c */ /* 0x000fe20003f04270 */
[----:B------:R-:W-:-:S12]  /*4a90*/  IMAD.MOV.U32 R19, RZ, RZ, R25 ;  /* 0x000000ffff137224 */ /* 0x000fd800078e0019 */
[----:B------:R-:W-:Y:S05]  /*4aa0*/  @P0 BRA `(.L_x_1288) ;  /* 0xfffff3b000000947 */ /* 0x000fea000383ffff */
.L_x_1271:
[----:B------:R-:W-:Y:S05]  /*4ab0*/  BSYNC B0 ;  /* 0x0000000000007941 */ /* 0x000fea0003800000 */
.L_x_1270:
        /* <DEDUP_REMOVED lines=36> */
.L_x_1292:
[----:B------:R-:W-:Y:S05]  /*4d00*/  BSYNC B1 ;  /* 0x0000000000017941 */ /* 0x000fea0003800000 */
.L_x_1291:
        /* <DEDUP_REMOVED lines=16> */
[----:B------:R0:W-:Y:S04]  /*4e10*/  STS [R5.X4+0x2000], R4 ;  /* 0x0020000405007388 */ /* 0x0001e80000004800 */
[----:B------:R0:W-:Y:S02]  /*4e20*/  STS [R5.X4], R20 ;  /* 0x0000001405007388 */ /* 0x0001e40000004800 */
.L_x_1290:
[----:B------:R-:W-:Y:S05]  /*4e30*/  BSYNC B0 ;  /* 0x0000000000007941 */ /* 0x000fea0003800000 */
.L_x_1289:
        /* <DEDUP_REMOVED lines=36> */
.L_x_1294:
[----:B------:R-:W-:Y:S05]  /*5080*/  BSYNC B0 ;  /* 0x0000000000007941 */ /* 0x000fea0003800000 */
.L_x_1293:
[----:B0-----:R-:W0:Y:S02]  /*5090*/  LDS R6, [0x4864] ;  /* 0x00486400ff067984 */ /* 0x001e240000000800 */
[----:B0-----:R-:W-:-:S04]  /*50a0*/  ISETP.GT.AND P0, PT, R6, 0x800, PT ;  /* 0x000008000600780c */ /* 0x001fc80003f04270 */
[----:B------:R-:W-:-:S13]  /*50b0*/  ISETP.NE.OR P0, PT, R16, R19, P0 ;  /* 0x000000131000720c */ /* 0x000fda0000705670 */
        /* <DEDUP_REMOVED lines=15> */
.L_x_1269:
        /* <DEDUP_REMOVED lines=18> */
.L_x_1300:
[----:B------:R-:W-:Y:S01]  /*52d0*/  IADD3 R4, R4, -0x1, RZ ;  /* 0xffffffff04047810 */ /* 0x000fe20007ffe0ff */
[----:B------:R0:W-:Y:S01]  /*52e0*/  STS [R6], RZ ;  /* 0x000000ff06007388 */ /* 0x0001e20000000800 */
[----:B------:R-:W-:Y:S02]  /*52f0*/  IADD3 R5, R5, 0x200, RZ ;  /* 0x0000020005057810 */ /* 0x000fe40007ffe0ff */
[----:B------:R-:W-:Y:S02]  /*5300*/  ISETP.NE.AND P0, PT, R4, RZ, PT ;  /* 0x000000ff0400720c */ /* 0x000fe40003f05270 */
[----:B0-----:R-:W-:-:S11]  /*5310*/  IADD3 R6, R6, 0x800, RZ ;  /* 0x0000080006067810 */ /* 0x001fd60007ffe0ff */
[----:B------:R-:W-:Y:S05]  /*5320*/  @P0 BRA `(.L_x_1300) ;  /* 0xffffffa000000947 */ /* 0x000fea000383ffff */
.L_x_1299:
[----:B------:R-:W-:Y:S05]  /*5330*/  BSYNC B1 ;  /* 0x0000000000017941 */ /* 0x000fea0003800000 */
.L_x_1298:
[----:B------:R-:W-:Y:S05]  /*5340*/  @!P2 BRA `(.L_x_1297) ;  /* 0x000000a00000a947 */ /* 0x000fea0003800000 */
[C---:B------:R-:W-:Y:S02]  /*5350*/  IADD3 R4, R5.reuse, -0x800, RZ ;  /* 0xfffff80005047810 */ /* 0x040fe40007ffe0ff */
[----:B------:R-:W-:-:S04]  /*5360*/  LEA R5, R5, 0x20a0, 0x2 ;  /* 0x000020a005057811 */ /* 0x000fc800078e10ff */
.L_x_1301:
        /* <DEDUP_REMOVED lines=8> */
.L_x_1297:
[----:B------:R-:W-:Y:S05]  /*53f0*/  BSYNC B0 ;  /* 0x0000000000007941 */ /* 0x000fea0003800000 */
.L_x_1296:
[----:B------:R-:W-:Y:S01]  /*5400*/  BAR.SYNC.DEFER_BLOCKING 0x0 ;  /* 0x0000000000007b1d */ /* 0x000fe20000010000 */
        /* <DEDUP_REMOVED lines=13> */
.L_x_1307:
        /* <DEDUP_REMOVED lines=13> */
[----:B------:R-:W-:-:S05]  /*55b0*/  LOP3.LUT R6, R6, 0x1ffc, RZ, 0xc0, !PT ;  /* 0x00001ffc06067812 */ /* 0x000fca00078ec0ff */
[----:B------:R0:W-:Y:S02]  /*55c0*/  ATOMS.POPC.INC.32 RZ, [R6+URZ+0x8a0] ;  /* 0x0008a00006ff7f8c */ /* 0x0001e4000d00003f */
[----:B------:R-:W-:Y:S05]  /*55d0*/  @P2 BRA `(.L_x_1307) ;  /* 0xffffff0000002947 */ /* 0x000fea000383ffff */
.L_x_1306:
[----:B------:R-:W-:Y:S05]  /*55e0*/  BSYNC B1 ;  /* 0x0000000000017941 */ /* 0x000fea0003800000 */
.L_x_1305:
        /* <DEDUP_REMOVED lines=8> */
.L_x_1308:
[C---:B------:R-:W-:Y:S01]  /*5670*/  IMAD.WIDE R16, R15.reuse, 0x4, R20 ;  /* 0x000000040f107825 */ /* 0x040fe200078e0214 */
[----:B0-----:R0:W2:Y:S04]  /*5680*/  LDG.E R4, [R20.64] ;  /* 0x0000000a14047981 */ /* 0x0010a8000c1e1900 */
        /* <DEDUP_REMOVED lines=11> */
[----:B----4-:R-:W-:-:S11]  /*5740*/  ISETP.GE.AND P2, PT, R22, RZ, PT ;  /* 0x000000ff1600720c */ /* 0x010fd60003f46270 */
[----:B------:R-:W-:Y:S02]  /*5750*/  @P0 LOP3.LUT R4, R4, 0x7fe00000, RZ, 0xc, !PT ;  /* 0x7fe0000004040812 */ /* 0x000fe400078e0cff */
[----:B---3--:R-:W-:Y:S02]  /*5760*/  ISETP.GE.AND P0, PT, R14, RZ, PT ;  /* 0x000000ff0e00720c */ /* 0x008fe40003f06270 */
[----:B-----5:R-:W-:Y:S02]  /*5770*/  ISETP.GE.AND P5, PT, R23, RZ, PT ;  /* 0x000000ff1700720c */ /* 0x020fe40003fa6270 */
[----:B------:R-:W-:Y:S02]  /*5780*/  SHF.R.U32.HI R4, RZ, 0x13, R4 ;  /* 0x00000013ff047819 */ /* 0x000fe40000011604 */
[----:B------:R-:W-:-:S07]  /*5790*/  @P2 LOP3.LUT R22, R22, 0x7fe00000, RZ, 0xc, !PT ;  /* 0x7fe0000016162812 */ /* 0x000fce00078e0cff */
[----:B------:R-:W-:Y:S02]  /*57a0*/  @P0 LOP3.LUT R14, R14, 0x7fe00000, RZ, 0xc, !PT ;  /* 0x7fe000000e0e0812 */ /* 0x000fe400078e0cff */
[----:B------:R-:W-:Y:S02]  /*57b0*/  @P5 LOP3.LUT R23, R23, 0x7fe00000, RZ, 0xc, !PT ;  /* 0x7fe0000017175812 */ /* 0x000fe400078e0cff */
[----:B------:R-:W-:Y:S02]  /*57c0*/  ISETP.GE.AND P0, PT, R5, R0, PT ;  /* 0x000000000500720c */ /* 0x000fe40003f06270 */
[----:B------:R-:W-:Y:S02]  /*57d0*/  SHF.R.U32.HI R14, RZ, 0x13, R14 ;  /* 0x00000013ff0e7819 */ /* 0x000fe4000001160e */
[----:B------:R-:W-:Y:S02]  /*57e0*/  SHF.R.U32.HI R22, RZ, 0x13, R22 ;  /* 0x00000013ff167819 */ /* 0x000fe40000011616 */
[----:B------:R-:W-:-:S02]  /*57f0*/  SHF.R.U32.HI R23, RZ, 0x13, R23 ;  /* 0x00000013ff177819 */ /* 0x000fc40000011617 */
        /* <DEDUP_REMOVED lines=9> */
.L_x_1304:
[----:B------:R-:W-:Y:S05]  /*5890*/  BSYNC B0 ;  /* 0x0000000000007941 */ /* 0x000fea0003800000 */
.L_x_1303:
[----:B------:R-:W-:Y:S05]  /*58a0*/  BRA `(.L_x_1309) ;  /* 0x0000053000007947 */ /* 0x000fea0003800000 */
.L_x_1302:
        /* <DEDUP_REMOVED lines=22> */
[----:B------:R-:W-:-:S11]  /*5a10*/  ISETP.GT.U32.AND.EX P0, PT, R5, RZ, PT, P0 ;  /* 0x000000ff0500720c */ /* 0x000fd60003f04100 */
[----:B------:R-:W-:Y:S05]  /*5a20*/  @!P2 BRA `(.L_x_1311) ;  /* 0x000002100000a947 */ /* 0x000fea0003800000 */
[----:B------:R-:W-:Y:S01]  /*5a30*/  IADD3 R4, P2, R14, R6, RZ ;  /* 0x000000060e047210 */ /* 0x000fe20007f5e0ff */
[----:B------:R-:W-:-:S03]  /*5a40*/  IMAD.MOV.U32 R21, RZ, RZ, R13 ;  /* 0x000000ffff157224 */ /* 0x000fc600078e000d */
[----:B------:R-:W-:Y:S01]  /*5a50*/  LEA R23, P5, R4, c[0x0][0x160], 0x2 ;  /* 0x0000580004177a11 */ /* 0x000fe200078a10ff */
[----:B------:R-:W-:-:S05]  /*5a60*/  IMAD.X R5, R15, 0x1, R5, P2 ;  /* 0x000000010f057824 */ /* 0x000fca00010e0605 */
[----:B------:R-:W-:Y:S02]  /*5a70*/  LEA.HI.X R20, R4, c[0x0][0x164], R5, 0x2, P5 ;  /* 0x0000590004147a11 */ /* 0x000fe400028f1405 */
.L_x_1312:
        /* <DEDUP_REMOVED lines=28> */
.L_x_1311:
[----:B------:R-:W-:Y:S05]  /*5c40*/  BSYNC B0 ;  /* 0x0000000000007941 */ /* 0x000fea0003800000 */
.L_x_1310:
[----:B------:R-:W-:Y:S01]  /*5c50*/  BSSY B0, `(.L_x_1313) ;  /* 0x000000d000007945 */ /* 0x000fe20003800000 */
[----:B------:R-:W-:Y:S01]  /*5c60*/  ISETP.GE.AND P2, PT, R17, R8, PT ;  /* 0x000000081100720c */ /* 0x000fe20003f46270 */
[----:B------:R-:W-:Y:S07]  /*5c70*/  @!P0 BRA `(.L_x_1314) ;  /* 0x000000a000008947 */ /* 0x000fee0003800000 */
        /* <DEDUP_REMOVED lines=10> */
.L_x_1314:
[----:B------:R-:W-:Y:S05]  /*5d20*/  BSYNC B0 ;  /* 0x0000000000007941 */ /* 0x000fea0003800000 */
.L_x_1313:
        /* <DEDUP_REMOVED lines=11> */
.L_x_1309:
[----:B------:R-:W-:Y:S02]  /*5de0*/  WARPSYNC 0xffffffff ;  /* 0xffffffff00007948 */ /* 0x000fe40003800000 */
[----:B------:R-:W-:Y:S01]  /*5df0*/  BAR.SYNC.DEFER_BLOCKING 0x0 ;  /* 0x0000000000007b1d */ /* 0x000fe20000010000 */
[----:B0-----:R-:W-:-:S05]  /*5e00*/  IMAD.MOV.U32 R14, RZ, RZ, RZ ;  /* 0x000000ffff0e7224 */ /* 0x001fca00078e00ff */
[----:B------:R-:W0:Y:S02]  /*5e10*/  LDS R6, [0x4868] ;  /* 0x00486800ff067984 */ /* 0x000e240000000800 */
.L_x_1320:
        /* <DEDUP_REMOVED lines=34> */
.L_x_1582:
        /* <DEDUP_REMOVED lines=13> */
.L_x_1583:
        /* <DEDUP_REMOVED lines=48> */
.L_x_1315:
        /* <DEDUP_REMOVED lines=20> */
.L_x_1319:
[----:B0-----:R-:W-:Y:S05]  /*6550*/  BSYNC B0 ;  /* 0x0000000000007941 */ /* 0x001fea0003800000 */
.L_x_1318:
        /* <DEDUP_REMOVED lines=22> */
.L_x_1330:
        /* <DEDUP_REMOVED lines=14> */
[----:B0-----:R-:W-:-:S13]  /*67a0*/  ISETP.GE.U32.AND P5, PT, R21, R16, PT ;  /* 0x000000101500720c */ /* 0x001fda0003fa6070 */
[----:B------:R-:W-:Y:S05]  /*67b0*/  @P5 BRA `(.L_x_1327) ;  /* 0x0000011000005947 */ /* 0x000fea0003800000 */
        /* <DEDUP_REMOVED lines=17> */
.L_x_1327:
[----:B------:R-:W-:Y:S05]  /*68d0*/  BSYNC B2 ;  /* 0x0000000000027941 */ /* 0x000fea0003800000 */
.L_x_1326:
        /* <DEDUP_REMOVED lines=17> */
.L_x_1329:
[----:B------:R-:W-:Y:S05]  /*69f0*/  BSYNC B2 ;  /* 0x0000000000027941 */ /* 0x000fea0003800000 */
.L_x_1328:
[----:B------:R-:W-:Y:S01]  /*6a00*/  IADD3 R7, R7, 0x200, RZ ;  /* 0x0000020007077810 */ /* 0x000fe20007ffe0ff */
[----:B------:R-:W-:Y:S05]  /*6a10*/  @P2 BRA `(.L_x_1330) ;  /* 0xfffffca000002947 */ /* 0x000fea000383ffff */
.L_x_1325:
[----:B------:R-:W-:Y:S05]  /*6a20*/  BSYNC B1 ;  /* 0x0000000000017941 */ /* 0x000fea0003800000 */
.L_x_1324:
        /* <DEDUP_REMOVED lines=11> */
.L_x_1347:
[----:B------:R-:W2:Y:S01]  /*6ae0*/  LDG.E R18, [R20.64] ;  /* 0x0000000a14127981 */ /* 0x000ea2000c1e1900 */
[----:B------:R-:W-:-:S05]  /*6af0*/  IMAD.WIDE R22, R15, 0x4, R20 ;  /* 0x000000040f167825 */ /* 0x000fca00078e0214 */
[----:B------:R-:W3:Y:S01]  /*6b00*/  LDG.E R6, [R22.64] ;  /* 0x0000000a16067981 */ /* 0x000ee2000c1e1900 */
[----:B------:R-:W-:-:S05]  /*6b10*/  IMAD.WIDE R24, R15, 0x4, R22 ;  /* 0x000000040f187825 */ /* 0x000fca00078e0216 */
[----:B------:R0:W5:Y:S01]  /*6b20*/  LDG.E R17, [R24.64] ;  /* 0x0000000a18117981 */ /* 0x000162000c1e1900 */
[----:B------:R-:W-:-:S05]  /*6b30*/  IMAD.WIDE R4, R15, 0x4, R24 ;  /* 0x000000040f047825 */ /* 0x000fca00078e0218 */
[----:B------:R0:W5:Y:S01]  /*6b40*/  LDG.E R14, [R4.64] ;  /* 0x0000000a040e7981 */ /* 0x000162000c1e1900 */
[----:B------:R-:W-:Y:S01]  /*6b50*/  YIELD ;  /* 0x0000000000007946 */ /* 0x000fe20003800000 */
[----:B------:R-:W-:Y:S01]  /*6b60*/  BSSY B1, `(.L_x_1331) ;  /* 0x000001c000017945 */ /* 0x000fe20003800000 */
[C---:B--2---:R-:W-:Y:S02]  /*6b70*/  ISETP.GE.AND P0, PT, R18.reuse, RZ, PT ;  /* 0x000000ff1200720c */ /* 0x044fe40003f06270 */
[----:B------:R-:W-:-:S04]  /*6b80*/  LOP3.LUT R19, R18, 0x7fe00000, RZ, 0xc, !PT ;  /* 0x7fe0000012137812 */ /* 0x000fc800078e0cff */
[----:B------:R-:W-:-:S04]  /*6b90*/  SEL R19, R18, R19, !P0 ;  /* 0x0000001312137207 */ /* 0x000fc80004000000 */
[----:B------:R-:W-:-:S04]  /*6ba0*/  SHF.R.U32.HI R27, RZ, 0x15, R19 ;  /* 0x00000015ff1b7819 */ /* 0x000fc80000011613 */
[----:B------:R-:W-:Y:S02]  /*6bb0*/  ISETP.GE.U32.AND P5, PT, R27, R16, PT ;  /* 0x000000101b00720c */ /* 0x000fe40003fa6070 */
[C---:B---3--:R-:W-:Y:S02]  /*6bc0*/  ISETP.GE.AND P0, PT, R6.reuse, RZ, PT ;  /* 0x000000ff0600720c */ /* 0x048fe40003f06270 */
[----:B------:R-:W-:-:S04]  /*6bd0*/  LOP3.LUT R21, R6, 0x7fe00000, RZ, 0xc, !PT ;  /* 0x7fe0000006157812 */ /* 0x000fc800078e0cff */
[----:B------:R-:W-:Y:S02]  /*6be0*/  SEL R19, R6, R21, !P0 ;  /* 0x0000001506137207 */ /* 0x000fe40004000000 */
[----:B------:R-:W-:-:S03]  /*6bf0*/  ISETP.NE.OR P0, PT, R27, R16, P2 ;  /* 0x000000101b00720c */ /* 0x000fc60001705670 */
[----:B------:R-:W-:Y:S05]  /*6c00*/  @P5 BRA `(.L_x_1332) ;  /* 0x0000011000005947 */ /* 0x000fea0003800000 */
[----:B0-----:R-:W0:Y:S01]  /*6c10*/  S2R R21, SR_LANEID ;  /* 0x0000000000157919 */ /* 0x001e220000000000 */
        /* <DEDUP_REMOVED lines=16> */
.L_x_1332:
[----:B0-----:R-:W-:Y:S05]  /*6d20*/  BSYNC B1 ;  /* 0x0000000000017941 */ /* 0x001fea0003800000 */
.L_x_1331:
[----:B------:R-:W-:Y:S01]  /*6d30*/  BSSY B1, `(.L_x_1333) ;  /* 0x0000010000017945 */ /* 0x000fe20003800000 */
        /* <DEDUP_REMOVED lines=15> */
.L_x_1334:
[----:B------:R-:W-:Y:S05]  /*6e30*/  BSYNC B1 ;  /* 0x0000000000017941 */ /* 0x000fea0003800000 */
.L_x_1333:
[C---:B-----5:R-:W-:Y:S01]  /*6e40*/  ISETP.GE.AND P0, PT, R17.reuse, RZ, PT ;  /* 0x000000ff1100720c */ /* 0x060fe20003f06270 */
[----:B------:R-:W-:Y:S01]  /*6e50*/  BSSY B1, `(.L_x_1335) ;  /* 0x000001d000017945 */ /* 0x000fe20003800000 */
[C---:B0-----:R-:W-:Y:S02]  /*6e60*/  LOP3.LUT R18, R17.reuse, 0x7fe00000, RZ, 0xc, !PT ;  /* 0x7fe0000011127812 */ /* 0x041fe400078e0cff */
[----:B------:R-:W-:Y:S02]  /*6e70*/  SHF.R.U32.HI R23, RZ, 0x15, R19 ;  /* 0x00000015ff177819 */ /* 0x000fe40000011613 */
[----:B------:R-:W-:-:S02]  /*6e80*/  SEL R19, R17, R18, !P0 ;  /* 0x0000001211137207 */ /* 0x000fc40004000000 */
[CC--:B------:R-:W-:Y:S02]  /*6e90*/  ISETP.GE.U32.AND P0, PT, R23.reuse, R16.reuse, PT ;  /* 0x000000101700720c */ /* 0x0c0fe40003f06070 */
[C---:B------:R-:W-:Y:S02]  /*6ea0*/  ISETP.GE.AND P5, PT, R14.reuse, RZ, PT ;  /* 0x000000ff0e00720c */ /* 0x040fe40003fa6270 */
[C---:B------:R-:W-:Y:S02]  /*6eb0*/  LOP3.LUT R21, R14.reuse, 0x7fe00000, RZ, 0xc, !PT ;  /* 0x7fe000000e157812 */ /* 0x040fe400078e0cff */
[----:B------:R-:W-:Y:S02]  /*6ec0*/  SHF.R.U32.HI R19, RZ, 0x15, R19 ;  /* 0x00000015ff137819 */ /* 0x000fe40000011613 */
[----:B------:R-:W-:Y:S02]  /*6ed0*/  SEL R18, R14, R21, !P5 ;  /* 0x000000150e127207 */ /* 0x000fe40006800000 */
[----:B------:R-:W-:-:S02]  /*6ee0*/  ISETP.NE.OR P5, PT, R23, R16, P2 ;  /* 0x000000101700720c */ /* 0x000fc400017a5670 */
[----:B------:R-:W-:Y:S01]  /*6ef0*/  IADD3 R21, R7, 0x200, RZ ;  /* 0x0000020007157810 */ /* 0x000fe20007ffe0ff */
[----:B------:R-:W-:Y:S05]  /*6f00*/  @P0 BRA `(.L_x_1336) ;  /* 0x0000011000000947 */ /* 0x000fea0003800000 */
        /* <DEDUP_REMOVED lines=17> */
.L_x_1336:
[----:B------:R-:W-:Y:S05]  /*7020*/  BSYNC B1 ;  /* 0x0000000000017941 */ /* 0x000fea0003800000 */
.L_x_1335:
[----:B------:R-:W-:Y:S01]  /*7030*/  BSSY B1, `(.L_x_1337) ;  /* 0x0000011000017945 */ /* 0x000fe20003800000 */
[----:B------:R-:W-:Y:S01]  /*7040*/  ISETP.GE.U32.AND P0, PT, R19, R16, PT ;  /* 0x000000101300720c */ /* 0x000fe20003f06070 */
        /* <DEDUP_REMOVED lines=15> */
.L_x_1338:
[----:B------:R-:W-:Y:S05]  /*7140*/  BSYNC B1 ;  /* 0x0000000000017941 */ /* 0x000fea0003800000 */
.L_x_1337:
[----:B------:R-:W-:Y:S01]  /*7150*/  BSSY B1, `(.L_x_1339) ;  /* 0x0000016000017945 */ /* 0x000fe20003800000 */
[----:B------:R-:W-:Y:S02]  /*7160*/  ISETP.NE.OR P5, PT, R19, R16, P2 ;  /* 0x000000101300720c */ /* 0x000fe400017a5670 */
[----:B------:R-:W-:Y:S02]  /*7170*/  SHF.R.U32.HI R19, RZ, 0x15, R18 ;  /* 0x00000015ff137819 */ /* 0x000fe40000011612 */
[----:B------:R-:W-:Y:S01]  /*7180*/  IADD3 R21, R7, 0x400, RZ ;  /* 0x0000040007157810 */ /* 0x000fe20007ffe0ff */
[----:B------:R-:W-:Y:S05]  /*7190*/  @P0 BRA `(.L_x_1340) ;  /* 0x0000011000000947 */ /* 0x000fea0003800000 */
[----:B0-----:R-:W0:Y:S01]  /*71a0*/  S2R R23, SR_LANEID ;  /* 0x0000000000177919 */ /* 0x001e220000000000 */
        /* <DEDUP_REMOVED lines=16> */
.L_x_1340:
[----:B------:R-:W-:Y:S05]  /*72b0*/  BSYNC B1 ;  /* 0x0000000000017941 */ /* 0x000fea0003800000 */
.L_x_1339:
        /* <DEDUP_REMOVED lines=17> */
.L_x_1342:
[----:B------:R-:W-:Y:S05]  /*73d0*/  BSYNC B1 ;  /* 0x0000000000017941 */ /* 0x000fea0003800000 */
.L_x_1341:
[----:B------:R-:W-:Y:S01]  /*73e0*/  BSSY B1, `(.L_x_1343) ;  /* 0x0000015000017945 */ /* 0x000fe20003800000 */
[----:B------:R-:W-:Y:S02]  /*73f0*/  ISETP.NE.OR P5, PT, R19, R16, P2 ;  /* 0x000000101300720c */ /* 0x000fe400017a5670 */
[----:B0-----:R-:W-:Y:S01]  /*7400*/  IADD3 R17, R7, 0x600, RZ ;  /* 0x0000060007117810 */ /* 0x001fe20007ffe0ff */
        /* <DEDUP_REMOVED lines=18> */
.L_x_1344:
[----:B------:R-:W-:Y:S05]  /*7530*/  BSYNC B1 ;  /* 0x0000000000017941 */ /* 0x000fea0003800000 */
.L_x_1343:
        /* <DEDUP_REMOVED lines=16> */
.L_x_1346:
[----:B------:R-:W-:Y:S05]  /*7640*/  BSYNC B1 ;  /* 0x0000000000017941 */ /* 0x000fea0003800000 */
.L_x_1345:
[----:B------:R-:W-:Y:S01]  /*7650*/  IADD3 R7, R7, 0x800, RZ ;  /* 0x0000080007077810 */ /* 0x000fe20007ffe0ff */
[----:B------:R-:W-:-:S03]  /*7660*/  IMAD.WIDE R4, R15, 0x4, R4 ;  /* 0x000000040f047825 */ /* 0x000fc600078e0204 */
[----:B------:R-:W-:Y:S01]  /*7670*/  ISETP.GE.AND P0, PT, R7, R0, PT ;  /* 0x000000000700720c */ /* 0x000fe20003f06270 */
[----:B------:R-:W-:Y:S02]  /*7680*/  IMAD.MOV.U32 R20, RZ, RZ, R4 ;  /* 0x000000ffff147224 */ /* 0x000fe400078e0004 */
[----:B0-----:R-:W-:-:S10]  /*7690*/  IMAD.MOV.U32 R21, RZ, RZ, R5 ;  /* 0x000000ffff157224 */ /* 0x001fd400078e0005 */
[----:B------:R-:W-:Y:S05]  /*76a0*/  @!P0 BRA `(.L_x_1347) ;  /* 0xfffff43000008947 */ /* 0x000fea000383ffff */
.L_x_1323:
[----:B------:R-:W-:Y:S05]  /*76b0*/  BSYNC B0 ;  /* 0x0000000000007941 */ /* 0x000fea0003800000 */
.L_x_1322:
[----:B------:R-:W-:Y:S05]  /*76c0*/  BRA `(.L_x_1348) ;  /* 0x000013f000007947 */ /* 0x000fea0003800000 */
.L_x_1321:
        /* <DEDUP_REMOVED lines=24> */
[----:B------:R-:W-:Y:S02]  /*7850*/  LEA R20, P5, R21, c[0x0][0x160], 0x2 ;  /* 0x0000580015147a11 */ /* 0x000fe400078a10ff */
[----:B-1----:R-:W-:Y:S01]  /*7860*/  ISETP.GT.AND P2, PT, R4, 0x800, PT ;  /* 0x000008000400780c */ /* 0x002fe20003f44270 */
[----:B------:R-:W-:-:S05]  /*7870*/  IMAD.X R4, R15, 0x1, R19, P0 ;  /* 0x000000010f047824 */ /* 0x000fca00000e0613 */
[----:B------:R-:W-:Y:S02]  /*7880*/  LEA.HI.X R21, R21, c[0x0][0x164], R4, 0x2, P5 ;  /* 0x0000590015157a11 */ /* 0x000fe400028f1404 */
.L_x_1367:
        /* <DEDUP_REMOVED lines=14> */
[CC--:B0-----:R-:W-:Y:S02]  /*7970*/  ISETP.GE.U32.AND P5, PT, R25.reuse, R16.reuse, PT ;  /* 0x000000101900720c */ /* 0x0c1fe40003fa6070 */
[----:B------:R-:W-:-:S11]  /*7980*/  ISETP.NE.OR P0, PT, R25, R16, P2 ;  /* 0x000000101900720c */ /* 0x000fd60001705670 */
        /* <DEDUP_REMOVED lines=18> */
.L_x_1352:
[----:B------:R-:W-:Y:S05]  /*7ab0*/  BSYNC B1 ;  /* 0x0000000000017941 */ /* 0x000fea0003800000 */
.L_x_1351:
[----:B------:R-:W-:Y:S01]  /*7ac0*/  BSSY B1, `(.L_x_1353) ;  /* 0x0000011000017945 */ /* 0x000fe20003800000 */
[----:B------:R-:W-:Y:S01]  /*7ad0*/  ISETP.GE.AND P5, PT, R6, RZ, PT ;  /* 0x000000ff0600720c */ /* 0x000fe20003fa6270 */
[----:B------:R-:W-:Y:S07]  /*7ae0*/  @P0 BRA `(.L_x_1354) ;  /* 0x000000e000000947 */ /* 0x000fee0003800000 */
[----:B0-----:R-:W0:Y:S01]  /*7af0*/  S2R R28, SR_LANEID ;  /* 0x00000000001c7919 */ /* 0x001e220000000000 */
        /* <DEDUP_REMOVED lines=13> */
.L_x_1354:
[----:B------:R-:W-:Y:S05]  /*7bd0*/  BSYNC B1 ;  /* 0x0000000000017941 */ /* 0x000fea0003800000 */
.L_x_1353:
[C---:B0-----:R-:W-:Y:S01]  /*7be0*/  LOP3.LUT R25, R6.reuse, 0x7fe00000, RZ, 0xc, !PT ;  /* 0x7fe0000006197812 */ /* 0x041fe200078e0cff */
[----:B------:R-:W-:Y:S01]  /*7bf0*/  BSSY B1, `(.L_x_1355) ;  /* 0x000001c000017945 */ /* 0x000fe20003800000 */
[----:B------:R-:W-:Y:S02]  /*7c00*/  SHF.R.U32.HI R27, RZ, 0x15, R24 ;  /* 0x00000015ff1b7819 */ /* 0x000fe40000011618 */
[----:B------:R-:W-:Y:S02]  /*7c10*/  SEL R25, R6, R25, !P5 ;  /* 0x0000001906197207 */ /* 0x000fe40006800000 */
[----:B------:R-:W-:-:S02]  /*7c20*/  ISETP.GE.U32.AND P5, PT, R27, R16, PT ;  /* 0x000000101b00720c */ /* 0x000fc40003fa6070 */
[C---:B------:R-:W-:Y:S02]  /*7c30*/  ISETP.GE.AND P0, PT, R7.reuse, RZ, PT ;  /* 0x000000ff0700720c */ /* 0x040fe40003f06270 */
[C---:B------:R-:W-:Y:S02]  /*7c40*/  LOP3.LUT R4, R7.reuse, 0x7fe00000, RZ, 0xc, !PT ;  /* 0x7fe0000007047812 */ /* 0x040fe400078e0cff */
[----:B------:R-:W-:Y:S02]  /*7c50*/  SHF.R.U32.HI R25, RZ, 0x15, R25 ;  /* 0x00000015ff197819 */ /* 0x000fe40000011619 */
[----:B------:R-:W-:Y:S02]  /*7c60*/  SEL R4, R7, R4, !P0 ;  /* 0x0000000407047207 */ /* 0x000fe40004000000 */
[----:B------:R-:W-:Y:S02]  /*7c70*/  ISETP.NE.OR P0, PT, R27, R16, P2 ;  /* 0x000000101b00720c */ /* 0x000fe40001705670 */
        /* <DEDUP_REMOVED lines=19> */
.L_x_1356:
[----:B------:R-:W-:Y:S05]  /*7db0*/  BSYNC B1 ;  /* 0x0000000000017941 */ /* 0x000fea0003800000 */
.L_x_1355:
        /* <DEDUP_REMOVED lines=17> */
.L_x_1358:
[----:B------:R-:W-:Y:S05]  /*7ed0*/  BSYNC B1 ;  /* 0x0000000000017941 */ /* 0x000fea0003800000 */
.L_x_1357:
[----:B------:R-:W-:Y:S01]  /*7ee0*/  BSSY B1, `(.L_x_1359) ;  /* 0x0000016000017945 */ /* 0x000fe20003800000 */
[----:B------:R-:W-:Y:S02]  /*7ef0*/  ISETP.NE.OR P0, PT, R25, R16, P2 ;  /* 0x000000101900720c */ /* 0x000fe40001705670 */
[----:B0-----:R-:W-:Y:S02]  /*7f00*/  SHF.R.U32.HI R5, RZ, 0x15, R4 ;  /* 0x00000015ff057819 */ /* 0x001fe40000011604 */
        /* <DEDUP_REMOVED lines=19> */
.L_x_1360:
[----:B------:R-:W-:Y:S05]  /*8040*/  BSYNC B1 ;  /* 0x0000000000017941 */ /* 0x000fea0003800000 */
.L_x_1359:
        /* <DEDUP_REMOVED lines=17> */
.L_x_1362:
[----:B------:R-:W-:Y:S05]  /*8160*/  BSYNC B1 ;  /* 0x0000000000017941 */ /* 0x000fea0003800000 */
.L_x_1361:
[----:B------:R-:W-:Y:S01]  /*8170*/  BSSY B1, `(.L_x_1363) ;  /* 0x0000015000017945 */ /* 0x000fe20003800000 */
[----:B------:R-:W-:Y:S02]  /*8180*/  ISETP.NE.OR P0, PT, R5, R16, P2 ;  /* 0x000000100500720c */ /* 0x000fe40001705670 */
[----:B------:R-:W-:Y:S01]  /*8190*/  IADD3 R23, R23, 0x3, RZ ;  /* 0x0000000317177810 */ /* 0x000fe20007ffe0ff */
[----:B------:R-:W-:Y:S05]  /*81a0*/  @P5 BRA `(.L_x_1364) ;  /* 0x0000011000005947 */ /* 0x000fea0003800000 */
        /* <DEDUP_REMOVED lines=17> */
.L_x_1364:
[----:B------:R-:W-:Y:S05]  /*82c0*/  BSYNC B1 ;  /* 0x0000000000017941 */ /* 0x000fea0003800000 */
.L_x_1363:
        /* <DEDUP_REMOVED lines=16> */
.L_x_1366:
[----:B------:R-:W-:Y:S05]  /*83d0*/  BSYNC B1 ;  /* 0x0000000000017941 */ /* 0x000fea0003800000 */
.L_x_1365:
[----:B0-----:R-:W-:-:S04]  /*83e0*/  IADD3 R23, R22, 0x200, RZ ;  /* 0x0000020016177810 */ /* 0x001fc80007ffe0ff */
[----:B------:R-:W-:Y:S01]  /*83f0*/  ISETP.GT.AND P0, PT, R18, R23, PT ;  /* 0x000000171200720c */ /* 0x000fe20003f04270 */
[----:B------:R-:W-:-:S12]  /*8400*/  IMAD.MOV.U32 R22, RZ, RZ, R23 ;  /* 0x000000ffff167224 */ /* 0x000fd800078e0017 */
[----:B------:R-:W-:Y:S05]  /*8410*/  @P0 BRA `(.L_x_1367) ;  /* 0xfffff47000000947 */ /* 0x000fea000383ffff */
.L_x_1350:
[----:B------:R-:W-:Y:S05]  /*8420*/  BSYNC B0 ;  /* 0x0000000000007941 */ /* 0x000fea0003800000 */
.L_x_1349:
        /* <DEDUP_REMOVED lines=33> */
.L_x_1371:
[----:B------:R-:W-:Y:S05]  /*8640*/  BSYNC B1 ;  /* 0x0000000000017941 */ /* 0x000fea0003800000 */
.L_x_1370:
        /* <DEDUP_REMOVED lines=18> */
.L_x_1369:
[----:B------:R-:W-:Y:S05]  /*8770*/  BSYNC B0 ;  /* 0x0000000000007941 */ /* 0x000fea0003800000 */
.L_x_1368:
        /* <DEDUP_REMOVED lines=14> */
[----:B------:R-:W-:-:S13]  /*8860*/  ISETP.GE.U32.AND P0, PT, R19, R16, PT ;  /* 0x000000101300720c */ /* 0x000fda0003f06070 */
        /* <DEDUP_REMOVED lines=18> */
.L_x_1373:
[----:B------:R-:W-:Y:S05]  /*8990*/  BSYNC B0 ;  /* 0x0000000000007941 */ /* 0x000fea0003800000 */
.L_x_1372:
        /* <DEDUP_REMOVED lines=18> */
.L_x_1348:
        /* <DEDUP_REMOVED lines=18> */
.L_x_1378:
[----:B------:R-:W-:Y:S01]  /*8be0*/  IADD3 R4, R4, -0x1, RZ ;  /* 0xffffffff04047810 */ /* 0x000fe20007ffe0ff */
[----:B------:R0:W-:Y:S01]  /*8bf0*/  STS [R6], RZ ;  /* 0x000000ff06007388 */ /* 0x0001e20000000800 */
[----:B------:R-:W-:Y:S02]  /*8c00*/  IADD3 R5, R5, 0x200, RZ ;  /* 0x0000020005057810 */ /* 0x000fe40007ffe0ff */
[----:B------:R-:W-:Y:S02]  /*8c10*/  ISETP.NE.AND P0, PT, R4, RZ, PT ;  /* 0x000000ff0400720c */ /* 0x000fe40003f05270 */
[----:B0-----:R-:W-:-:S11]  /*8c20*/  IADD3 R6, R6, 0x800, RZ ;  /* 0x0000080006067810 */ /* 0x001fd60007ffe0ff */
[----:B------:R-:W-:Y:S05]  /*8c30*/  @P0 BRA `(.L_x_1378) ;  /* 0xffffffa000000947 */ /* 0x000fea000383ffff */
.L_x_1377:
[----:B------:R-:W-:Y:S05]  /*8c40*/  BSYNC B1 ;  /* 0x0000000000017941 */ /* 0x000fea0003800000 */
.L_x_1376:
[----:B------:R-:W-:Y:S05]  /*8c50*/  @!P1 BRA `(.L_x_1375) ;  /* 0x000000a000009947 */ /* 0x000fea0003800000 */
[C---:B------:R-:W-:Y:S02]  /*8c60*/  IADD3 R4, R5.reuse, -0x800, RZ ;  /* 0xfffff80005047810 */ /* 0x040fe40007ffe0ff */
[----:B------:R-:W-:-:S04]  /*8c70*/  LEA R5, R5, 0x20a0, 0x2 ;  /* 0x000020a005057811 */ /* 0x000fc800078e10ff */
.L_x_1379:
        /* <DEDUP_REMOVED lines=8> */
.L_x_1375:
[----:B------:R-:W-:Y:S05]  /*8d00*/  BSYNC B0 ;  /* 0x0000000000007941 */ /* 0x000fea0003800000 */
.L_x_1374:
[----:B------:R-:W-:Y:S01]  /*8d10*/  BAR.SYNC.DEFER_BLOCKING 0x0 ;  /* 0x0000000000007b1d */ /* 0x000fe20000010000 */
[----:B------:R-:W-:Y:S01]  /*8d20*/  ISETP.NE.AND P0, PT, R12, 0x1, PT ;  /* 0x000000010c00780c */ /* 0x000fe20003f05270 */
[----:B------:R-:W-:-:S12]  /*8d30*/  IMAD.SHL.U32 R14, R16, 0x200000, RZ ;  /* 0x00200000100e7824 */ /* 0x000fd800078e00ff */
        /* <DEDUP_REMOVED lines=11> */
.L_x_1387:
[----:B0-----:R-:W-:-:S05]  /*8df0*/  IMAD R6, R5, c[0x0][0x17c], RZ ;  /* 0x00005f0005067a24 */ /* 0x001fca00078e02ff */
[----:B------:R-:W-:-:S05]  /*8e00*/  SHF.R.S32.HI R7, RZ, 0x1f, R6 ;  /* 0x0000001fff077819 */ /* 0x000fca0000011406 */
[----:B------:R-:W-:-:S05]  /*8e10*/  IMAD.WIDE R6, R9, c[0x0][0x178], R6 ;  /* 0x00005e0009067a25 */ /* 0x000fca00078e0206 */
[----:B------:R-:W-:-:S04]  /*8e20*/  LEA R16, P0, R6, c[0x0][0x160], 0x2 ;  /* 0x0000580006107a11 */ /* 0x000fc800078010ff */
[----:B------:R-:W-:-:S06]  /*8e30*/  LEA.HI.X R17, R6, c[0x0][0x164], R7, 0x2, P0 ;  /* 0x0000590006117a11 */ /* 0x000fcc00000f1407 */
        /* <DEDUP_REMOVED lines=16> */
.L_x_1386:
[----:B------:R-:W-:Y:S05]  /*8f40*/  BSYNC B2 ;  /* 0x0000000000027941 */ /* 0x000fea0003800000 */
.L_x_1385:
[----:B------:R-:W-:Y:S01]  /*8f50*/  IADD3 R5, R5, 0x200, RZ ;  /* 0x0000020005057810 */ /* 0x000fe20007ffe0ff */
[----:B------:R-:W-:Y:S05]  /*8f60*/  @P2 BRA `(.L_x_1387) ;  /* 0xfffffe8000002947 */ /* 0x000fea000383ffff */
.L_x_1384:
[----:B------:R-:W-:Y:S05]  /*8f70*/  BSYNC B1 ;  /* 0x0000000000017941 */ /* 0x000fea0003800000 */
.L_x_1383:
        /* <DEDUP_REMOVED lines=9> */
.L_x_1396:
[----:B------:R-:W2:Y:S01]  /*9010*/  LDG.E R27, [R18.64] ;  /* 0x0000000a121b7981 */ /* 0x000ea2000c1e1900 */
[----:B------:R-:W-:-:S05]  /*9020*/  IMAD.WIDE R20, R15, 0x4, R18 ;  /* 0x000000040f147825 */ /* 0x000fca00078e0212 */
[----:B------:R-:W3:Y:S01]  /*9030*/  LDG.E R17, [R20.64] ;  /* 0x0000000a14117981 */ /* 0x000ee2000c1e1900 */
[----:B------:R-:W-:-:S05]  /*9040*/  IMAD.WIDE R22, R15, 0x4, R20 ;  /* 0x000000040f167825 */ /* 0x000fca00078e0214 */
[----:B------:R-:W4:Y:S01]  /*9050*/  LDG.E R16, [R22.64] ;  /* 0x0000000a16107981 */ /* 0x000f22000c1e1900 */
        /* <DEDUP_REMOVED lines=8> */
[----:B------:R-:W-:Y:S02]  /*90e0*/  ISETP.NE.AND P6, PT, R19, R14, PT ;  /* 0x0000000e1300720c */ /* 0x000fe40003fc5270 */
        /* <DEDUP_REMOVED lines=17> */
.L_x_1389:
[----:B------:R-:W-:Y:S05]  /*9200*/  BSYNC B1 ;  /* 0x0000000000017941 */ /* 0x000fea0003800000 */
.L_x_1388:
[-C--:B------:R-:W-:Y:S01]  /*9210*/  ISETP.NE.AND P6, PT, R21, R14.reuse, PT ;  /* 0x0000000e1500720c */ /* 0x080fe20003fc5270 */
[----:B------:R-:W-:Y:S01]  /*9220*/  BSSY B1, `(.L_x_1390) ;  /* 0x0000009000017945 */ /* 0x000fe20003800000 */
[----:B------:R-:W-:Y:S02]  /*9230*/  LOP3.LUT R23, R23, 0xffe00000, RZ, 0xc0, !PT ;  /* 0xffe0000017177812 */ /* 0x000fe400078ec0ff */
[----:B------:R-:W-:-:S09]  /*9240*/  ISETP.NE.AND P5, PT, R25, R14, PT ;  /* 0x0000000e1900720c */ /* 0x000fd20003fa5270 */
[----:B------:R-:W-:Y:S05]  /*9250*/  @P6 BRA `(.L_x_1391) ;  /* 0x0000005000006947 */ /* 0x000fea0003800000 */
[----:B0-----:R-:W-:-:S04]  /*9260*/  LOP3.LUT R18, RZ, R17, RZ, 0x33, !PT ;  /* 0x00000011ff127212 */ /* 0x001fc800078e33ff */
[----:B------:R-:W-:-:S04]  /*9270*/  SEL R17, R17, R18, !P2 ;  /* 0x0000001211117207 */ /* 0x000fc80005000000 */
[----:B------:R-:W-:-:S04]  /*9280*/  SHF.R.U32.HI R17, RZ, 0x8, R17 ;  /* 0x00000008ff117819 */ /* 0x000fc80000011611 */
[----:B------:R-:W-:-:S05]  /*9290*/  LOP3.LUT R17, R17, 0x1ffc, RZ, 0xc0, !PT ;  /* 0x00001ffc11117812 */ /* 0x000fca00078ec0ff */
[----:B------:R0:W-:Y:S02]  /*92a0*/  ATOMS.POPC.INC.32 RZ, [R17+URZ+0x8a0] ;  /* 0x0008a00011ff7f8c */ /* 0x0001e4000d00003f */
.L_x_1391:
[----:B------:R-:W-:Y:S05]  /*92b0*/  BSYNC B1 ;  /* 0x0000000000017941 */ /* 0x000fea0003800000 */
.L_x_1390:
[----:B------:R-:W-:Y:S01]  /*92c0*/  BSSY B1, `(.L_x_1392) ;  /* 0x0000008000017945 */ /* 0x000fe20003800000 */
[----:B------:R-:W-:Y:S01]  /*92d0*/  ISETP.NE.AND P2, PT, R23, R14, PT ;  /* 0x0000000e1700720c */ /* 0x000fe20003f45270 */
[----:B------:R-:W-:Y:S07]  /*92e0*/  @P5 BRA `(.L_x_1393) ;  /* 0x0000005000005947 */ /* 0x000fee0003800000 */
[----:B0-----:R-:W-:-:S04]  /*92f0*/  LOP3.LUT R17, RZ, R16, RZ, 0x33, !PT ;  /* 0x00000010ff117212 */ /* 0x001fc800078e33ff */
[----:B------:R-:W-:-:S04]  /*9300*/  SEL R16, R16, R17, !P1 ;  /* 0x0000001110107207 */ /* 0x000fc80004800000 */
[----:B------:R-:W-:-:S04]  /*9310*/  SHF.R.U32.HI R16, RZ, 0x8, R16 ;  /* 0x00000008ff107819 */ /* 0x000fc80000011610 */
[----:B------:R-:W-:-:S05]  /*9320*/  LOP3.LUT R16, R16, 0x1ffc, RZ, 0xc0, !PT ;  /* 0x00001ffc10107812 */ /* 0x000fca00078ec0ff */
[----:B------:R0:W-:Y:S02]  /*9330*/  ATOMS.POPC.INC.32 RZ, [R16+URZ+0x8a0] ;  /* 0x0008a00010ff7f8c */ /* 0x0001e4000d00003f */
.L_x_1393:
[----:B------:R-:W-:Y:S05]  /*9340*/  BSYNC B1 ;  /* 0x0000000000017941 */ /* 0x000fea0003800000 */
.L_x_1392:
[----:B------:R-:W-:Y:S01]  /*9350*/  BSSY B1, `(.L_x_1394) ;  /* 0x0000007000017945 */ /* 0x000fe20003800000 */
[----:B------:R-:W-:Y:S05]  /*9360*/  @P2 BRA `(.L_x_1395) ;  /* 0x0000005000002947 */ /* 0x000fea0003800000 */
[----:B0-----:R-:W-:-:S04]  /*9370*/  LOP3.LUT R17, RZ, R4, RZ, 0x33, !PT ;  /* 0x00000004ff117212 */ /* 0x001fc800078e33ff */
[----:B------:R-:W-:-:S04]  /*9380*/  SEL R4, R4, R17, !P0 ;  /* 0x0000001104047207 */ /* 0x000fc80004000000 */
[----:B------:R-:W-:-:S04]  /*9390*/  SHF.R.U32.HI R4, RZ, 0x8, R4 ;  /* 0x00000008ff047819 */ /* 0x000fc80000011604 */
[----:B------:R-:W-:-:S05]  /*93a0*/  LOP3.LUT R4, R4, 0x1ffc, RZ, 0xc0, !PT ;  /* 0x00001ffc04047812 */ /* 0x000fca00078ec0ff */
[----:B------:R0:W-:Y:S02]  /*93b0*/  ATOMS.POPC.INC.32 RZ, [R4+URZ+0x8a0] ;  /* 0x0008a00004ff7f8c */ /* 0x0001e4000d00003f */
.L_x_1395:
[----:B------:R-:W-:Y:S05]  /*93c0*/  BSYNC B1 ;  /* 0x0000000000017941 */ /* 0x000fea0003800000 */
.L_x_1394:
[----:B------:R-:W-:Y:S01]  /*93d0*/  IADD3 R5, R5, 0x800, RZ ;  /* 0x0000080005057810 */ /* 0x000fe20007ffe0ff */
[----:B------:R-:W-:-:S03]  /*93e0*/  IMAD.WIDE R6, R15, 0x4, R6 ;  /* 0x000000040f067825 */ /* 0x000fc600078e0206 */
[----:B------:R-:W-:Y:S01]  /*93f0*/  ISETP.GE.AND P0, PT, R5, R0, PT ;  /* 0x000000000500720c */ /* 0x000fe20003f06270 */
[----:B0-----:R-:W-:Y:S02]  /*9400*/  IMAD.MOV.U32 R18, RZ, RZ, R6 ;  /* 0x000000ffff127224 */ /* 0x001fe400078e0006 */
[----:B------:R-:W-:-:S10]  /*9410*/  IMAD.MOV.U32 R19, RZ, RZ, R7 ;  /* 0x000000ffff137224 */ /* 0x000fd400078e0007 */
[----:B------:R-:W-:Y:S05]  /*9420*/  @!P0 BRA `(.L_x_1396) ;  /* 0xfffffbe000008947 */ /* 0x000fea000383ffff */
.L_x_1382:
[----:B------:R-:W-:Y:S05]  /*9430*/  BSYNC B0 ;  /* 0x0000000000007941 */ /* 0x000fea0003800000 */
.L_x_1381:
[----:B------:R-:W-:Y:S05]  /*9440*/  BRA `(.L_x_1397) ;  /* 0x000007f000007947 */ /* 0x000fea0003800000 */
.L_x_1380:
        /* <DEDUP_REMOVED lines=25> */
.L_x_1408:
        /* <DEDUP_REMOVED lines=13> */
[----:B------:R-:W-:Y:S02]  /*96b0*/  ISETP.NE.AND P6, PT, R23, R14, PT ;  /* 0x0000000e1700720c */ /* 0x000fe40003fc5270 */
        /* <DEDUP_REMOVED lines=14> */
.L_x_1401:
[----:B------:R-:W-:Y:S05]  /*97a0*/  BSYNC B1 ;  /* 0x0000000000017941 */ /* 0x000fea0003800000 */
.L_x_1400:
        /* <DEDUP_REMOVED lines=10> */
.L_x_1403:
[----:B------:R-:W-:Y:S05]  /*9850*/  BSYNC B1 ;  /* 0x0000000000017941 */ /* 0x000fea0003800000 */
.L_x_1402:
        /* <DEDUP_REMOVED lines=8> */
.L_x_1405:
[----:B------:R-:W-:Y:S05]  /*98e0*/  BSYNC B1 ;  /* 0x0000000000017941 */ /* 0x000fea0003800000 */
.L_x_1404:
[----:B------:R-:W-:Y:S01]  /*98f0*/  BSSY B1, `(.L_x_1406) ;  /* 0x0000007000017945 */ /* 0x000fe20003800000 */
[----:B------:R-:W-:Y:S05]  /*9900*/  @P2 BRA `(.L_x_1407) ;  /* 0x0000005000002947 */ /* 0x000fea0003800000 */
[----:B0-----:R-:W-:-:S04]  /*9910*/  LOP3.LUT R4, RZ, R7, RZ, 0x33, !PT ;  /* 0x00000007ff047212 */ /* 0x001fc800078e33ff */
[----:B------:R-:W-:-:S04]  /*9920*/  SEL R7, R7, R4, !P0 ;  /* 0x0000000407077207 */ /* 0x000fc80004000000 */
[----:B------:R-:W-:-:S04]  /*9930*/  SHF.R.U32.HI R7, RZ, 0x8, R7 ;  /* 0x00000008ff077819 */ /* 0x000fc80000011607 */
[----:B------:R-:W-:-:S05]  /*9940*/  LOP3.LUT R7, R7, 0x1ffc, RZ, 0xc0, !PT ;  /* 0x00001ffc07077812 */ /* 0x000fca00078ec0ff */
[----:B------:R0:W-:Y:S02]  /*9950*/  ATOMS.POPC.INC.32 RZ, [R7+URZ+0x8a0] ;  /* 0x0008a00007ff7f8c */ /* 0x0001e4000d00003f */
.L_x_1407:
[----:B------:R-:W-:Y:S05]  /*9960*/  BSYNC B1 ;  /* 0x0000000000017941 */ /* 0x000fea0003800000 */
.L_x_1406:
[----:B------:R-:W-:-:S04]  /*9970*/  IADD3 R21, R21, 0x200, RZ ;  /* 0x0000020015157810 */ /* 0x000fc80007ffe0ff */
[----:B------:R-:W-:-:S13]  /*9980*/  ISETP.GT.AND P0, PT, R18, R21, PT ;  /* 0x000000151200720c */ /* 0x000fda0003f04270 */
[----:B------:R-:W-:Y:S05]  /*9990*/  @P0 BRA `(.L_x_1408) ;  /* 0xfffffc4000000947 */ /* 0x000fea000383ffff */
.L_x_1399:
[----:B------:R-:W-:Y:S05]  /*99a0*/  BSYNC B0 ;  /* 0x0000000000007941 */ /* 0x000fea0003800000 */
.L_x_1398:
[C---:B------:R-:W-:Y:S01]  /*99b0*/  ISETP.GT.U32.AND P0, PT, R15.reuse, R13, PT ;  /* 0x0000000d0f00720c */ /* 0x040fe20003f04070 */
        /* <DEDUP_REMOVED lines=22> */
.L_x_1410:
[----:B------:R-:W-:Y:S05]  /*9b20*/  BSYNC B0 ;  /* 0x0000000000007941 */ /* 0x000fea0003800000 */
.L_x_1409:
        /* <DEDUP_REMOVED lines=17> */
.L_x_1397:
[----:B------:R-:W-:Y:S02]  /*9c40*/  WARPSYNC 0xffffffff ;  /* 0xffffffff00007948 */ /* 0x000fe40003800000 */
[----:B------:R-:W-:Y:S01]  /*9c50*/  BAR.SYNC.DEFER_BLOCKING 0x0 ;  /* 0x0000000000007b1d */ /* 0x000fe20000010000 */
[----:B------:R-:W-:-:S05]  /*9c60*/  IMAD.MOV.U32 R16, RZ, RZ, RZ ;  /* 0x000000ffff107224 */ /* 0x000fca00078e00ff */
[----:B0-----:R-:W0:Y:S02]  /*9c70*/  LDS R6, [0x4868] ;  /* 0x00486800ff067984 */ /* 0x001e240000000800 */
.L_x_1416:
        /* <DEDUP_REMOVED lines=34> */
.L_x_1584:
        /* <DEDUP_REMOVED lines=12> */
.L_x_1585:
        /* <DEDUP_REMOVED lines=11> */
[----:B-1----:R-:W1:Y:S01]  /*a010*/  LDS R17, [R11+0x38] ;  /* 0x000038000b117984 */ /* 0x002e620000000800 */
        /* <DEDUP_REMOVED lines=20> */
[----:B-1----:R-:W-:-:S03]  /*a160*/  IMAD.IADD R17, R36, 0x1, R17 ;  /* 0x0000000124117824 */ /* 0x002fc600078e0211 */
        /* <DEDUP_REMOVED lines=15> */
.L_x_1411:
[----:B-1----:R-:W-:Y:S01]  /*a260*/  WARPSYNC 0xffffffff ;  /* 0xffffffff00007948 */ /* 0x002fe20003800000 */
[----:B------:R-:W-:Y:S01]  /*a270*/  BAR.SYNC.DEFER_BLOCKING 0x0 ;  /* 0x0000000000007b1d */ /* 0x000fe20000010000 */
[----:B------:R-:W-:-:S05]  /*a280*/  PLOP3.LUT P0, PT, PT, PT, PT, 0x8, 0x0 ;  /* 0x000000000000781c */ /* 0x000fca0003f0e170 */
[----:B------:R-:W-:Y:S01]  /*a290*/  BSSY B0, `(.L_x_1414) ;  /* 0x0000011000007945 */ /* 0x000fe20003800000 */
[----:B------:R-:W1:Y:S04]  /*a2a0*/  LDS R5, [R10.X4+0x10] ;  /* 0x000010000a057984 */ /* 0x000e680000004800 */
[----:B--2---:R-:W2:Y:S01]  /*a2b0*/  LDS R15, [0x890] ;  /* 0x00089000ff0f7984 */ /* 0x004ea20000000800 */
        /* <DEDUP_REMOVED lines=14> */
.L_x_1415:
[----:B0-----:R-:W-:Y:S05]  /*a3a0*/  BSYNC B0 ;  /* 0x0000000000007941 */ /* 0x001fea0003800000 */
.L_x_1414:
        /* <DEDUP_REMOVED lines=21> */
[----:B------:R-:W1:Y:S02]  /*a500*/  LDS R7, [0x4864] ;  /* 0x00486400ff077984 */ /* 0x000e640000000800 */
[----:B-1----:R-:W-:Y:S02]  /*a510*/  ISETP.GT.AND P0, PT, R7, 0x800, PT ;  /* 0x000008000700780c */ /* 0x002fe40003f04270 */
.L_x_1426:
        /* <DEDUP_REMOVED lines=19> */
[----:B------:R-:W-:-:S04]  /*a650*/  SHF.R.U32.HI R16, RZ, 0xa, R16 ;  /* 0x0000000aff107819 */ /* 0x000fc80000011610 */
[----:B------:R-:W-:-:S04]  /*a660*/  LOP3.LUT R16, R16, 0x7ff, RZ, 0xc0, !PT ;  /* 0x000007ff10107812 */ /* 0x000fc800078ec0ff */
        /* <DEDUP_REMOVED lines=20> */
.L_x_1425:
[----:B------:R-:W-:Y:S05]  /*a7b0*/  BSYNC B3 ;  /* 0x0000000000037941 */ /* 0x000fea0003800000 */
.L_x_1424:
[----:B------:R-:W-:Y:S05]  /*a7c0*/  @P2 BRA `(.L_x_1423) ;  /* 0x000000e000002947 */ /* 0x000fea0003800000 */
        /* <DEDUP_REMOVED lines=14> */
.L_x_1423:
[----:B------:R-:W-:Y:S05]  /*a8b0*/  BSYNC B2 ;  /* 0x0000000000027941 */ /* 0x000fea0003800000 */
.L_x_1422:
[----:B------:R-:W-:Y:S01]  /*a8c0*/  IADD3 R5, R5, 0x200, RZ ;  /* 0x0000020005057810 */ /* 0x000fe20007ffe0ff */
[----:B------:R-:W-:Y:S05]  /*a8d0*/  @P1 BRA `(.L_x_1426) ;  /* 0xfffffc4000001947 */ /* 0x000fea000383ffff */
.L_x_1421:
[----:B------:R-:W-:Y:S05]  /*a8e0*/  BSYNC B1 ;  /* 0x0000000000017941 */ /* 0x000fea0003800000 */
.L_x_1420:
        /* <DEDUP_REMOVED lines=10> */
.L_x_1443:
        /* <DEDUP_REMOVED lines=36> */
.L_x_1430:
[----:B------:R-:W-:Y:S05]  /*abd0*/  BSYNC B2 ;  /* 0x0000000000027941 */ /* 0x000fea0003800000 */
.L_x_1429:
        /* <DEDUP_REMOVED lines=15> */
.L_x_1428:
[----:B------:R-:W-:Y:S05]  /*acd0*/  BSYNC B1 ;  /* 0x0000000000017941 */ /* 0x000fea0003800000 */
.L_x_1427:
        /* <DEDUP_REMOVED lines=14> */
[----:B------:R-:W-:Y:S02]  /*adc0*/  LOP3.LUT R20, R17, 0x7ff, RZ, 0xc0, !PT ;  /* 0x000007ff11147812 */ /* 0x000fe400078ec0ff */
[----:B------:R-:W-:Y:S02]  /*add0*/  IADD3 R17, R5, 0x200, RZ ;  /* 0x0000020005117810 */ /* 0x000fe40007ffe0ff */
[CC--:B------:R-:W-:Y:S02]  /*ade0*/  ISETP.GE.U32.AND P1, PT, R20.reuse, R15.reuse, PT ;  /* 0x0000000f1400720c */ /* 0x0c0fe40003f26070 */
        /* <DEDUP_REMOVED lines=19> */
.L_x_1434:
[----:B------:R-:W-:Y:S05]  /*af20*/  BSYNC B2 ;  /* 0x0000000000027941 */ /* 0x000fea0003800000 */
.L_x_1433:
        /* <DEDUP_REMOVED lines=15> */
.L_x_1432:
[----:B------:R-:W-:Y:S05]  /*b020*/  BSYNC B1 ;  /* 0x0000000000017941 */ /* 0x000fea0003800000 */
.L_x_1431:
        /* <DEDUP_REMOVED lines=36> */
.L_x_1438:
[----:B------:R-:W-:Y:S05]  /*b270*/  BSYNC B2 ;  /* 0x0000000000027941 */ /* 0x000fea0003800000 */
.L_x_1437:
        /* <DEDUP_REMOVED lines=15> */
.L_x_1436:
[----:B------:R-:W-:Y:S05]  /*b370*/  BSYNC B1 ;  /* 0x0000000000017941 */ /* 0x000fea0003800000 */
.L_x_1435:
        /* <DEDUP_REMOVED lines=36> */
.L_x_1442:
[----:B------:R-:W-:Y:S05]  /*b5c0*/  BSYNC B2 ;  /* 0x0000000000027941 */ /* 0x000fea0003800000 */
.L_x_1441:
        /* <DEDUP_REMOVED lines=15> */
.L_x_1440:
[----:B------:R-:W-:Y:S05]  /*b6c0*/  BSYNC B1 ;  /* 0x0000000000017941 */ /* 0x000fea0003800000 */
.L_x_1439:
[----:B------:R-:W-:Y:S01]  /*b6d0*/  IADD3 R5, R5, 0x800, RZ ;  /* 0x0000080005057810 */ /* 0x000fe20007ffe0ff */
[----:B------:R-:W-:-:S03]  /*b6e0*/  IMAD.WIDE R6, R4, 0x4, R6 ;  /* 0x0000000404067825 */ /* 0x000fc600078e0206 */
[----:B------:R-:W-:Y:S01]  /*b6f0*/  ISETP.GE.AND P0, PT, R5, R0, PT ;  /* 0x000000000500720c */ /* 0x000fe20003f06270 */
[----:B0-----:R-:W-:-:S12]  /*b700*/  IMAD.MOV.U32 R16, RZ, RZ, R6 ;  /* 0x000000ffff107224 */ /* 0x001fd800078e0006 */
[----:B------:R-:W-:Y:S01]  /*b710*/  @P0 CALL.REL.NOINC `(.L_x_1419) ;  /* 0x0000001000000944 */ /* 0x000fe20003c00000 */
[----:B------:R-:W-:Y:S05]  /*b720*/  BRA `(.L_x_1443) ;  /* 0xfffff26000007947 */ /* 0x000fea000383ffff */
.L_x_1419:
[----:B------:R-:W-:Y:S05]  /*b730*/  BSYNC B0 ;  /* 0x0000000000007941 */ /* 0x000fea0003800000 */
.L_x_1418:
[----:B------:R-:W-:Y:S05]  /*b740*/  BRA `(.L_x_1444) ;  /* 0x0000167000007947 */ /* 0x000fea0003800000 */
.L_x_1417:
        /* <DEDUP_REMOVED lines=27> */
.L_x_1463:
        /* <DEDUP_REMOVED lines=11> */
[----:B------:R-:W-:-:S13]  /*b9b0*/  ISETP.NE.AND P0, PT, R27, R14, PT ;  /* 0x0000000e1b00720c */ /* 0x000fda0003f05270 */
[----:B-1----:R-:W-:Y:S05]  /*b9c0*/  @P0 BRA `(.L_x_1448) ;  /* 0x000002a000000947 */ /* 0x002fea0003800000 */
[----:B------:R-:W-:Y:S01]  /*b9d0*/  LOP3.LUT R27, RZ, R4, RZ, 0x33, !PT ;  /* 0x00000004ff1b7212 */ /* 0x000fe200078e33ff */
[----:B------:R-:W-:Y:S01]  /*b9e0*/  BSSY B2, `(.L_x_1449) ;  /* 0x0000019000027945 */ /* 0x000fe20003800000 */
[----:B-1----:R-:W-:Y:S02]  /*b9f0*/  ISETP.GT.AND P0, PT, R26, 0x800, PT ;  /* 0x000008001a00780c */ /* 0x002fe40003f04270 */
        /* <DEDUP_REMOVED lines=23> */
.L_x_1450:
[----:B------:R-:W-:Y:S05]  /*bb70*/  BSYNC B2 ;  /* 0x0000000000027941 */ /* 0x000fea0003800000 */
.L_x_1449:
        /* <DEDUP_REMOVED lines=15> */
.L_x_1448:
[----:B------:R-:W-:Y:S05]  /*bc70*/  BSYNC B1 ;  /* 0x0000000000017941 */ /* 0x000fea0003800000 */
.L_x_1447:
        /* <DEDUP_REMOVED lines=9> */
[----:B-1----:R-:W-:Y:S02]  /*bd10*/  ISETP.GT.AND P0, PT, R26, 0x800, PT ;  /* 0x000008001a00780c */ /* 0x002fe40003f04270 */
[----:B------:R-:W-:Y:S02]  /*bd20*/  SEL R4, R5, R4, !P1 ;  /* 0x0000000405047207 */ /* 0x000fe40004800000 */
[----:B------:R-:W-:Y:S02]  /*bd30*/  IADD3 R27, R25, 0x1, RZ ;  /* 0x00000001191b7810 */ /* 0x000fe40007ffe0ff */
        /* <DEDUP_REMOVED lines=22> */
.L_x_1454:
[----:B------:R-:W-:Y:S05]  /*bea0*/  BSYNC B2 ;  /* 0x0000000000027941 */ /* 0x000fea0003800000 */
.L_x_1453:
        /* <DEDUP_REMOVED lines=15> */
.L_x_1452:
[----:B------:R-:W-:Y:S05]  /*bfa0*/  BSYNC B1 ;  /* 0x0000000000017941 */ /* 0x000fea0003800000 */
.L_x_1451:
        /* <DEDUP_REMOVED lines=34> */
.L_x_1458:
[----:B------:R-:W-:Y:S05]  /*c1d0*/  BSYNC B2 ;  /* 0x0000000000027941 */ /* 0x000fea0003800000 */
.L_x_1457:
        /* <DEDUP_REMOVED lines=15> */
.L_x_1456:
[----:B------:R-:W-:Y:S05]  /*c2d0*/  BSYNC B1 ;  /* 0x0000000000017941 */ /* 0x000fea0003800000 */
.L_x_1455:
        /* <DEDUP_REMOVED lines=34> */
.L_x_1462:
[----:B------:R-:W-:Y:S05]  /*c500*/  BSYNC B2 ;  /* 0x0000000000027941 */ /* 0x000fea0003800000 */
.L_x_1461:
        /* <DEDUP_REMOVED lines=15> */
.L_x_1460:
[----:B------:R-:W-:Y:S05]  /*c600*/  BSYNC B1 ;  /* 0x0000000000017941 */ /* 0x000fea0003800000 */
.L_x_1459:
[----:B0-----:R-:W-:-:S04]  /*c610*/  IADD3 R25, R22, 0x200, RZ ;  /* 0x0000020016197810 */ /* 0x001fc80007ffe0ff */
[----:B------:R-:W-:Y:S01]  /*c620*/  ISETP.GT.AND P0, PT, R20, R25, PT ;  /* 0x000000191400720c */ /* 0x000fe20003f04270 */
[----:B------:R-:W-:-:S12]  /*c630*/  IMAD.MOV.U32 R22, RZ, RZ, R25 ;  /* 0x000000ffff167224 */ /* 0x000fd800078e0019 */
[----:B------:R-:W-:Y:S01]  /*c640*/  @!P0 CALL.REL.NOINC `(.L_x_1446) ;  /* 0x0000001000008944 */ /* 0x000fe20003c00000 */
[----:B------:R-:W-:Y:S05]  /*c650*/  BRA `(.L_x_1463) ;  /* 0xfffff2a000007947 */ /* 0x000fea000383ffff */
.L_x_1446:
[----:B------:R-:W-:Y:S05]  /*c660*/  BSYNC B0 ;  /* 0x0000000000007941 */ /* 0x000fea0003800000 */
.L_x_1445:
        /* <DEDUP_REMOVED lines=20> */
[----:B0-----:R-:W-:-:S13]  /*c7b0*/  ISETP.GE.U32.AND P0, PT, R24, R15, PT ;  /* 0x0000000f1800720c */ /* 0x001fda0003f06070 */
[----:B------:R-:W-:Y:S05]  /*c7c0*/  @P0 BRA `(.L_x_1467) ;  /* 0x0000011000000947 */ /* 0x000fea0003800000 */
[----:B------:R-:W0:Y:S01]  /*c7d0*/  S2R R6, SR_LANEID ;  /* 0x0000000000067919 */ /* 0x000e220000000000 */
[----:B------:R-:W-:Y:S01]  /*c7e0*/  VOTEU.ANY UR4, UPT, PT ;  /* 0x0000000000047886 */ /* 0x000fe200038e0100 */
[----:B------:R-:W-:Y:S01]  /*c7f0*/  IMAD.MOV.U32 R7, RZ, RZ, c[0x0][0x180] ;  /* 0x00006000ff077624 */ /* 0x000fe200078e00ff */
[----:B------:R-:W0:Y:S01]  /*c800*/  FLO.U32 R21, UR4 ;  /* 0x0000000400157d00 */ /* 0x000e2200080e0000 */
[----:B------:R-:W2:Y:S01]  /*c810*/  S2R R23, SR_LTMASK ;  /* 0x0000000000177919 */ /* 0x000ea20000003900 */
[----:B-1----:R-:W-:-:S06]  /*c820*/  IMAD.IADD R26, R2, 0x1, R13 ;  /* 0x00000001021a7824 */ /* 0x002fcc00078e020d */
[----:B------:R-:W1:Y:S01]  /*c830*/  POPC R19, UR4 ;  /* 0x0000000400137d09 */ /* 0x000e620008000000 */
[----:B0-----:R-:W-:Y:S02]  /*c840*/  ISETP.EQ.U32.AND P0, PT, R21, R6, PT ;  /* 0x000000061500720c */ /* 0x001fe40003f02070 */
[----:B--2---:R-:W-:-:S05]  /*c850*/  LOP3.LUT R23, R23, UR4, RZ, 0xc0, !PT ;  /* 0x0000000417177c12 */ /* 0x004fca000f8ec0ff */
[----:B------:R-:W0:Y:S06]  /*c860*/  POPC R6, R23 ;  /* 0x0000001700067309 */ /* 0x000e2c0000000000 */
[----:B-1----:R-:W1:Y:S04]  /*c870*/  @P0 ATOMS.ADD R22, [0x4868], R19 ;  /* 0x00486813ff16038c */ /* 0x002e680000000000 */
[----:B-1----:R-:W0:Y:S02]  /*c880*/  SHFL.IDX PT, R5, R22, R21, 0x1f ;  /* 0x00001f1516057589 */ /* 0x002e2400000e0000 */
[----:B0-----:R-:W-:-:S05]  /*c890*/  IMAD.IADD R5, R5, 0x1, R6 ;  /* 0x0000000105057824 */ /* 0x001fca00078e0206 */
[----:B------:R-:W-:Y:S01]  /*c8a0*/  LEA R6, R5, 0x4870, 0x2 ;  /* 0x0000487005067811 */ /* 0x000fe200078e10ff */
[----:B------:R0:W-:Y:S04]  /*c8b0*/  STS [R5.X4+0x4870], R26 ;  /* 0x0048701a05007388 */ /* 0x0001e80000004800 */
[----:B------:R-:W-:-:S05]  /*c8c0*/  IMAD R7, R7, 0x4, R6 ;  /* 0x0000000407077824 */ /* 0x000fca00078e0206 */
[----:B------:R0:W-:Y:S02]  /*c8d0*/  STS [R7], R4 ;  /* 0x0000000407007388 */ /* 0x0001e40000000800 */
.L_x_1467:
[----:B------:R-:W-:Y:S05]  /*c8e0*/  BSYNC B1 ;  /* 0x0000000000017941 */ /* 0x000fea0003800000 */
.L_x_1466:
[----:B0-----:R-:W0:Y:S02]  /*c8f0*/  LDS R5, [0x4864] ;  /* 0x00486400ff057984 */ /* 0x001e240000000800 */
[----:B0-----:R-:W-:-:S04]  /*c900*/  ISETP.GT.AND P0, PT, R5, 0x800, PT ;  /* 0x000008000500780c */ /* 0x001fc80003f04270 */
[----:B------:R-:W-:-:S13]  /*c910*/  ISETP.NE.OR P0, PT, R24, R15, P0 ;  /* 0x0000000f1800720c */ /* 0x000fda0000705670 */
[----:B------:R-:W-:Y:S05]  /*c920*/  @P0 BRA `(.L_x_1465) ;  /* 0x000000e000000947 */ /* 0x000fea0003800000 */
[----:B------:R-:W0:Y:S01]  /*c930*/  S2R R22, SR_LANEID ;  /* 0x0000000000167919 */ /* 0x000e220000000000 */
[----:B------:R-:W-:Y:S02]  /*c940*/  VOTEU.ANY UR4, UPT, PT ;  /* 0x0000000000047886 */ /* 0x000fe400038e0100 */
[----:B------:R-:W0:Y:S01]  /*c950*/  FLO.U32 R7, UR4 ;  /* 0x0000000400077d00 */ /* 0x000e2200080e0000 */
[----:B------:R-:W2:Y:S07]  /*c960*/  S2R R19, SR_LTMASK ;  /* 0x0000000000137919 */ /* 0x000eae0000003900 */
[----:B------:R-:W3:Y:S01]  /*c970*/  POPC R6, UR4 ;  /* 0x0000000400067d09 */ /* 0x000ee20008000000 */
[----:B0-----:R-:W-:-:S02]  /*c980*/  ISETP.EQ.U32.AND P0, PT, R7, R22, PT ;  /* 0x000000160700720c */ /* 0x001fc40003f02070 */
[----:B--2---:R-:W-:-:S05]  /*c990*/  LOP3.LUT R19, R19, UR4, RZ, 0xc0, !PT ;  /* 0x0000000413137c12 */ /* 0x004fca000f8ec0ff */
[----:B------:R-:W0:Y:S06]  /*c9a0*/  POPC R22, R19 ;  /* 0x0000001300167309 */ /* 0x000e2c0000000000 */
[----:B---3--:R-:W2:Y:S04]  /*c9b0*/  @P0 ATOMS.ADD R6, [0x4860], R6 ;  /* 0x00486006ff06038c */ /* 0x008ea80000000000 */
[----:B--2---:R-:W0:Y:S02]  /*c9c0*/  SHFL.IDX PT, R5, R6, R7, 0x1f ;  /* 0x00001f0706057589 */ /* 0x004e2400000e0000 */
[----:B0-----:R-:W-:-:S02]  /*c9d0*/  IMAD.IADD R5, R5, 0x1, R22 ;  /* 0x0000000105057824 */ /* 0x001fc400078e0216 */
[----:B------:R-:W-:-:S03]  /*c9e0*/  IMAD.IADD R22, R2, 0x1, R13 ;  /* 0x0000000102167824 */ /* 0x000fc600078e020d */
[----:B------:R0:W-:Y:S04]  /*c9f0*/  STS [R5.X4+0x2000], R4 ;  /* 0x0020000405007388 */ /* 0x0001e80000004800 */
[----:B------:R0:W-:Y:S02]  /*ca00*/  STS [R5.X4], R22 ;  /* 0x0000001605007388 */ /* 0x0001e40000004800 */
.L_x_1465:
[----:B------:R-:W-:Y:S05]  /*ca10*/  BSYNC B0 ;  /* 0x0000000000007941 */ /* 0x000fea0003800000 */
.L_x_1464:
        /* <DEDUP_REMOVED lines=20> */
[----:B------:R-:W-:-:S13]  /*cb60*/  ISETP.GE.U32.AND P0, PT, R22, R15, PT ;  /* 0x0000000f1600720c */ /* 0x000fda0003f06070 */
[----:B------:R-:W-:Y:S05]  /*cb70*/  @P0 BRA `(.L_x_1469) ;  /* 0x0000011000000947 */ /* 0x000fea0003800000 */
[----:B------:R-:W0:Y:S01]  /*cb80*/  S2R R7, SR_LANEID ;  /* 0x0000000000077919 */ /* 0x000e220000000000 */
[----:B------:R-:W-:Y:S01]  /*cb90*/  VOTEU.ANY UR4, UPT, PT ;  /* 0x0000000000047886 */ /* 0x000fe200038e0100 */
[----:B------:R-:W-:Y:S01]  /*cba0*/  IMAD.MOV.U32 R24, RZ, RZ, c[0x0][0x180] ;  /* 0x00006000ff187624 */ /* 0x000fe200078e00ff */
[----:B------:R-:W0:Y:S01]  /*cbb0*/  FLO.U32 R18, UR4 ;  /* 0x0000000400127d00 */ /* 0x000e2200080e0000 */
[----:B------:R-:W2:Y:S01]  /*cbc0*/  S2R R20, SR_LTMASK ;  /* 0x0000000000147919 */ /* 0x000ea20000003900 */
[----:B------:R-:W-:-:S06]  /*cbd0*/  IMAD.IADD R17, R2, 0x1, R5 ;  /* 0x0000000102117824 */ /* 0x000fcc00078e0205 */
[----:B------:R-:W3:Y:S01]  /*cbe0*/  POPC R16, UR4 ;  /* 0x0000000400107d09 */ /* 0x000ee20008000000 */
[----:B0-----:R-:W-:Y:S02]  /*cbf0*/  ISETP.EQ.U32.AND P0, PT, R18, R7, PT ;  /* 0x000000071200720c */ /* 0x001fe40003f02070 */
[----:B--2---:R-:W-:-:S05]  /*cc00*/  LOP3.LUT R20, R20, UR4, RZ, 0xc0, !PT ;  /* 0x0000000414147c12 */ /* 0x004fca000f8ec0ff */
[----:B------:R-:W0:Y:S06]  /*cc10*/  POPC R7, R20 ;  /* 0x0000001400077309 */ /* 0x000e2c0000000000 */
[----:B---3--:R-:W2:Y:S04]  /*cc20*/  @P0 ATOMS.ADD R19, [0x4868], R16 ;  /* 0x00486810ff13038c */ /* 0x008ea80000000000 */
[----:B--2---:R-:W0:Y:S02]  /*cc30*/  SHFL.IDX PT, R6, R19, R18, 0x1f ;  /* 0x00001f1213067589 */ /* 0x004e2400000e0000 */
[----:B0-----:R-:W-:-:S05]  /*cc40*/  IMAD.IADD R6, R6, 0x1, R7 ;  /* 0x0000000106067824 */ /* 0x001fca00078e0207 */
[----:B------:R-:W-:Y:S01]  /*cc50*/  LEA R7, R6, 0x4870, 0x2 ;  /* 0x0000487006077811 */ /* 0x000fe200078e10ff */
[----:B------:R0:W-:Y:S04]  /*cc60*/  STS [R6.X4+0x4870], R17 ;  /* 0x0048701106007388 */ /* 0x0001e80000004800 */
[----:B------:R-:W-:-:S05]  /*cc70*/  IMAD R7, R24, 0x4, R7 ;  /* 0x0000000418077824 */ /* 0x000fca00078e0207 */
[----:B------:R0:W-:Y:S02]  /*cc80*/  STS [R7], R4 ;  /* 0x0000000407007388 */ /* 0x0001e40000000800 */
.L_x_1469:
[----:B------:R-:W-:Y:S05]  /*cc90*/  BSYNC B0 ;  /* 0x0000000000007941 */ /* 0x000fea0003800000 */
.L_x_1468:
        /* <DEDUP_REMOVED lines=8> */
[----:B------:R-:W2:Y:S07]  /*cd20*/  S2R R18, SR_LTMASK ;  /* 0x0000000000127919 */ /* 0x000eae0000003900 */
[----:B------:R-:W3:Y:S01]  /*cd30*/  POPC R6, UR4 ;  /* 0x0000000400067d09 */ /* 0x000ee20008000000 */
[----:B0-----:R-:W-:-:S02]  /*cd40*/  ISETP.EQ.U32.AND P0, PT, R16, R7, PT ;  /* 0x000000071000720c */ /* 0x001fc40003f02070 */
[----:B--2---:R-:W-:-:S06]  /*cd50*/  LOP3.LUT R18, R18, UR4, RZ, 0xc0, !PT ;  /* 0x0000000412127c12 */ /* 0x004fcc000f8ec0ff */
[----:B------:R-:W0:Y:S05]  /*cd60*/  POPC R18, R18 ;  /* 0x0000001200127309 */ /* 0x000e2a0000000000 */
[----:B---3--:R-:W2:Y:S04]  /*cd70*/  @P0 ATOMS.ADD R17, [0x4860], R6 ;  /* 0x00486006ff11038c */ /* 0x008ea80000000000 */
[----:B--2---:R-:W0:Y:S02]  /*cd80*/  SHFL.IDX PT, R7, R17, R16, 0x1f ;  /* 0x00001f1011077589 */ /* 0x004e2400000e0000 */
[----:B0-----:R-:W-:-:S05]  /*cd90*/  IMAD.IADD R7, R7, 0x1, R18 ;  /* 0x0000000107077824 */ /* 0x001fca00078e0212 */
[----:B------:R0:W-:Y:S04]  /*cda0*/  STS [R7.X4+0x2000], R4 ;  /* 0x0020000407007388 */ /* 0x0001e80000004800 */
[----:B------:R0:W-:Y:S02]  /*cdb0*/  STS [R7.X4], R20 ;  /* 0x0000001407007388 */ /* 0x0001e40000004800 */
.L_x_1444:
[----:B------:R-:W-:Y:S01]  /*cdc0*/  WARPSYNC 0xffffffff ;  /* 0xffffffff00007948 */ /* 0x000fe20003800000 */
[----:B------:R-:W-:Y:S06]  /*cdd0*/  BAR.SYNC.DEFER_BLOCKING 0x0 ;  /* 0x0000000000007b1d */ /* 0x000fec0000010000 */
[----:B0-----:R-:W0:Y:S02]  /*cde0*/  LDS R4, [0x4864] ;  /* 0x00486400ff047984 */ /* 0x001e240000000800 */
[----:B0-----:R-:W-:-:S13]  /*cdf0*/  ISETP.GT.AND P0, PT, R4, 0x800, PT ;  /* 0x000008000400780c */ /* 0x001fda0003f04270 */
[----:B------:R-:W-:Y:S05]  /*ce00*/  @P0 BRA `(.L_x_1470) ;  /* 0x000012f000000947 */ /* 0x000fea0003800000 */
.L_x_1295:
[----:B------:R-:W0:Y:S01]  /*ce10*/  LDS R4, [0x4860] ;  /* 0x00486000ff047984 */ /* 0x000e220000000800 */
[C---:B------:R-:W-:Y:S01]  /*ce20*/  IADD3 R3, R13.reuse, 0x600, RZ ;  /* 0x000006000d037810 */ /* 0x040fe20007ffe0ff */
[----:B------:R-:W-:Y:S01]  /*ce30*/  IMAD.MOV.U32 R15, RZ, RZ, -0x800001 ;  /* 0xff7fffffff0f7424 */ /* 0x000fe200078e00ff */
[C---:B------:R-:W-:Y:S01]  /*ce40*/  IADD3 R0, R13.reuse, 0x200, RZ ;  /* 0x000002000d007810 */ /* 0x040fe20007ffe0ff */
[----:B------:R-:W-:Y:S01]  /*ce50*/  IMAD.MOV.U32 R12, RZ, RZ, -0x800001 ;  /* 0xff7fffffff0c7424 */ /* 0x000fe200078e00ff */
[----:B------:R-:W-:Y:S01]  /*ce60*/  IADD3 R2, R13, 0x400, RZ ;  /* 0x000004000d027810 */ /* 0x000fe20007ffe0ff */
[----:B------:R-:W-:Y:S02]  /*ce70*/  IMAD.MOV.U32 R14, RZ, RZ, -0x800001 ;  /* 0xff7fffffff0e7424 */ /* 0x000fe400078e00ff */
[----:B------:R-:W-:Y:S02]  /*ce80*/  IMAD.MOV.U32 R7, RZ, RZ, -0x1 ;  /* 0xffffffffff077424 */ /* 0x000fe400078e00ff */
[----:B------:R-:W-:Y:S01]  /*ce90*/  IMAD.MOV.U32 R21, RZ, RZ, RZ ;  /* 0x000000ffff157224 */ /* 0x000fe200078e00ff */
[----:B0-----:R-:W-:-:S02]  /*cea0*/  ISETP.GE.AND P3, PT, R3, R4, PT ;  /* 0x000000040300720c */ /* 0x001fc40003f66270 */
[-C--:B------:R-:W-:Y:S02]  /*ceb0*/  ISETP.GE.AND P0, PT, R13, R4.reuse, PT ;  /* 0x000000040d00720c */ /* 0x080fe40003f06270 */
[-C--:B------:R-:W-:Y:S01]  /*cec0*/  ISETP.GE.AND P1, PT, R0, R4.reuse, PT ;  /* 0x000000040000720c */ /* 0x080fe20003f26270 */
[----:B------:R-:W-:Y:S01]  /*ced0*/  IMAD.MOV.U32 R0, RZ, RZ, -0x800001 ;  /* 0xff7fffffff007424 */ /* 0x000fe200078e00ff */
[----:B------:R-:W-:-:S07]  /*cee0*/  ISETP.GE.AND P2, PT, R2, R4, PT ;  /* 0x000000040200720c */ /* 0x000fce0003f46270 */
[----:B------:R-:W0:Y:S04]  /*cef0*/  @!P3 LDS R15, [R13.X4+0x3800] ;  /* 0x003800000d0fb984 */ /* 0x000e280000004800 */
[----:B------:R-:W2:Y:S04]  /*cf00*/  @!P0 LDS R12, [R13.X4+0x2000] ;  /* 0x002000000d0c8984 */ /* 0x000ea80000004800 */
[----:B------:R-:W3:Y:S04]  /*cf10*/  @!P1 LDS R0, [R13.X4+0x2800] ;  /* 0x002800000d009984 */ /* 0x000ee80000004800 */
[----:B------:R-:W4:Y:S04]  /*cf20*/  @!P2 LDS R14, [R13.X4+0x3000] ;  /* 0x003000000d0ea984 */ /* 0x000f280000004800 */
[----:B------:R-:W1:Y:S04]  /*cf30*/  @!P3 LDS R11, [R13.X4+0x1800] ;  /* 0x001800000d0bb984 */ /* 0x000e680000004800 */
[----:B------:R-:W1:Y:S04]  /*cf40*/  @!P0 LDS R8, [R13.X4] ;  /* 0x000000000d088984 */ /* 0x000e680000004800 */
[----:B------:R-:W1:Y:S04]  /*cf50*/  @!P1 LDS R9, [R13.X4+0x800] ;  /* 0x000800000d099984 */ /* 0x000e680000004800 */
[----:B------:R5:W1:Y:S04]  /*cf60*/  @!P2 LDS R10, [R13.X4+0x1000] ;  /* 0x001000000d0aa984 */ /* 0x000a680000004800 */
[----:B------:R-:W-:Y:S01]  /*cf70*/  BAR.SYNC.DEFER_BLOCKING 0x0 ;  /* 0x0000000000007b1d */ /* 0x000fe20000010000 */
[----:B0-----:R-:W-:-:S02]  /*cf80*/  ISETP.GE.AND P3, PT, R15, RZ, PT ;  /* 0x000000ff0f00720c */ /* 0x001fc40003f66270 */
[----:B--2---:R-:W-:Y:S02]  /*cf90*/  ISETP.GE.AND P0, PT, R12, RZ, PT ;  /* 0x000000ff0c00720c */ /* 0x004fe40003f06270 */
[C---:B------:R-:W-:Y:S02]  /*cfa0*/  SEL R2, R7.reuse, 0x80000000, !P3 ;  /* 0x8000000007027807 */ /* 0x040fe40005800000 */
[----:B---3--:R-:W-:Y:S02]  /*cfb0*/  ISETP.GE.AND P1, PT, R0, RZ, PT ;  /* 0x000000ff0000720c */ /* 0x008fe40003f26270 */
[C---:B------:R-:W-:Y:S02]  /*cfc0*/  SEL R3, R7.reuse, 0x80000000, !P0 ;  /* 0x8000000007037807 */ /* 0x040fe40004000000 */
[----:B----4-:R-:W-:Y:S02]  /*cfd0*/  ISETP.GE.AND P2, PT, R14, RZ, PT ;  /* 0x000000ff0e00720c */ /* 0x010fe40003f46270 */
[----:B------:R-:W-:-:S02]  /*cfe0*/  SEL R5, R7, 0x80000000, !P1 ;  /* 0x8000000007057807 */ /* 0x000fc40004800000 */
[----:B------:R-:W-:Y:S02]  /*cff0*/  SEL R7, R7, 0x80000000, !P2 ;  /* 0x8000000007077807 */ /* 0x000fe40005000000 */
[----:B------:R-:W-:Y:S02]  /*d000*/  LOP3.LUT R15, R2, R15, RZ, 0x3c, !PT ;  /* 0x0000000f020f7212 */ /* 0x000fe400078e3cff */
[----:B------:R-:W-:Y:S02]  /*d010*/  LOP3.LUT R12, R3, R12, RZ, 0x3c, !PT ;  /* 0x0000000c030c7212 */ /* 0x000fe400078e3cff */
[----:B-----5:R-:W-:Y:S02]  /*d020*/  LOP3.LUT R13, R5, R0, RZ, 0x3c, !PT ;  /* 0x00000000050d7212 */ /* 0x020fe400078e3cff */
[----:B------:R-:W-:Y:S02]  /*d030*/  LOP3.LUT R14, R7, R14, RZ, 0x3c, !PT ;  /* 0x0000000e070e7212 */ /* 0x000fe400078e3cff */
.L_x_1474:
[----:B------:R-:W0:Y:S01]  /*d040*/  S2R R35, SR_TID.X ;  /* 0x0000000000237919 */ /* 0x000e220000002100 */
[C---:B------:R-:W-:Y:S01]  /*d050*/  ISETP.NE.AND P0, PT, R12.reuse, 0x7fffffff, PT ;  /* 0x7fffffff0c00780c */ /* 0x040fe20003f05270 */
[----:B------:R-:W-:Y:S01]  /*d060*/  BSSY B0, `(.L_x_1471) ;  /* 0x00000a0000007945 */ /* 0x000fe20003800000 */
[----:B------:R-:W-:Y:S01]  /*d070*/  IADD3 R0, -R21, 0x20, RZ ;  /* 0x0000002015007810 */ /* 0x000fe20007ffe1ff */
[----:B--2---:R-:W2:Y:S01]  /*d080*/  S2R R34, SR_LANEID ;  /* 0x0000000000227919 */ /* 0x004ea20000000000 */
        /* <DEDUP_REMOVED lines=28> */
[----:B------:R-:W-:Y:S02]  /*d250*/  IADD3 R6, -R3, 0x1, RZ ;  /* 0x0000000103067810 */ /* 0x000fe40007ffe1ff */
[----:B------:R-:W-:Y:S01]  /*d260*/  SEL R4, R14, 0x80000000, P0 ;  /* 0x800000000e047807 */ /* 0x000fe20000000000 */
[----:B------:R-:W-:Y:S01]  /*d270*/  STS [R35.X4+0x3800], RZ ;  /* 0x003800ff23007388 */ /* 0x000fe20000004800 */
[----:B------:R-:W-:Y:S01]  /*d280*/  IMAD.IADD R5, R2, 0x1, R5 ;  /* 0x0000000102057824 */ /* 0x000fe200078e0205 */
[----:B------:R-:W-:-:S02]  /*d290*/  ISETP.NE.AND P0, PT, R15, 0x7fffffff, PT ;  /* 0x7fffffff0f00780c */ /* 0x000fc40003f05270 */
[----:B------:R-:W-:Y:S01]  /*d2a0*/  STS [R35.X4+0x4000], RZ ;  /* 0x004000ff23007388 */ /* 0x000fe20000004800 */
[----:B------:R-:W-:Y:S01]  /*d2b0*/  IMAD R6, R6, 0x2, R5 ;  /* 0x0000000206067824 */ /* 0x000fe200078e0205 */
[----:B------:R-:W-:Y:S02]  /*d2c0*/  SHF.R.U32.HI R17, RZ, R21, R4 ;  /* 0x00000015ff117219 */ /* 0x000fe40000011604 */
[----:B------:R-:W0:Y:S01]  /*d2d0*/  LDS.U16 R7, [R20] ;  /* 0x0000000014077984 */ /* 0x000e220000000400 */
[----:B------:R-:W-:Y:S02]  /*d2e0*/  SEL R16, R15, 0x80000000, P0 ;  /* 0x800000000f107807 */ /* 0x000fe40000000000 */
[----:B------:R-:W-:-:S05]  /*d2f0*/  LOP3.LUT R17, R0, R17, RZ, 0xc0, !PT ;  /* 0x0000001100117212 */ /* 0x000fca00078ec0ff */
[----:B------:R-:W-:Y:S01]  /*d300*/  IMAD.SHL.U32 R4, R17, 0x800, RZ ;  /* 0x0000080011047824 */ /* 0x000fe200078e00ff */
[----:B------:R-:W-:-:S04]  /*d310*/  SHF.R.U32.HI R17, RZ, 0x3, R17 ;  /* 0x00000003ff117819 */ /* 0x000fc80000011611 */
[----:B------:R-:W-:Y:S02]  /*d320*/  LOP3.LUT R19, R4, 0x3800, RZ, 0xc, !PT ;  /* 0x0000380004137812 */ /* 0x000fe400078e0cff */
[----:B------:R-:W-:-:S03]  /*d330*/  IADD3 R4, -R17, 0x1, RZ ;  /* 0x0000000111047810 */ /* 0x000fc60007ffe1ff */
[----:B------:R-:W-:-:S04]  /*d340*/  IMAD.IADD R19, R2, 0x1, R19 ;  /* 0x0000000102137824 */ /* 0x000fc800078e0213 */
[----:B------:R-:W-:Y:S01]  /*d350*/  IMAD R4, R4, 0x2, R19 ;  /* 0x0000000204047824 */ /* 0x000fe200078e0213 */
[----:B------:R-:W-:-:S04]  /*d360*/  SHF.R.U32.HI R19, RZ, R21, R16 ;  /* 0x00000015ff137219 */ /* 0x000fc80000011610 */
[----:B------:R-:W-:-:S05]  /*d370*/  LOP3.LUT R19, R0, R19, RZ, 0xc0, !PT ;  /* 0x0000001300137212 */ /* 0x000fca00078ec0ff */
[----:B------:R-:W-:Y:S01]  /*d380*/  IMAD.SHL.U32 R0, R19, 0x800, RZ ;  /* 0x0000080013007824 */ /* 0x000fe200078e00ff */
[----:B------:R-:W-:-:S04]  /*d390*/  SHF.R.U32.HI R19, RZ, 0x3, R19 ;  /* 0x00000003ff137819 */ /* 0x000fc80000011613 */
[----:B------:R-:W-:Y:S02]  /*d3a0*/  LOP3.LUT R23, R0, 0x3800, RZ, 0xc, !PT ;  /* 0x0000380000177812 */ /* 0x000fe400078e0cff */
[----:B------:R-:W-:Y:S02]  /*d3b0*/  IADD3 R19, -R19, 0x1, RZ ;  /* 0x0000000113137810 */ /* 0x000fe40007ffe1ff */
[----:B0-----:R-:W-:Y:S01]  /*d3c0*/  IADD3 R3, R7, 0x1, RZ ;  /* 0x0000000107037810 */ /* 0x001fe20007ffe0ff */
[----:B------:R-:W-:-:S04]  /*d3d0*/  IMAD.IADD R2, R2, 0x1, R23 ;  /* 0x0000000102027824 */ /* 0x000fc800078e0217 */
[----:B------:R-:W-:Y:S01]  /*d3e0*/  STS.U16 [R20], R3 ;  /* 0x0000000314007388 */ /* 0x000fe20000000400 */
[----:B------:R-:W-:-:S03]  /*d3f0*/  IMAD R2, R19, 0x2, R2 ;  /* 0x0000000213027824 */ /* 0x000fc600078e0202 */
[----:B------:R-:W0:Y:S02]  /*d400*/  LDS.U16 R5, [R6] ;  /* 0x0000000006057984 */ /* 0x000e240000000400 */
[----:B0-----:R-:W-:-:S05]  /*d410*/  IADD3 R17, R5, 0x1, RZ ;  /* 0x0000000105117810 */ /* 0x001fca0007ffe0ff */
[----:B------:R-:W-:Y:S04]  /*d420*/  STS.U16 [R6], R17 ;  /* 0x0000001106007388 */ /* 0x000fe80000000400 */
[----:B------:R-:W0:Y:S02]  /*d430*/  LDS.U16 R3, [R4] ;  /* 0x0000000004037984 */ /* 0x000e240000000400 */
        /* <DEDUP_REMOVED lines=10> */
[----:B-1----:R-:W-:Y:S04]  /*d4e0*/  LDS R26, [R31] ;  /* 0x000000001f1a7984 */ /* 0x002fe80000000800 */
[----:B------:R-:W1:Y:S04]  /*d4f0*/  LDS R22, [R31+0x8] ;  /* 0x000008001f167984 */ /* 0x000e680000000800 */
[----:B------:R-:W-:Y:S04]  /*d500*/  LDS R23, [R31+0x10] ;  /* 0x000010001f177984 */ /* 0x000fe80000000800 */
[----:B------:R-:W-:Y:S04]  /*d510*/  LDS R24, [R31+0xc] ;  /* 0x00000c001f187984 */ /* 0x000fe80000000800 */
[----:B------:R-:W3:Y:S01]  /*d520*/  LDS R25, [R31+0x14] ;  /* 0x000014001f197984 */ /* 0x000ee20000000800 */
[----:B0-----:R-:W-:-:S02]  /*d530*/  IADD3 R16, R16, R30, R29 ;  /* 0x0000001e10107210 */ /* 0x001fc40007ffe01d */
[----:B-1----:R-:W-:Y:S02]  /*d540*/  IADD3 R28, R22, R27, R26 ;  /* 0x0000001b161c7210 */ /* 0x002fe40007ffe01a */
        /* <DEDUP_REMOVED lines=10> */
[----:B--2---:R-:W-:-:S04]  /*d5f0*/  ISETP.NE.AND P0, PT, R34, 0x1f, PT ;  /* 0x0000001f2200780c */ /* 0x004fc80003f05270 */
[----:B------:R-:W0:Y:S09]  /*d600*/  SHFL.UP P1, R19, R18, 0x10, RZ ;  /* 0x0600000012137989 */ /* 0x000e3200000200ff */
[----:B------:R-:W-:-:S04]  /*d610*/  @!P0 SHF.R.U32.HI R34, RZ, 0x3, R35 ;  /* 0x00000003ff228819 */ /* 0x000fc80000011623 */
[----:B------:R-:W-:Y:S01]  /*d620*/  @!P0 LOP3.LUT R34, R34, 0x1ffffffc, RZ, 0xc0, !PT ;  /* 0x1ffffffc22228812 */ /* 0x000fe200078ec0ff */
[----:B0-----:R-:W-:-:S04]  /*d630*/  @P1 IMAD.IADD R19, R18, 0x1, R19 ;  /* 0x0000000112131824 */ /* 0x001fc800078e0213 */
[----:B------:R-:W-:Y:S01]  /*d640*/  IMAD.IADD R28, R19, 0x1, -R28 ;  /* 0x00000001131c7824 */ /* 0x000fe200078e0a1c */
[----:B------:R0:W-:Y:S04]  /*d650*/  @!P0 STS [R34+0x4800], R19 ;  /* 0x0048001322008388 */ /* 0x0001e80000000800 */
[----:B------:R-:W-:Y:S01]  /*d660*/  BAR.SYNC.DEFER_BLOCKING 0x0 ;  /* 0x0000000000007b1d */ /* 0x000fe20000010000 */
[----:B0-----:R-:W-:-:S04]  /*d670*/  SHF.R.U32.HI R34, RZ, 0x5, R35 ;  /* 0x00000005ff227819 */ /* 0x001fc80000011623 */
[C---:B------:R-:W-:Y:S02]  /*d680*/  ISETP.NE.AND P0, PT, R34.reuse, 0x2, PT ;  /* 0x000000022200780c */ /* 0x040fe40003f05270 */
[C---:B------:R-:W-:Y:S02]  /*d690*/  ISETP.NE.AND P5, PT, R34.reuse, 0x8, PT ;  /* 0x000000082200780c */ /* 0x040fe40003fa5270 */
[C---:B------:R-:W-:Y:S02]  /*d6a0*/  ISETP.NE.AND P6, PT, R34.reuse, 0x9, PT ;  /* 0x000000092200780c */ /* 0x040fe40003fc5270 */
[C---:B------:R-:W-:Y:S02]  /*d6b0*/  ISETP.NE.AND P4, PT, R34.reuse, 0xb, PT ;  /* 0x0000000b2200780c */ /* 0x040fe40003f85270 */
[C---:B------:R-:W-:Y:S02]  /*d6c0*/  ISETP.NE.AND P3, PT, R34.reuse, 0xc, PT ;  /* 0x0000000c2200780c */ /* 0x040fe40003f65270 */
[----:B------:R-:W-:-:S02]  /*d6d0*/  ISETP.NE.AND P2, PT, R34, 0xd, PT ;  /* 0x0000000d2200780c */ /* 0x000fc40003f45270 */
[----:B------:R-:W-:Y:S01]  /*d6e0*/  ISETP.NE.AND P1, PT, R34, 0xe, PT ;  /* 0x0000000e2200780c */ /* 0x000fe20003f25270 */
[----:B------:R-:W0:Y:S04]  /*d6f0*/  LDS.128 R16, [0x4800] ;  /* 0x00480000ff107984 */ /* 0x000e280000000c00 */
[----:B------:R-:W1:Y:S04]  /*d700*/  LDS R36, [0x4808] ;  /* 0x00480800ff247984 */ /* 0x000e680000000800 */
[----:B------:R-:W2:Y:S01]  /*d710*/  LDS R18, [0x4810] ;  /* 0x00481000ff127984 */ /* 0x000ea20000000800 */
[----:B0-----:R-:W-:-:S04]  /*d720*/  IMAD.IADD R17, R16, 0x1, R17 ;  /* 0x0000000110117824 */ /* 0x001fc800078e0211 */
[C---:B-1----:R-:W-:Y:S01]  /*d730*/  IMAD.IADD R36, R17.reuse, 0x1, R36 ;  /* 0x0000000111247824 */ /* 0x042fe200078e0224 */
[----:B------:R-:W-:Y:S02]  /*d740*/  SEL R16, R17, R16, !P0 ;  /* 0x0000001011107207 */ /* 0x000fe40004000000 */
[----:B------:R-:W-:Y:S01]  /*d750*/  ISETP.NE.AND P0, PT, R34, 0x3, PT ;  /* 0x000000032200780c */ /* 0x000fe20003f05270 */
[----:B------:R-:W-:-:S03]  /*d760*/  IMAD.IADD R19, R19, 0x1, R36 ;  /* 0x0000000113137824 */ /* 0x000fc600078e0224 */
[----:B------:R-:W-:Y:S01]  /*d770*/  SEL R16, R36, R16, !P0 ;  /* 0x0000001024107207 */ /* 0x000fe20004000000 */
[----:B--2---:R-:W-:Y:S01]  /*d780*/  IMAD.IADD R37, R19, 0x1, R18 ;  /* 0x0000000113257824 */ /* 0x004fe200078e0212 */
[----:B------:R-:W-:-:S04]  /*d790*/  ISETP.NE.AND P0, PT, R34, 0x4, PT ;  /* 0x000000042200780c */ /* 0x000fc80003f05270 */
[----:B------:R-:W-:Y:S02]  /*d7a0*/  SEL R36, R19, R16, !P0 ;  /* 0x0000001013247207 */ /* 0x000fe40004000000 */
[----:B------:R-:W0:Y:S01]  /*d7b0*/  LDS.128 R16, [0x4810] ;  /* 0x00481000ff107984 */ /* 0x000e220000000c00 */
[----:B------:R-:W-:-:S04]  /*d7c0*/  ISETP.NE.AND P0, PT, R34, 0x5, PT ;  /* 0x000000052200780c */ /* 0x000fc80003f05270 */
[C---:B------:R-:W-:Y:S02]  /*d7d0*/  SEL R36, R37.reuse, R36, !P0 ;  /* 0x0000002425247207 */ /* 0x040fe40004000000 */
[----:B------:R-:W-:Y:S01]  /*d7e0*/  ISETP.NE.AND P0, PT, R34, 0x6, PT ;  /* 0x000000062200780c */ /* 0x000fe20003f05270 */
[----:B0-----:R-:W-:-:S04]  /*d7f0*/  IMAD.IADD R17, R37, 0x1, R17 ;  /* 0x0000000125117824 */ /* 0x001fc800078e0211 */
[----:B------:R-:W-:Y:S01]  /*d800*/  IMAD.IADD R18, R18, 0x1, R17 ;  /* 0x0000000112127824 */ /* 0x000fe200078e0211 */
[----:B------:R-:W-:Y:S02]  /*d810*/  SEL R36, R17, R36, !P0 ;  /* 0x0000002411247207 */ /* 0x000fe40004000000 */
[----:B------:R-:W-:-:S04]  /*d820*/  ISETP.NE.AND P0, PT, R34, 0x7, PT ;  /* 0x000000072200780c */ /* 0x000fc80003f05270 */
[----:B------:R-:W-:Y:S01]  /*d830*/  SEL R37, R18, R36, !P0 ;  /* 0x0000002412257207 */ /* 0x000fe20004000000 */
[----:B------:R-:W-:Y:S01]  /*d840*/  IMAD.IADD R36, R19, 0x1, R18 ;  /* 0x0000000113247824 */ /* 0x000fe200078e0212 */
[----:B------:R-:W-:Y:S01]  /*d850*/  ISETP.NE.AND P0, PT, R34, RZ, PT ;  /* 0x000000ff2200720c */ /* 0x000fe20003f05270 */
[----:B------:R-:W0:Y:S03]  /*d860*/  LDS.128 R16, [0x4820] ;  /* 0x00482000ff107984 */ /* 0x000e260000000c00 */
[----:B------:R-:W-:Y:S02]  /*d870*/  SEL R37, R36, R37, !P5 ;  /* 0x0000002524257207 */ /* 0x000fe40006800000 */
[----:B------:R-:W-:Y:S01]  /*d880*/  ISETP.NE.AND P5, PT, R34, 0xa, PT ;  /* 0x0000000a2200780c */ /* 0x000fe20003fa5270 */
[----:B0-----:R-:W-:-:S04]  /*d890*/  IMAD.IADD R16, R36, 0x1, R16 ;  /* 0x0000000124107824 */ /* 0x001fc800078e0210 */
[C---:B------:R-:W-:Y:S01]  /*d8a0*/  IMAD.IADD R17, R16.reuse, 0x1, R17 ;  /* 0x0000000110117824 */ /* 0x040fe200078e0211 */
[----:B------:R-:W-:Y:S02]  /*d8b0*/  SEL R37, R16, R37, !P6 ;  /* 0x0000002510257207 */ /* 0x000fe40007000000 */
[----:B------:R-:W-:Y:S01]  /*d8c0*/  ISETP.NE.AND P6, PT, R34, 0xf, PT ;  /* 0x0000000f2200780c */ /* 0x000fe20003fc5270 */
[C---:B------:R-:W-:Y:S01]  /*d8d0*/  IMAD.IADD R18, R17.reuse, 0x1, R18 ;  /* 0x0000000111127824 */ /* 0x040fe200078e0212 */
[----:B------:R-:W-:-:S03]  /*d8e0*/  SEL R36, R17, R37, !P5 ;  /* 0x0000002511247207 */ /* 0x000fc60006800000 */
[----:B------:R-:W-:Y:S01]  /*d8f0*/  IMAD.IADD R37, R19, 0x1, R18 ;  /* 0x0000000113257824 */ /* 0x000fe200078e0212 */
[----:B------:R-:W-:Y:S02]  /*d900*/  SEL R36, R18, R36, !P4 ;  /* 0x0000002412247207 */ /* 0x000fe40006000000 */
[----:B------:R-:W0:Y:S02]  /*d910*/  LDS.128 R16, [0x4830] ;  /* 0x00483000ff107984 */ /* 0x000e240000000c00 */
[C---:B------:R-:W-:Y:S01]  /*d920*/  SEL R36, R37.reuse, R36, !P3 ;  /* 0x0000002425247207 */ /* 0x040fe20005800000 */
[----:B0-----:R-:W-:Y:S01]  /*d930*/  IMAD.IADD R16, R37, 0x1, R16 ;  /* 0x0000000125107824 */ /* 0x001fe200078e0210 */
[----:B------:R-:W0:Y:S03]  /*d940*/  S2R R18, SR_LANEID ;  /* 0x0000000000127919 */ /* 0x000e260000000000 */
[----:B------:R-:W-:Y:S01]  /*d950*/  IMAD.IADD R17, R17, 0x1, R16 ;  /* 0x0000000111117824 */ /* 0x000fe200078e0210 */
[----:B------:R-:W-:-:S02]  /*d960*/  SEL R36, R16, R36, !P2 ;  /* 0x0000002410247207 */ /* 0x000fc40005000000 */
[----:B------:R-:W1:Y:S01]  /*d970*/  LDS R16, [0x4838] ;  /* 0x00483800ff107984 */ /* 0x000e620000000800 */
[----:B------:R-:W-:Y:S02]  /*d980*/  ISETP.NE.AND P2, PT, R35, RZ, PT ;  /* 0x000000ff2300720c */ /* 0x000fe40003f45270 */
[C---:B------:R-:W-:Y:S02]  /*d990*/  SEL R36, R17.reuse, R36, !P1 ;  /* 0x0000002411247207 */ /* 0x040fe40004800000 */
[----:B0-----:R-:W-:Y:S01]  /*d9a0*/  ISETP.NE.AND P1, PT, R18, RZ, PT ;  /* 0x000000ff1200720c */ /* 0x001fe20003f25270 */
[----:B-1----:R-:W-:-:S03]  /*d9b0*/  IMAD.IADD R16, R17, 0x1, R16 ;  /* 0x0000000111107824 */ /* 0x002fc600078e0210 */
[----:B------:R-:W-:Y:S01]  /*d9c0*/  SEL R17, R28, RZ, P1 ;  /* 0x000000ff1c117207 */ /* 0x000fe20000800000 */
[----:B------:R-:W-:Y:S01]  /*d9d0*/  IMAD.IADD R19, R19, 0x1, R16 ;  /* 0x0000000113137824 */ /* 0x000fe200078e0210 */
[----:B------:R-:W-:-:S05]  /*d9e0*/  SEL R36, R16, R36, !P6 ;  /* 0x0000002410247207 */ /* 0x000fca0007000000 */
[----:B------:R-:W-:Y:S01]  /*d9f0*/  IMAD.IADD R16, R36, 0x1, R17 ;  /* 0x0000000124107824 */ /* 0x000fe200078e0211 */
[----:B------:R-:W-:Y:S05]  /*da00*/  @P0 BRA `(.L_x_1472) ;  /* 0x0000005000000947 */ /* 0x000fea0003800000 */
[----:B------:R-:W-:Y:S01]  /*da10*/  ISETP.NE.AND P0, PT, R18, RZ, PT ;  /* 0x000000ff1200720c */ /* 0x000fe20003f05270 */
[----:B------:R-:W-:Y:S02]  /*da20*/  IMAD.U32 R19, R19, 0x10000, RZ ;  /* 0x0001000013137824 */ /* 0x000fe400078e00ff */
[----:B------:R-:W-:-:S10]  /*da30*/  IMAD.MOV.U32 R16, RZ, RZ, R28 ;  /* 0x000000ffff107224 */ /* 0x000fd400078e001c */
[----:B------:R0:W-:Y:S01]  /*da40*/  @!P0 STS [0x4850], R19 ;  /* 0x00485013ff008388 */ /* 0x0001e20000000800 */
[----:B------:R-:W-:-:S03]  /*da50*/  @!P0 IMAD.MOV.U32 R16, RZ, RZ, R19 ;  /* 0x000000ffff108224 */ /* 0x000fc600078e0013 */
.L_x_1472:
[----:B------:R-:W-:Y:S05]  /*da60*/  BSYNC B0 ;  /* 0x0000000000007941 */ /* 0x000fea0003800000 */
.L_x_1471:
[----:B------:R-:W-:Y:S01]  /*da70*/  BAR.SYNC.DEFER_BLOCKING 0x0 ;  /* 0x0000000000007b1d */ /* 0x000fe20000010000 */
[----:B------:R-:W-:-:S04]  /*da80*/  IADD3 R21, R21, 0x4, RZ ;  /* 0x0000000415157810 */ /* 0x000fc80007ffe0ff */
[----:B------:R-:W-:Y:S01]  /*da90*/  ISETP.GE.U32.AND P0, PT, R21, 0x20, PT ;  /* 0x000000201500780c */ /* 0x000fe20003f06070 */
[----:B------:R-:W1:Y:S02]  /*daa0*/  @P2 LDS R17, [0x4850] ;  /* 0x00485000ff112984 */ /* 0x000e640000000800 */
[----:B-1----:R-:W-:-:S04]  /*dab0*/  @P2 IMAD.IADD R16, R16, 0x1, R17 ;  /* 0x0000000110102824 */ /* 0x002fc800078e0211 */
        /* <DEDUP_REMOVED lines=18> */
[----:B------:R-:W1:Y:S04]  /*dbe0*/  LDS.U16 R20, [R20] ;  /* 0x0000000014147984 */ /* 0x000e680000000400 */
[----:B------:R-:W2:Y:S04]  /*dbf0*/  LDS.U16 R6, [R6] ;  /* 0x0000000006067984 */ /* 0x000ea80000000400 */
[----:B------:R-:W3:Y:S04]  /*dc00*/  LDS.U16 R4, [R4] ;  /* 0x0000000004047984 */ /* 0x000ee80000000400 */
[----:B------:R-:W4:Y:S01]  /*dc10*/  LDS.U16 R17, [R2] ;  /* 0x0000000002117984 */ /* 0x000f220000000400 */
[----:B-1----:R-:W-:-:S02]  /*dc20*/  IMAD.IADD R7, R7, 0x1, R20 ;  /* 0x0000000107077824 */ /* 0x002fc400078e0214 */
[----:B--2---:R-:W-:Y:S02]  /*dc30*/  IMAD.IADD R5, R5, 0x1, R6 ;  /* 0x0000000105057824 */ /* 0x004fe400078e0206 */
[----:B------:R-:W-:Y:S01]  /*dc40*/  IMAD.SHL.U32 R7, R7, 0x4, RZ ;  /* 0x0000000407077824 */ /* 0x000fe200078e00ff */
[----:B------:R-:W-:Y:S01]  /*dc50*/  BAR.SYNC.DEFER_BLOCKING 0x0 ;  /* 0x0000000000007b1d */ /* 0x000fe20000010000 */
[----:B---3--:R-:W-:Y:S02]  /*dc60*/  IMAD.IADD R3, R3, 0x1, R4 ;  /* 0x0000000103037824 */ /* 0x008fe400078e0204 */
[----:B------:R-:W-:Y:S02]  /*dc70*/  IMAD.SHL.U32 R16, R5, 0x4, RZ ;  /* 0x0000000405107824 */ /* 0x000fe400078e00ff */
[----:B----4-:R-:W-:Y:S02]  /*dc80*/  IMAD.IADD R17, R0, 0x1, R17 ;  /* 0x0000000100117824 */ /* 0x010fe400078e0211 */
[----:B0-----:R-:W-:-:S02]  /*dc90*/  IMAD.SHL.U32 R19, R3, 0x4, RZ ;  /* 0x0000000403137824 */ /* 0x001fc400078e00ff */
[----:B------:R-:W-:Y:S01]  /*dca0*/  IMAD.SHL.U32 R18, R17, 0x4, RZ ;  /* 0x0000000411127824 */ /* 0x000fe200078e00ff */
[----:B------:R0:W-:Y:S04]  /*dcb0*/  STS [R7], R12 ;  /* 0x0000000c07007388 */ /* 0x0001e80000000800 */
[----:B------:R0:W-:Y:S04]  /*dcc0*/  STS [R16], R13 ;  /* 0x0000000d10007388 */ /* 0x0001e80000000800 */
[----:B------:R0:W-:Y:S04]  /*dcd0*/  STS [R19], R14 ;  /* 0x0000000e13007388 */ /* 0x0001e80000000800 */
[----:B------:R0:W-:Y:S01]  /*dce0*/  STS [R18], R15 ;  /* 0x0000000f12007388 */ /* 0x0001e20000000800 */
[----:B------:R-:W-:Y:S05]  /*dcf0*/  @P0 BRA `(.L_x_1473) ;  /* 0x000000b000000947 */ /* 0x000fea0003800000 */
[----:B------:R-:W-:Y:S06]  /*dd00*/  BAR.SYNC.DEFER_BLOCKING 0x0 ;  /* 0x0000000000007b1d */ /* 0x000fec0000010000 */
[----:B0-----:R0:W1:Y:S04]  /*dd10*/  LDS.128 R12, [R35.X16] ;  /* 0x00000000230c7984 */ /* 0x001068000000cc00 */
[----:B------:R-:W-:Y:S06]  /*dd20*/  BAR.SYNC.DEFER_BLOCKING 0x0 ;  /* 0x0000000000007b1d */ /* 0x000fec0000010000 */
[----:B------:R0:W-:Y:S04]  /*dd30*/  STS [R7], R8 ;  /* 0x0000000807007388 */ /* 0x0001e80000000800 */
[----:B------:R0:W-:Y:S04]  /*dd40*/  STS [R16], R9 ;  /* 0x0000000910007388 */ /* 0x0001e80000000800 */
[----:B------:R0:W-:Y:S04]  /*dd50*/  STS [R19], R10 ;  /* 0x0000000a13007388 */ /* 0x0001e80000000800 */
[----:B------:R0:W-:Y:S04]  /*dd60*/  STS [R18], R11 ;  /* 0x0000000b12007388 */ /* 0x0001e80000000800 */
[----:B------:R-:W-:Y:S06]  /*dd70*/  BAR.SYNC.DEFER_BLOCKING 0x0 ;  /* 0x0000000000007b1d */ /* 0x000fec0000010000 */
[----:B------:R0:W2:Y:S04]  /*dd80*/  LDS.128 R8, [R35.X16] ;  /* 0x0000000023087984 */ /* 0x0000a8000000cc00 */
[----:B------:R-:W-:Y:S06]  /*dd90*/  BAR.SYNC.DEFER_BLOCKING 0x0 ;  /* 0x0000000000007b1d */ /* 0x000fec0000010000 */
[----:B01----:R-:W-:Y:S05]  /*dda0*/  BRA `(.L_x_1474) ;  /* 0xfffff29000007947 */ /* 0x003fea000383ffff */
.L_x_1473:
[----:B------:R-:W-:Y:S06]  /*ddb0*/  BAR.SYNC.DEFER_BLOCKING 0x0 ;  /* 0x0000000000007b1d */ /* 0x000fec0000010000 */
[----:B------:R-:W-:Y:S04]  /*ddc0*/  LDS R2, [R35.X4] ;  /* 0x0000000023027984 */ /* 0x000fe80000004800 */
[----:B------:R-:W-:Y:S04]  /*ddd0*/  LDS R3, [R35.X4+0x800] ;  /* 0x0008000023037984 */ /* 0x000fe80000004800 */
[----:B------:R-:W-:Y:S04]  /*dde0*/  LDS R4, [R35.X4+0x1000] ;  /* 0x0010000023047984 */ /* 0x000fe80000004800 */
[----:B------:R-:W-:Y:S04]  /*ddf0*/  LDS R0, [R35.X4+0x1800] ;  /* 0x0018000023007984 */ /* 0x000fe80000004800 */
[----:B------:R-:W-:Y:S06]  /*de00*/  BAR.SYNC.DEFER_BLOCKING 0x0 ;  /* 0x0000000000007b1d */ /* 0x000fec0000010000 */
[----:B------:R-:W-:Y:S04]  /*de10*/  STS [R7], R8 ;  /* 0x0000000807007388 */ /* 0x000fe80000000800 */
[----:B------:R-:W-:Y:S04]  /*de20*/  STS [R16], R9 ;  /* 0x0000000910007388 */ /* 0x000fe80000000800 */
[----:B------:R-:W-:Y:S04]  /*de30*/  STS [R19], R10 ;  /* 0x0000000a13007388 */ /* 0x000fe80000000800 */
[----:B------:R1:W-:Y:S04]  /*de40*/  STS [R18], R11 ;  /* 0x0000000b12007388 */ /* 0x0003e80000000800 */
[----:B------:R-:W-:Y:S01]  /*de50*/  BAR.SYNC.DEFER_BLOCKING 0x0 ;  /* 0x0000000000007b1d */ /* 0x000fe20000010000 */
[----:B-1----:R-:W-:-:S05]  /*de60*/  IMAD.MOV.U32 R11, RZ, RZ, c[0x0][0x180] ;  /* 0x00006000ff0b7624 */ /* 0x002fca00078e00ff */
[----:B------:R-:W1:Y:S04]  /*de70*/  LDS R6, [0x4868] ;  /* 0x00486800ff067984 */ /* 0x000e680000000800 */
[----:B------:R-:W-:Y:S04]  /*de80*/  LDS R5, [R35.X4+0x800] ;  /* 0x0008000023057984 */ /* 0x000fe80000004800 */
[----:B0-----:R-:W-:Y:S01]  /*de90*/  LDS R7, [R35.X4+0x1800] ;  /* 0x0018000023077984 */ /* 0x001fe20000004800 */
[----:B-1----:R-:W-:-:S03]  /*dea0*/  IMAD.IADD R12, R6, 0x1, R35 ;  /* 0x00000001060c7824 */ /* 0x002fc600078e0223 */
[----:B------:R-:W-:Y:S02]  /*deb0*/  LDS R6, [R35.X4+0x1000] ;  /* 0x0010000023067984 */ /* 0x000fe40000004800 */
[C---:B------:R-:W-:Y:S02]  /*dec0*/  ISETP.GE.AND P3, PT, R12.reuse, c[0x0][0x180], PT ;  /* 0x000060000c007a0c */ /* 0x040fe40003f66270 */
[C---:B------:R-:W-:Y:S02]  /*ded0*/  IADD3 R8, R12.reuse, 0x200, RZ ;  /* 0x000002000c087810 */ /* 0x040fe40007ffe0ff */
[C---:B------:R-:W-:Y:S02]  /*dee0*/  IADD3 R9, R12.reuse, 0x400, RZ ;  /* 0x000004000c097810 */ /* 0x040fe40007ffe0ff */
[----:B------:R-:W-:Y:S02]  /*def0*/  IADD3 R10, R12, 0x600, RZ ;  /* 0x000006000c0a7810 */ /* 0x000fe40007ffe0ff */
[----:B------:R-:W-:-:S02]  /*df00*/  ISETP.GE.AND P2, PT, R8, c[0x0][0x180], PT ;  /* 0x0000600008007a0c */ /* 0x000fc40003f46270 */
[----:B------:R-:W-:Y:S02]  /*df10*/  ISETP.GE.AND P1, PT, R9, c[0x0][0x180], PT ;  /* 0x0000600009007a0c */ /* 0x000fe40003f26270 */
[----:B------:R-:W-:Y:S01]  /*df20*/  ISETP.GE.AND P0, PT, R10, c[0x0][0x180], PT ;  /* 0x000060000a007a0c */ /* 0x000fe20003f06270 */
[----:B------:R-:W0:Y:S01]  /*df30*/  @!P3 LDS R13, [R35.X4] ;  /* 0x00000000230db984 */ /* 0x000e220000004800 */
[----:B------:R-:W-:Y:S01]  /*df40*/  @!P3 IMAD.MOV.U32 R9, RZ, RZ, -0x1 ;  /* 0xffffffffff09b424 */ /* 0x000fe200078e00ff */
[----:B------:R-:W-:Y:S02]  /*df50*/  @!P3 ISETP.GE.AND P4, PT, R2, RZ, PT ;  /* 0x000000ff0200b20c */ /* 0x000fe40003f86270 */
[----:B------:R-:W-:Y:S02]  /*df60*/  LEA R8, R12, 0x4870, 0x2 ;  /* 0x000048700c087811 */ /* 0x000fe400078e10ff */
[----:B------:R-:W-:Y:S02]  /*df70*/  @!P3 SEL R9, R9, 0x80000000, P4 ;  /* 0x800000000909b807 */ /* 0x000fe40002000000 */
[----:B------:R-:W-:Y:S01]  /*df80*/  @!P2 IMAD.MOV.U32 R10, RZ, RZ, -0x1 ;  /* 0xffffffffff0aa424 */ /* 0x000fe200078e00ff */
[----:B------:R-:W-:Y:S01]  /*df90*/  @!P2 ISETP.GE.AND P4, PT, R3, RZ, PT ;  /* 0x000000ff0300a20c */ /* 0x000fe20003f86270 */
[----:B------:R-:W-:Y:S01]  /*dfa0*/  @!P1 IMAD.MOV.U32 R14, RZ, RZ, -0x1 ;  /* 0xffffffffff0e9424 */ /* 0x000fe200078e00ff */
[----:B------:R-:W-:Y:S01]  /*dfb0*/  @!P1 ISETP.GE.AND P5, PT, R4, RZ, PT ;  /* 0x000000ff0400920c */ /* 0x000fe20003fa6270 */
[----:B------:R-:W-:Y:S01]  /*dfc0*/  @!P0 IMAD.MOV.U32 R15, RZ, RZ, -0x1 ;  /* 0xffffffffff0f8424 */ /* 0x000fe200078e00ff */
[----:B------:R-:W-:Y:S01]  /*dfd0*/  @!P0 ISETP.GE.AND P6, PT, R0, RZ, PT ;  /* 0x000000ff0000820c */ /* 0x000fe20003fc6270 */
[----:B------:R-:W-:Y:S01]  /*dfe0*/  IMAD R8, R11, 0x4, R8 ;  /* 0x000000040b087824 */ /* 0x000fe200078e0208 */
[----:B------:R-:W-:-:S02]  /*dff0*/  @!P2 SEL R10, R10, 0x80000000, P4 ;  /* 0x800000000a0aa807 */ /* 0x000fc40002000000 */
[----:B------:R-:W-:Y:S02]  /*e000*/  @!P1 SEL R11, R14, 0x80000000, P5 ;  /* 0x800000000e0b9807 */ /* 0x000fe40002800000 */
[----:B------:R-:W-:Y:S02]  /*e010*/  @!P3 LOP3.LUT R9, R9, R2, RZ, 0x3c, !PT ;  /* 0x000000020909b212 */ /* 0x000fe400078e3cff */
[----:B------:R-:W-:Y:S02]  /*e020*/  @!P0 SEL R15, R15, 0x80000000, P6 ;  /* 0x800000000f0f8807 */ /* 0x000fe40003000000 */
[----:B------:R-:W-:Y:S02]  /*e030*/  @!P2 LOP3.LUT R3, R10, R3, RZ, 0x3c, !PT ;  /* 0x000000030a03a212 */ /* 0x000fe400078e3cff */
[----:B------:R-:W-:Y:S02]  /*e040*/  @!P1 LOP3.LUT R11, R11, R4, RZ, 0x3c, !PT ;  /* 0x000000040b0b9212 */ /* 0x000fe400078e3cff */
[----:B------:R-:W-:Y:S01]  /*e050*/  @!P0 LOP3.LUT R15, R15, R0, RZ, 0x3c, !PT ;  /* 0x000000000f0f8212 */ /* 0x000fe200078e3cff */
[----:B0-----:R0:W-:Y:S04]  /*e060*/  @!P3 STS [R12.X4+0x4870], R13 ;  /* 0x0048700d0c00b388 */ /* 0x0011e80000004800 */
[----:B------:R0:W-:Y:S04]  /*e070*/  @!P3 STS [R8], R9 ;  /* 0x000000090800b388 */ /* 0x0001e80000000800 */
[----:B------:R0:W-:Y:S04]  /*e080*/  @!P2 STS [R12.X4+0x5070], R5 ;  /* 0x005070050c00a388 */ /* 0x0001e80000004800 */
[----:B------:R0:W-:Y:S04]  /*e090*/  @!P2 STS [R8+0x800], R3 ;  /* 0x000800030800a388 */ /* 0x0001e80000000800 */
[----:B------:R0:W-:Y:S04]  /*e0a0*/  @!P1 STS [R12.X4+0x5870], R6 ;  /* 0x005870060c009388 */ /* 0x0001e80000004800 */
[----:B------:R0:W-:Y:S04]  /*e0b0*/  @!P1 STS [R8+0x1000], R11 ;  /* 0x0010000b08009388 */ /* 0x0001e80000000800 */
[----:B------:R0:W-:Y:S04]  /*e0c0*/  @!P0 STS [R12.X4+0x6070], R7 ;  /* 0x006070070c008388 */ /* 0x0001e80000004800 */
[----:B------:R0:W-:Y:S04]  /*e0d0*/  @!P0 STS [R8+0x1800], R15 ;  /* 0x0018000f08008388 */ /* 0x0001e80000000800 */
[----:B------:R-:W-:Y:S06]  /*e0e0*/  BAR.SYNC.DEFER_BLOCKING 0x0 ;  /* 0x0000000000007b1d */ /* 0x000fec0000010000 */
[----:B------:R-:W-:Y:S05]  /*e0f0*/  BRA `(.L_x_1475) ;  /* 0x000044a000007947 */ /* 0x000fea0003800000 */
.L_x_1470:
[----:B------:R-:W-:Y:S01]  /*e100*/  ISETP.GT.AND P0, PT, R13, 0x7ff, PT ;  /* 0x000007ff0d00780c */ /* 0x000fe20003f04270 */
[----:B------:R-:W-:-:S12]  /*e110*/  BSSY B0, `(.L_x_1476) ;  /* 0x000001f000007945 */ /* 0x000fd80003800000 */
        /* <DEDUP_REMOVED lines=12> */
.L_x_1480:
[----:B------:R-:W-:Y:S01]  /*e1e0*/  IADD3 R4, R4, -0x1, RZ ;  /* 0xffffffff04047810 */ /* 0x000fe20007ffe0ff */
[----:B------:R0:W-:Y:S01]  /*e1f0*/  STS [R6], RZ ;  /* 0x000000ff06007388 */ /* 0x0001e20000000800 */
[----:B------:R-:W-:Y:S02]  /*e200*/  IADD3 R5, R5, 0x200, RZ ;  /* 0x0000020005057810 */ /* 0x000fe40007ffe0ff */
[----:B------:R-:W-:Y:S02]  /*e210*/  ISETP.NE.AND P0, PT, R4, RZ, PT ;  /* 0x000000ff0400720c */ /* 0x000fe40003f05270 */
[----:B0-----:R-:W-:-:S11]  /*e220*/  IADD3 R6, R6, 0x800, RZ ;  /* 0x0000080006067810 */ /* 0x001fd60007ffe0ff */
[----:B------:R-:W-:Y:S05]  /*e230*/  @P0 BRA `(.L_x_1480) ;  /* 0xffffffa000000947 */ /* 0x000fea000383ffff */
.L_x_1479:
[----:B------:R-:W-:Y:S05]  /*e240*/  BSYNC B1 ;  /* 0x0000000000017941 */ /* 0x000fea0003800000 */
.L_x_1478:
[----:B------:R-:W-:Y:S05]  /*e250*/  @!P1 BRA `(.L_x_1477) ;  /* 0x000000a000009947 */ /* 0x000fea0003800000 */
[C---:B------:R-:W-:Y:S02]  /*e260*/  IADD3 R4, R5.reuse, -0x800, RZ ;  /* 0xfffff80005047810 */ /* 0x040fe40007ffe0ff */
[----:B------:R-:W-:-:S04]  /*e270*/  LEA R5, R5, 0x20a0, 0x2 ;  /* 0x000020a005057811 */ /* 0x000fc800078e10ff */
.L_x_1481:
        /* <DEDUP_REMOVED lines=8> */
.L_x_1477:
[----:B------:R-:W-:Y:S05]  /*e300*/  BSYNC B0 ;  /* 0x0000000000007941 */ /* 0x000fea0003800000 */
.L_x_1476:
[----:B------:R-:W-:Y:S01]  /*e310*/  BAR.SYNC.DEFER_BLOCKING 0x0 ;  /* 0x0000000000007b1d */ /* 0x000fe20000010000 */
[----:B------:R-:W-:Y:S01]  /*e320*/  ISETP.NE.AND P0, PT, R12, 0x1, PT ;  /* 0x000000010c00780c */ /* 0x000fe20003f05270 */
[----:B------:R-:W-:-:S05]  /*e330*/  IMAD.SHL.U32 R15, R15, 0x400, RZ ;  /* 0x000004000f0f7824 */ /* 0x000fca00078e00ff */
[----:B------:R-:W-:-:S07]  /*e340*/  LOP3.LUT R14, R14, 0x1ffc00, R15, 0xf8, !PT ;  /* 0x001ffc000e0e7812 */ /* 0x000fce00078ef80f */
        /* <DEDUP_REMOVED lines=11> */
.L_x_1489:
        /* <DEDUP_REMOVED lines=21> */
.L_x_1488:
[----:B------:R-:W-:Y:S05]  /*e550*/  BSYNC B2 ;  /* 0x0000000000027941 */ /* 0x000fea0003800000 */
.L_x_1487:
[----:B------:R-:W-:Y:S01]  /*e560*/  IADD3 R5, R5, 0x200, RZ ;  /* 0x0000020005057810 */ /* 0x000fe20007ffe0ff */
[----:B------:R-:W-:Y:S05]  /*e570*/  @P2 BRA `(.L_x_1489) ;  /* 0xfffffe8000002947 */ /* 0x000fea000383ffff */
.L_x_1486:
[----:B------:R-:W-:Y:S05]  /*e580*/  BSYNC B1 ;  /* 0x0000000000017941 */ /* 0x000fea0003800000 */
.L_x_1485:
        /* <DEDUP_REMOVED lines=9> */
.L_x_1498:
        /* <DEDUP_REMOVED lines=15> */
[C---:B-1----:R-:W-:Y:S02]  /*e710*/  LOP3.LUT R26, R17.reuse, 0x7ffffc00, RZ, 0xc, !PT ;  /* 0x7ffffc00111a7812 */ /* 0x042fe400078e0cff */
        /* <DEDUP_REMOVED lines=11> */
[----:B------:R-:W-:-:S05]  /*e7d0*/  SEL R18, R27, R18, !P5 ;  /* 0x000000121b127207 */ /* 0x000fca0006800000 */
[----:B------:R-:W-:-:S05]  /*e7e0*/  IMAD.SHL.U32 R18, R18, 0x4, RZ ;  /* 0x0000000412127824 */ /* 0x000fca00078e00ff */
[----:B------:R-:W-:-:S05]  /*e7f0*/  LOP3.LUT R18, R18, 0xffc, RZ, 0xc0, !PT ;  /* 0x00000ffc12127812 */ /* 0x000fca00078ec0ff */
[----:B------:R0:W-:Y:S02]  /*e800*/  ATOMS.POPC.INC.32 RZ, [R18+URZ+0x8a0] ;  /* 0x0008a00012ff7f8c */ /* 0x0001e4000d00003f */
.L_x_1491:
[----:B------:R-:W-:Y:S05]  /*e810*/  BSYNC B1 ;  /* 0x0000000000017941 */ /* 0x000fea0003800000 */
.L_x_1490:
[-C--:B------:R-:W-:Y:S01]  /*e820*/  ISETP.NE.AND P6, PT, R21, R14.reuse, PT ;  /* 0x0000000e1500720c */ /* 0x080fe20003fc5270 */
[----:B------:R-:W-:Y:S01]  /*e830*/  BSSY B1, `(.L_x_1492) ;  /* 0x0000009000017945 */ /* 0x000fe20003800000 */
[----:B------:R-:W-:Y:S02]  /*e840*/  LOP3.LUT R23, R23, 0xfffffc00, RZ, 0xc0, !PT ;  /* 0xfffffc0017177812 */ /* 0x000fe400078ec0ff */
[----:B------:R-:W-:-:S09]  /*e850*/  ISETP.NE.AND P5, PT, R25, R14, PT ;  /* 0x0000000e1900720c */ /* 0x000fd20003fa5270 */
[----:B------:R-:W-:Y:S05]  /*e860*/  @P6 BRA `(.L_x_1493) ;  /* 0x0000005000006947 */ /* 0x000fea0003800000 */
[----:B0-----:R-:W-:-:S04]  /*e870*/  LOP3.LUT R18, RZ, R17, RZ, 0x33, !PT ;  /* 0x00000011ff127212 */ /* 0x001fc800078e33ff */
[----:B------:R-:W-:-:S05]  /*e880*/  SEL R17, R17, R18, !P2 ;  /* 0x0000001211117207 */ /* 0x000fca0005000000 */
[----:B------:R-:W-:-:S05]  /*e890*/  IMAD.SHL.U32 R17, R17, 0x4, RZ ;  /* 0x0000000411117824 */ /* 0x000fca00078e00ff */
[----:B------:R-:W-:-:S05]  /*e8a0*/  LOP3.LUT R17, R17, 0xffc, RZ, 0xc0, !PT ;  /* 0x00000ffc11117812 */ /* 0x000fca00078ec0ff */
[----:B------:R0:W-:Y:S02]  /*e8b0*/  ATOMS.POPC.INC.32 RZ, [R17+URZ+0x8a0] ;  /* 0x0008a00011ff7f8c */ /* 0x0001e4000d00003f */
.L_x_1493:
[----:B------:R-:W-:Y:S05]  /*e8c0*/  BSYNC B1 ;  /* 0x0000000000017941 */ /* 0x000fea0003800000 */
.L_x_1492:
[----:B------:R-:W-:Y:S01]  /*e8d0*/  BSSY B1, `(.L_x_1494) ;  /* 0x0000008000017945 */ /* 0x000fe20003800000 */
[----:B------:R-:W-:Y:S01]  /*e8e0*/  ISETP.NE.AND P2, PT, R23, R14, PT ;  /* 0x0000000e1700720c */ /* 0x000fe20003f45270 */
[----:B------:R-:W-:Y:S07]  /*e8f0*/  @P5 BRA `(.L_x_1495) ;  /* 0x0000005000005947 */ /* 0x000fee0003800000 */
[----:B0-----:R-:W-:-:S04]  /*e900*/  LOP3.LUT R17, RZ, R16, RZ, 0x33, !PT ;  /* 0x00000010ff117212 */ /* 0x001fc800078e33ff */
[----:B------:R-:W-:-:S05]  /*e910*/  SEL R16, R16, R17, !P1 ;  /* 0x0000001110107207 */ /* 0x000fca0004800000 */
[----:B------:R-:W-:-:S05]  /*e920*/  IMAD.SHL.U32 R16, R16, 0x4, RZ ;  /* 0x0000000410107824 */ /* 0x000fca00078e00ff */
[----:B------:R-:W-:-:S05]  /*e930*/  LOP3.LUT R16, R16, 0xffc, RZ, 0xc0, !PT ;  /* 0x00000ffc10107812 */ /* 0x000fca00078ec0ff */
[----:B------:R0:W-:Y:S02]  /*e940*/  ATOMS.POPC.INC.32 RZ, [R16+URZ+0x8a0] ;  /* 0x0008a00010ff7f8c */ /* 0x0001e4000d00003f */
.L_x_1495:
[----:B------:R-:W-:Y:S05]  /*e950*/  BSYNC B1 ;  /* 0x0000000000017941 */ /* 0x000fea0003800000 */
.L_x_1494:
[----:B------:R-:W-:Y:S01]  /*e960*/  BSSY B1, `(.L_x_1496) ;  /* 0x0000007000017945 */ /* 0x000fe20003800000 */
[----:B------:R-:W-:Y:S05]  /*e970*/  @P2 BRA `(.L_x_1497) ;  /* 0x0000005000002947 */ /* 0x000fea0003800000 */
[----:B0-----:R-:W-:-:S04]  /*e980*/  LOP3.LUT R17, RZ, R4, RZ, 0x33, !PT ;  /* 0x00000004ff117212 */ /* 0x001fc800078e33ff */
[----:B------:R-:W-:-:S05]  /*e990*/  SEL R4, R4, R17, !P0 ;  /* 0x0000001104047207 */ /* 0x000fca0004000000 */
[----:B------:R-:W-:-:S05]  /*e9a0*/  IMAD.SHL.U32 R4, R4, 0x4, RZ ;  /* 0x0000000404047824 */ /* 0x000fca00078e00ff */
[----:B------:R-:W-:-:S05]  /*e9b0*/  LOP3.LUT R4, R4, 0xffc, RZ, 0xc0, !PT ;  /* 0x00000ffc04047812 */ /* 0x000fca00078ec0ff */
[----:B------:R0:W-:Y:S02]  /*e9c0*/  ATOMS.POPC.INC.32 RZ, [R4+URZ+0x8a0] ;  /* 0x0008a00004ff7f8c */ /* 0x0001e4000d00003f */
.L_x_1497:
[----:B------:R-:W-:Y:S05]  /*e9d0*/  BSYNC B1 ;  /* 0x0000000000017941 */ /* 0x000fea0003800000 */
.L_x_1496:
[----:B------:R-:W-:Y:S01]  /*e9e0*/  IADD3 R5, R5, 0x800, RZ ;  /* 0x0000080005057810 */ /* 0x000fe20007ffe0ff */
[----:B------:R-:W-:-:S03]  /*e9f0*/  IMAD.WIDE R6, R15, 0x4, R6 ;  /* 0x000000040f067825 */ /* 0x000fc600078e0206 */
[----:B------:R-:W-:Y:S01]  /*ea00*/  ISETP.GE.AND P0, PT, R5, R0, PT ;  /* 0x000000000500720c */ /* 0x000fe20003f06270 */
[----:B0-----:R-:W-:Y:S02]  /*ea10*/  IMAD.MOV.U32 R18, RZ, RZ, R6 ;  /* 0x000000ffff127224 */ /* 0x001fe400078e0006 */
[----:B------:R-:W-:-:S10]  /*ea20*/  IMAD.MOV.U32 R19, RZ, RZ, R7 ;  /* 0x000000ffff137224 */ /* 0x000fd400078e0007 */
[----:B------:R-:W-:Y:S05]  /*ea30*/  @!P0 BRA `(.L_x_1498) ;  /* 0xfffffbe000008947 */ /* 0x000fea000383ffff */
.L_x_1484:
[----:B------:R-:W-:Y:S05]  /*ea40*/  BSYNC B0 ;  /* 0x0000000000007941 */ /* 0x000fea0003800000 */
.L_x_1483:
[----:B------:R-:W-:Y:S05]  /*ea50*/  BRA `(.L_x_1499) ;  /* 0x000007f000007947 */ /* 0x000fea0003800000 */
.L_x_1482:
        /* <DEDUP_REMOVED lines=25> */
.L_x_1510:
        /* <DEDUP_REMOVED lines=18> */
[----:B-1----:R-:W-:Y:S02]  /*ed10*/  SEL R26, R6, R25, !P1 ;  /* 0x00000019061a7207 */ /* 0x002fe40004800000 */
[----:B------:R-:W-:Y:S02]  /*ed20*/  SEL R28, R7, R28, !P0 ;  /* 0x0000001c071c7207 */ /* 0x000fe40004000000 */
[----:B------:R-:W-:Y:S02]  /*ed30*/  LOP3.LUT R25, R24, 0xfffffc00, RZ, 0xc0, !PT ;  /* 0xfffffc0018197812 */ /* 0x000fe400078ec0ff */
[----:B------:R-:W-:Y:S01]  /*ed40*/  LOP3.LUT R27, R26, 0xfffffc00, RZ, 0xc0, !PT ;  /* 0xfffffc001a1b7812 */ /* 0x000fe200078ec0ff */
[----:B------:R-:W-:Y:S05]  /*ed50*/  @P6 BRA `(.L_x_1503) ;  /* 0x0000005000006947 */ /* 0x000fea0003800000 */
[----:B------:R-:W-:-:S04]  /*ed60*/  LOP3.LUT R23, RZ, R4, RZ, 0x33, !PT ;  /* 0x00000004ff177212 */ /* 0x000fc800078e33ff */
[----:B------:R-:W-:-:S05]  /*ed70*/  SEL R4, R4, R23, !P5 ;  /* 0x0000001704047207 */ /* 0x000fca0006800000 */
[----:B------:R-:W-:-:S05]  /*ed80*/  IMAD.SHL.U32 R4, R4, 0x4, RZ ;  /* 0x0000000404047824 */ /* 0x000fca00078e00ff */
[----:B------:R-:W-:-:S05]  /*ed90*/  LOP3.LUT R4, R4, 0xffc, RZ, 0xc0, !PT ;  /* 0x00000ffc04047812 */ /* 0x000fca00078ec0ff */
[----:B------:R0:W-:Y:S02]  /*eda0*/  ATOMS.POPC.INC.32 RZ, [R4+URZ+0x8a0] ;  /* 0x0008a00004ff7f8c */ /* 0x0001e4000d00003f */
.L_x_1503:
[----:B------:R-:W-:Y:S05]  /*edb0*/  BSYNC B1 ;  /* 0x0000000000017941 */ /* 0x000fea0003800000 */
.L_x_1502:
        /* <DEDUP_REMOVED lines=10> */
.L_x_1505:
[----:B------:R-:W-:Y:S05]  /*ee60*/  BSYNC B1 ;  /* 0x0000000000017941 */ /* 0x000fea0003800000 */
.L_x_1504:
        /* <DEDUP_REMOVED lines=8> */
.L_x_1507:
[----:B------:R-:W-:Y:S05]  /*eef0*/  BSYNC B1 ;  /* 0x0000000000017941 */ /* 0x000fea0003800000 */
.L_x_1506:
[----:B------:R-:W-:Y:S01]  /*ef00*/  BSSY B1, `(.L_x_1508) ;  /* 0x0000007000017945 */ /* 0x000fe20003800000 */
[----:B------:R-:W-:Y:S05]  /*ef10*/  @P2 BRA `(.L_x_1509) ;  /* 0x0000005000002947 */ /* 0x000fea0003800000 */
[----:B0-----:R-:W-:-:S04]  /*ef20*/  LOP3.LUT R4, RZ, R7, RZ, 0x33, !PT ;  /* 0x00000007ff047212 */ /* 0x001fc800078e33ff */
[----:B------:R-:W-:-:S05]  /*ef30*/  SEL R7, R7, R4, !P0 ;  /* 0x0000000407077207 */ /* 0x000fca0004000000 */
[----:B------:R-:W-:-:S05]  /*ef40*/  IMAD.SHL.U32 R7, R7, 0x4, RZ ;  /* 0x0000000407077824 */ /* 0x000fca00078e00ff */
[----:B------:R-:W-:-:S05]  /*ef50*/  LOP3.LUT R7, R7, 0xffc, RZ, 0xc0, !PT ;  /* 0x00000ffc07077812 */ /* 0x000fca00078ec0ff */
[----:B------:R0:W-:Y:S02]  /*ef60*/  ATOMS.POPC.INC.32 RZ, [R7+URZ+0x8a0] ;  /* 0x0008a00007ff7f8c */ /* 0x0001e4000d00003f */
.L_x_1509:
[----:B------:R-:W-:Y:S05]  /*ef70*/  BSYNC B1 ;  /* 0x0000000000017941 */ /* 0x000fea0003800000 */
.L_x_1508:
[----:B------:R-:W-:-:S04]  /*ef80*/  IADD3 R21, R21, 0x200, RZ ;  /* 0x0000020015157810 */ /* 0x000fc80007ffe0ff */
[----:B------:R-:W-:-:S13]  /*ef90*/  ISETP.GT.AND P0, PT, R18, R21, PT ;  /* 0x000000151200720c */ /* 0x000fda0003f04270 */
[----:B------:R-:W-:Y:S05]  /*efa0*/  @P0 BRA `(.L_x_1510) ;  /* 0xfffffc4000000947 */ /* 0x000fea000383ffff */
.L_x_1501:
[----:B------:R-:W-:Y:S05]  /*efb0*/  BSYNC B0 ;  /* 0x0000000000007941 */ /* 0x000fea0003800000 */
.L_x_1500:
        /* <DEDUP_REMOVED lines=23> */
.L_x_1512:
[----:B------:R-:W-:Y:S05]  /*f130*/  BSYNC B0 ;  /* 0x0000000000007941 */ /* 0x000fea0003800000 */
.L_x_1511:
        /* <DEDUP_REMOVED lines=17> */
.L_x_1499:
[----:B------:R-:W-:Y:S02]  /*f250*/  WARPSYNC 0xffffffff ;  /* 0xffffffff00007948 */ /* 0x000fe40003800000 */
[----:B------:R-:W-:Y:S01]  /*f260*/  BAR.SYNC.DEFER_BLOCKING 0x0 ;  /* 0x0000000000007b1d */ /* 0x000fe20000010000 */
[----:B------:R-:W-:-:S05]  /*f270*/  IMAD.MOV.U32 R16, RZ, RZ, RZ ;  /* 0x000000ffff107224 */ /* 0x000fca00078e00ff */
[----:B0-----:R-:W0:Y:S02]  /*f280*/  LDS R6, [0x4868] ;  /* 0x00486800ff067984 */ /* 0x001e240000000800 */
.L_x_1518:
[----:B------:R-:W-:Y:S01]  /*f290*/  IMAD R21, R16, 0x200, R13 ;  /* 0x0000020010157824 */ /* 0x000fe200078e020d */
[----:B------:R-:W-:Y:S03]  /*f2a0*/  WARPSYNC 0xffffffff ;  /* 0xffffffff00007948 */ /* 0x000fe60003800000 */
[----:B------:R-:W-:-:S05]  /*f2b0*/  IMAD.SHL.U32 R7, R21, 0x4, RZ ;  /* 0x0000000415077824 */ /* 0x000fca00078e00ff */
[----:B------:R-:W2:Y:S04]  /*f2c0*/  LDS R5, [R7+0x8a0] ;  /* 0x0008a00007057984 */ /* 0x000ea80000000800 */
[----:B------:R-:W-:Y:S06]  /*f2d0*/  BAR.SYNC.DEFER_BLOCKING 0x0 ;  /* 0x0000000000007b1d */ /* 0x000fec0000010000 */
[----:B--2---:R2:W-:Y:S04]  /*f2e0*/  STS [R10.X4+0x10], R5 ;  /* 0x000010050a007388 */ /* 0x0045e80000004800 */
[----:B------:R-:W-:Y:S06]  /*f2f0*/  BAR.SYNC.DEFER_BLOCKING 0x0 ;  /* 0x0000000000007b1d */ /* 0x000fec0000010000 */
[----:B------:R-:W-:Y:S05]  /*f300*/  @P3 BRA `(.L_x_1513) ;  /* 0x0000056000003947 */ /* 0x000fea0003800000 */
[----:B--2---:R-:W-:Y:S04]  /*f310*/  LDS R15, [R11+0x14] ;  /* 0x000014000b0f7984 */ /* 0x004fe80000000800 */
[----:B------:R-:W-:Y:S04]  /*f320*/  LDS R20, [R11+0x10] ;  /* 0x000010000b147984 */ /* 0x000fe80000000800 */
[----:B------:R-:W2:Y:S04]  /*f330*/  LDS R17, [R11+0x18] ;  /* 0x000018000b117984 */ /* 0x000ea80000000800 */
[----:B------:R-:W-:Y:S04]  /*f340*/  LDS R22, [R11+0x1c] ;  /* 0x00001c000b167984 */ /* 0x000fe80000000800 */
[----:B------:R-:W3:Y:S04]  /*f350*/  LDS R19, [R11+0x20] ;  /* 0x000020000b137984 */ /* 0x000ee80000000800 */
[----:B------:R-:W-:Y:S04]  /*f360*/  LDS R24, [R11+0x24] ;  /* 0x000024000b187984 */ /* 0x000fe80000000800 */
[----:B------:R-:W4:Y:S04]  /*f370*/  LDS R23, [R11+0x28] ;  /* 0x000028000b177984 */ /* 0x000f280000000800 */
[----:B-1----:R-:W-:Y:S04]  /*f380*/  LDS R26, [R11+0x2c] ;  /* 0x00002c000b1a7984 */ /* 0x002fe80000000800 */
[----:B------:R-:W1:Y:S04]  /*f390*/  LDS R25, [R11+0x30] ;  /* 0x000030000b197984 */ /* 0x000e680000000800 */
[----:B------:R-:W-:Y:S04]  /*f3a0*/  LDS R28, [R11+0x34] ;  /* 0x000034000b1c7984 */ /* 0x000fe80000000800 */
[----:B------:R-:W5:Y:S04]  /*f3b0*/  LDS R27, [R11+0x38] ;  /* 0x000038000b1b7984 */ /* 0x000f680000000800 */
[----:B------:R-:W-:Y:S04]  /*f3c0*/  LDS R30, [R11+0x3c] ;  /* 0x00003c000b1e7984 */ /* 0x000fe80000000800 */
[----:B------:R-:W0:Y:S01]  /*f3d0*/  LDS R29, [R11+0x40] ;  /* 0x000040000b1d7984 */ /* 0x000e220000000800 */
[----:B--2---:R-:W-:-:S03]  /*f3e0*/  IADD3 R15, R17, R15, R20 ;  /* 0x0000000f110f7210 */ /* 0x004fc60007ffe014 */
[----:B------:R-:W-:Y:S04]  /*f3f0*/  LDS R5, [R11+0x44] ;  /* 0x000044000b057984 */ /* 0x000fe80000000800 */
[----:B------:R-:W2:Y:S01]  /*f400*/  LDS R4, [R11+0x48] ;  /* 0x000048000b047984 */ /* 0x000ea20000000800 */
[----:B---3--:R-:W-:-:S03]  /*f410*/  IADD3 R15, R19, R15, R22 ;  /* 0x0000000f130f7210 */ /* 0x008fc60007ffe016 */
[----:B------:R-:W3:Y:S01]  /*f420*/  LDS R18, [R11+0x4c] ;  /* 0x00004c000b127984 */ /* 0x000ee20000000800 */
[----:B----4-:R-:W-:-:S04]  /*f430*/  IADD3 R15, R23, R15, R24 ;  /* 0x0000000f170f7210 */ /* 0x010fc80007ffe018 */
[----:B-1----:R-:W-:-:S04]  /*f440*/  IADD3 R15, R25, R15, R26 ;  /* 0x0000000f190f7210 */ /* 0x002fc80007ffe01a */
[----:B-----5:R-:W-:-:S04]  /*f450*/  IADD3 R15, R27, R15, R28 ;  /* 0x0000000f1b0f7210 */ /* 0x020fc80007ffe01c */
[----:B0-----:R-:W-:-:S04]  /*f460*/  IADD3 R15, R29, R15, R30 ;  /* 0x0000000f1d0f7210 */ /* 0x001fc80007ffe01e */
[----:B--2---:R-:W-:-:S05]  /*f470*/  IADD3 R5, R4, R15, R5 ;  /* 0x0000000f04057210 */ /* 0x004fca0007ffe005 */
[----:B---3--:R-:W-:Y:S01]  /*f480*/  IMAD.IADD R18, R5, 0x1, R18 ;  /* 0x0000000105127824 */ /* 0x008fe200078e0212 */
[----:B------:R-:W-:Y:S05]  /*f490*/  BRA.DIV ~URZ, `(.L_x_1514) ;  /* 0x000047b27f007947 */ /* 0x000fea000b800000 */
[----:B------:R0:W1:Y:S02]  /*f4a0*/  SHFL.UP P0, R15, R18, 0x1, RZ ;  /* 0x04200000120f7989 */ /* 0x00006400000000ff */
.L_x_1586:
        /* <DEDUP_REMOVED lines=12> */
.L_x_1587:
        /* <DEDUP_REMOVED lines=48> */
.L_x_1513:
[----:B--2---:R-:W-:Y:S01]  /*f870*/  WARPSYNC 0xffffffff ;  /* 0xffffffff00007948 */ /* 0x004fe20003800000 */
[----:B------:R-:W-:Y:S01]  /*f880*/  BAR.SYNC.DEFER_BLOCKING 0x0 ;  /* 0x0000000000007b1d */ /* 0x000fe20000010000 */
[----:B------:R-:W-:-:S05]  /*f890*/  PLOP3.LUT P0, PT, PT, PT, PT, 0x8, 0x0 ;  /* 0x000000000000781c */ /* 0x000fca0003f0e170 */
[----:B------:R-:W-:Y:S01]  /*f8a0*/  BSSY B0, `(.L_x_1516) ;  /* 0x0000011000007945 */ /* 0x000fe20003800000 */
[----:B------:R-:W2:Y:S04]  /*f8b0*/  LDS R5, [R10.X4+0x10] ;  /* 0x000010000a057984 */ /* 0x000ea80000004800 */
[----:B------:R-:W3:Y:S01]  /*f8c0*/  LDS R15, [0x890] ;  /* 0x00089000ff0f7984 */ /* 0x000ee20000000800 */
[--C-:B0-2---:R-:W-:Y:S02]  /*f8d0*/  IMAD.IADD R5, R5, 0x1, R6.reuse ;  /* 0x0000000105057824 */ /* 0x105fe400078e0206 */
        /* <DEDUP_REMOVED lines=13> */
.L_x_1517:
[----:B0-----:R-:W-:Y:S05]  /*f9b0*/  BSYNC B0 ;  /* 0x0000000000007941 */ /* 0x001fea0003800000 */
.L_x_1516:
[----:B------:R-:W-:Y:S01]  /*f9c0*/  BAR.RED.OR.DEFER_BLOCKING 0x0, P0 ;  /* 0x0000000000007b1d */ /* 0x000fe20000014800 */
[----:B------:R-:W-:-:S04]  /*f9d0*/  IADD3 R16, R16, 0x1, RZ ;  /* 0x0000000110107810 */ /* 0x000fc80007ffe0ff */
[----:B------:R-:W-:Y:S01]  /*f9e0*/  ISETP.LT.U32.AND P1, PT, R16, 0x4, PT ;  /* 0x000000041000780c */ /* 0x000fe20003f21070 */
[----:B------:R-:W0:-:S12]  /*f9f0*/  B2R.RESULT RZ, P0 ;  /* 0x0000000000ff731c */ /* 0x000e180000004000 */
[----:B01----:R-:W-:Y:S05]  /*fa00*/  @!P0 BRA P1, `(.L_x_1518) ;  /* 0xfffff88000008947 */ /* 0x003fea000083ffff */
        /* <DEDUP_REMOVED lines=15> */
.L_x_1528:
        /* <DEDUP_REMOVED lines=40> */
.L_x_1527:
[----:B------:R-:W-:Y:S05]  /*fd80*/  BSYNC B3 ;  /* 0x0000000000037941 */ /* 0x000fea0003800000 */
.L_x_1526:
[----:B------:R-:W-:Y:S05]  /*fd90*/  @P2 BRA `(.L_x_1525) ;  /* 0x0000013000002947 */ /* 0x000fea0003800000 */
[----:B------:R-:W1:Y:S01]  /*fda0*/  S2R R8, SR_LANEID ;  /* 0x0000000000087919 */ /* 0x000e620000000000 */
[----:B------:R-:W-:Y:S01]  /*fdb0*/  VOTEU.ANY UR4, UPT, PT ;  /* 0x0000000000047886 */ /* 0x000fe200038e0100 */
[----:B0-----:R-:W-:Y:S01]  /*fdc0*/  LEA R7, R10, 0x8a0, 0x2 ;  /* 0x000008a00a077811 */ /* 0x001fe200078e10ff */
[----:B------:R-:W1:Y:S01]  /*fdd0*/  FLO.U32 R15, UR4 ;  /* 0x00000004000f7d00 */ /* 0x000e6200080e0000 */
[----:B------:R-:W0:Y:S07]  /*fde0*/  S2R R16, SR_LTMASK ;  /* 0x0000000000107919 */ /* 0x000e2e0000003900 */
[----:B------:R-:W2:Y:S01]  /*fdf0*/  POPC R12, UR4 ;  /* 0x00000004000c7d09 */ /* 0x000ea20008000000 */
[----:B-1----:R-:W-:-:S02]  /*fe00*/  ISETP.EQ.U32.AND P1, PT, R15, R8, PT ;  /* 0x000000080f00720c */ /* 0x002fc40003f22070 */
[----:B0-----:R-:W-:-:S05]  /*fe10*/  LOP3.LUT R16, R16, UR4, RZ, 0xc0, !PT ;  /* 0x0000000410107c12 */ /* 0x001fca000f8ec0ff */
[----:B------:R-:W0:Y:S06]  /*fe20*/  POPC R11, R16 ;  /* 0x00000010000b7309 */ /* 0x000e2c0000000000 */
[----:B--2---:R-:W1:Y:S04]  /*fe30*/  @P1 ATOMS.ADD R12, [R7], R12 ;  /* 0x0000000c070c138c */ /* 0x004e680000000000 */
[----:B-1----:R-:W0:Y:S02]  /*fe40*/  SHFL.IDX PT, R8, R12, R15, 0x1f ;  /* 0x00001f0f0c087589 */ /* 0x002e2400000e0000 */
[----:B0-----:R-:W-:-:S05]  /*fe50*/  IMAD.IADD R8, R8, 0x1, R11 ;  /* 0x0000000108087824 */ /* 0x001fca00078e020b */
[----:B------:R-:W-:-:S13]  /*fe60*/  ISETP.GE.AND P1, PT, R8, c[0x0][0x180], PT ;  /* 0x0000600008007a0c */ /* 0x000fda0003f26270 */
[----:B------:R-:W-:Y:S01]  /*fe70*/  @!P1 LEA R11, R8, 0x4870, 0x2 ;  /* 0x00004870080b9811 */ /* 0x000fe200078e10ff */
[----:B------:R-:W-:Y:S02]  /*fe80*/  @!P1 IMAD.MOV.U32 R18, RZ, RZ, c[0x0][0x180] ;  /* 0x00006000ff129624 */ /* 0x000fe400078e00ff */
[----:B------:R-:W-:Y:S02]  /*fe90*/  @!P1 IMAD.IADD R17, R2, 0x1, R5 ;  /* 0x0000000102119824 */ /* 0x000fe400078e0205 */
[----:B------:R-:W-:-:S03]  /*fea0*/  @!P1 IMAD R11, R18, 0x4, R11 ;  /* 0x00000004120b9824 */ /* 0x000fc600078e020b */
[----:B------:R0:W-:Y:S04]  /*feb0*/  @!P1 STS [R8.X4+0x4870], R17 ;  /* 0x0048701108009388 */ /* 0x0001e80000004800 */
[----:B------:R0:W-:Y:S02]  /*fec0*/  @!P1 STS [R11], R6 ;  /* 0x000000060b009388 */ /* 0x0001e40000000800 */
.L_x_1525:
[----:B------:R-:W-:Y:S05]  /*fed0*/  BSYNC B2 ;  /* 0x0000000000027941 */ /* 0x000fea0003800000 */
.L_x_1524:
[----:B------:R-:W-:Y:S01]  /*fee0*/  IADD3 R5, R5, 0x200, RZ ;  /* 0x0000020005057810 */ /* 0x000fe20007ffe0ff */
[----:B------:R-:W-:Y:S05]  /*fef0*/  @P0 BRA `(.L_x_1528) ;  /* 0xfffffc0000000947 */ /* 0x000fea000383ffff */
.L_x_1523:
[----:B------:R-:W-:Y:S05]  /*ff00*/  BSYNC B1 ;  /* 0x0000000000017941 */ /* 0x000fea0003800000 */
.L_x_1522:
        /* <DEDUP_REMOVED lines=9> */
.L_x_1545:
        /* <DEDUP_REMOVED lines=34> */
.L_x_1532:
[----:B------:R-:W-:Y:S05]  /*101c0*/  BSYNC B2 ;  /* 0x0000000000027941 */ /* 0x000fea0003800000 */
.L_x_1531:
        /* <DEDUP_REMOVED lines=14> */
[----:B------:R-:W-:Y:S01]  /*102b0*/  @!P0 LEA R11, R9, 0x4870, 0x2 ;  /* 0x00004870090b8811 */ /* 0x000fe200078e10ff */
[----:B------:R-:W-:Y:S02]  /*102c0*/  @!P0 IMAD.MOV.U32 R18, RZ, RZ, c[0x0][0x180] ;  /* 0x00006000ff128624 */ /* 0x000fe400078e00ff */
[----:B------:R-:W-:Y:S02]  /*102d0*/  @!P0 IMAD.IADD R16, R2, 0x1, R5 ;  /* 0x0000000102108824 */ /* 0x000fe400078e0205 */
[----:B------:R-:W-:-:S03]  /*102e0*/  @!P0 IMAD R11, R18, 0x4, R11 ;  /* 0x00000004120b8824 */ /* 0x000fc600078e020b */
[----:B------:R0:W-:Y:S04]  /*102f0*/  @!P0 STS [R9.X4+0x4870], R16 ;  /* 0x0048701009008388 */ /* 0x0001e80000004800 */
[----:B------:R0:W-:Y:S02]  /*10300*/  @!P0 STS [R11], R8 ;  /* 0x000000080b008388 */ /* 0x0001e40000000800 */
.L_x_1530:
[----:B------:R-:W-:Y:S05]  /*10310*/  BSYNC B1 ;  /* 0x0000000000017941 */ /* 0x000fea0003800000 */
.L_x_1529:
        /* <DEDUP_REMOVED lines=14> */
[----:B------:R-:W-:Y:S02]  /*10400*/  ISETP.NE.AND P1, PT, R9, R10, PT ;  /* 0x0000000a0900720c */ /* 0x000fe40003f25270 */
[----:B------:R-:W-:-:S09]  /*10410*/  IADD3 R9, R5, 0x200, RZ ;  /* 0x0000020005097810 */ /* 0x000fd20007ffe0ff */
        /* <DEDUP_REMOVED lines=18> */
.L_x_1536:
[----:B------:R-:W-:Y:S05]  /*10540*/  BSYNC B2 ;  /* 0x0000000000027941 */ /* 0x000fea0003800000 */
.L_x_1535:
        /* <DEDUP_REMOVED lines=20> */
.L_x_1534:
[----:B------:R-:W-:Y:S05]  /*10690*/  BSYNC B1 ;  /* 0x0000000000017941 */ /* 0x000fea0003800000 */
.L_x_1533:
        /* <DEDUP_REMOVED lines=34> */
.L_x_1540:
[----:B------:R-:W-:Y:S05]  /*108c0*/  BSYNC B2 ;  /* 0x0000000000027941 */ /* 0x000fea0003800000 */
.L_x_1539:
        /* <DEDUP_REMOVED lines=20> */
.L_x_1538:
[----:B------:R-:W-:Y:S05]  /*10a10*/  BSYNC B1 ;  /* 0x0000000000017941 */ /* 0x000fea0003800000 */
.L_x_1537:
        /* <DEDUP_REMOVED lines=34> */
.L_x_1544:
[----:B------:R-:W-:Y:S05]  /*10c40*/  BSYNC B2 ;  /* 0x0000000000027941 */ /* 0x000fea0003800000 */
.L_x_1543:
        /* <DEDUP_REMOVED lines=20> */
.L_x_1542:
[----:B------:R-:W-:Y:S05]  /*10d90*/  BSYNC B1 ;  /* 0x0000000000017941 */ /* 0x000fea0003800000 */
.L_x_1541:
[----:B------:R-:W-:Y:S01]  /*10da0*/  IADD3 R5, R5, 0x800, RZ ;  /* 0x0000080005057810 */ /* 0x000fe20007ffe0ff */
[----:B------:R-:W-:-:S03]  /*10db0*/  IMAD.WIDE R6, R4, 0x4, R6 ;  /* 0x0000000404067825 */ /* 0x000fc600078e0206 */
[----:B------:R-:W-:Y:S01]  /*10dc0*/  ISETP.GE.AND P0, PT, R5, R0, PT ;  /* 0x000000000500720c */ /* 0x000fe20003f06270 */
[----:B0-----:R-:W-:-:S12]  /*10dd0*/  IMAD.MOV.U32 R8, RZ, RZ, R6 ;  /* 0x000000ffff087224 */ /* 0x001fd800078e0006 */
[----:B------:R-:W-:Y:S01]  /*10de0*/  @P0 CALL.REL.NOINC `(.L_x_1521) ;  /* 0x0000001000000944 */ /* 0x000fe20003c00000 */
[----:B------:R-:W-:Y:S05]  /*10df0*/  BRA `(.L_x_1545) ;  /* 0xfffff1a000007947 */ /* 0x000fea000383ffff */
.L_x_1521:
[----:B------:R-:W-:Y:S05]  /*10e00*/  BSYNC B0 ;  /* 0x0000000000007941 */ /* 0x000fea0003800000 */
.L_x_1520:
[----:B------:R-:W-:Y:S05]  /*10e10*/  BRA `(.L_x_1546) ;  /* 0x0000176000007947 */ /* 0x000fea0003800000 */
.L_x_1519:
        /* <DEDUP_REMOVED lines=26> */
.L_x_1565:
        /* <DEDUP_REMOVED lines=37> */
.L_x_1552:
[----:B------:R-:W-:Y:S05]  /*11210*/  BSYNC B2 ;  /* 0x0000000000027941 */ /* 0x000fea0003800000 */
.L_x_1551:
        /* <DEDUP_REMOVED lines=20> */
.L_x_1550:
[----:B------:R-:W-:Y:S05]  /*11360*/  BSYNC B1 ;  /* 0x0000000000017941 */ /* 0x000fea0003800000 */
.L_x_1549:
        /* <DEDUP_REMOVED lines=32> */
.L_x_1556:
[----:B------:R-:W-:Y:S05]  /*11570*/  BSYNC B2 ;  /* 0x0000000000027941 */ /* 0x000fea0003800000 */
.L_x_1555:
        /* <DEDUP_REMOVED lines=20> */
.L_x_1554:
[----:B------:R-:W-:Y:S05]  /*116c0*/  BSYNC B1 ;  /* 0x0000000000017941 */ /* 0x000fea0003800000 */
.L_x_1553:
        /* <DEDUP_REMOVED lines=32> */
.L_x_1560:
[----:B------:R-:W-:Y:S05]  /*118d0*/  BSYNC B2 ;  /* 0x0000000000027941 */ /* 0x000fea0003800000 */
.L_x_1559:
[----:B------:R-:W-:Y:S05]  /*118e0*/  @P1 BRA `(.L_x_1558) ;  /* 0x0000013000001947 */ /* 0x000fea0003800000 */
[----:B0-----:R-:W0:Y:S01]  /*118f0*/  S2R R23, SR_LANEID ;  /* 0x0000000000177919 */ /* 0x001e220000000000 */
[----:B------:R-:W-:Y:S01]  /*11900*/  VOTEU.ANY UR4, UPT, PT ;  /* 0x0000000000047886 */ /* 0x000fe200038e0100 */
[----:B------:R-:W-:Y:S01]  /*11910*/  LEA R24, R10, 0x8a0, 0x2 ;  /* 0x000008a00a187811 */ /* 0x000fe200078e10ff */
[----:B------:R-:W0:Y:S08]  /*11920*/  FLO.U32 R22, UR4 ;  /* 0x0000000400167d00 */ /* 0x000e3000080e0000 */
[----:B------:R-:W1:Y:S01]  /*11930*/  POPC R21, UR4 ;  /* 0x0000000400157d09 */ /* 0x000e620008000000 */
[----:B0-----:R-:W-:-:S02]  /*11940*/  ISETP.EQ.U32.AND P0, PT, R22, R23, PT ;  /* 0x000000171600720c */ /* 0x001fc40003f02070 */
[----:B------:R-:W0:Y:S11]  /*11950*/  S2R R23, SR_LTMASK ;  /* 0x0000000000177919 */ /* 0x000e360000003900 */
[----:B-1----:R-:W1:Y:S01]  /*11960*/  @P0 ATOMS.ADD R21, [R24], R21 ;  /* 0x000000151815038c */ /* 0x002e620000000000 */
[----:B0-----:R-:W-:-:S06]  /*11970*/  LOP3.LUT R23, R23, UR4, RZ, 0xc0, !PT ;  /* 0x0000000417177c12 */ /* 0x001fcc000f8ec0ff */
[----:B------:R-:W0:Y:S01]  /*11980*/  POPC R23, R23 ;  /* 0x0000001700177309 */ /* 0x000e220000000000 */
        /* <DEDUP_REMOVED lines=9> */
.L_x_1558:
[----:B------:R-:W-:Y:S05]  /*11a20*/  BSYNC B1 ;  /* 0x0000000000017941 */ /* 0x000fea0003800000 */
.L_x_1557:
        /* <DEDUP_REMOVED lines=9> */
[----:B------:R-:W-:Y:S02]  /*11ac0*/  IADD3 R19, R19, 0x3, RZ ;  /* 0x0000000313137810 */ /* 0x000fe40007ffe0ff */
        /* <DEDUP_REMOVED lines=22> */
.L_x_1564:
[----:B------:R-:W-:Y:S05]  /*11c30*/  BSYNC B2 ;  /* 0x0000000000027941 */ /* 0x000fea0003800000 */
.L_x_1563:
        /* <DEDUP_REMOVED lines=20> */
.L_x_1562:
[----:B------:R-:W-:Y:S05]  /*11d80*/  BSYNC B1 ;  /* 0x0000000000017941 */ /* 0x000fea0003800000 */
.L_x_1561:
[----:B0-----:R-:W-:-:S04]  /*11d90*/  IADD3 R19, R15, 0x200, RZ ;  /* 0x000002000f137810 */ /* 0x001fc80007ffe0ff */
[----:B------:R-:W-:Y:S01]  /*11da0*/  ISETP.GT.AND P0, PT, R12, R19, PT ;  /* 0x000000130c00720c */ /* 0x000fe20003f04270 */
[----:B------:R-:W-:-:S12]  /*11db0*/  IMAD.MOV.U32 R15, RZ, RZ, R19 ;  /* 0x000000ffff0f7224 */ /* 0x000fd800078e0013 */
[----:B------:R-:W-:Y:S01]  /*11dc0*/  @!P0 CALL.REL.NOINC `(.L_x_1548) ;  /* 0x0000001000008944 */ /* 0x000fe20003c00000 */
[----:B------:R-:W-:Y:S05]  /*11dd0*/  BRA `(.L_x_1565) ;  /* 0xfffff1e000007947 */ /* 0x000fea000383ffff */
.L_x_1548:
[----:B------:R-:W-:Y:S05]  /*11de0*/  BSYNC B0 ;  /* 0x0000000000007941 */ /* 0x000fea0003800000 */
.L_x_1547:
        /* <DEDUP_REMOVED lines=39> */
.L_x_1569:
[----:B------:R-:W-:Y:S05]  /*12060*/  BSYNC B1 ;  /* 0x0000000000017941 */ /* 0x000fea0003800000 */
.L_x_1568:
[----:B------:R-:W-:Y:S05]  /*12070*/  @P1 BRA `(.L_x_1567) ;  /* 0x0000013000001947 */ /* 0x000fea0003800000 */
[----:B------:R-:W1:Y:S01]  /*12080*/  S2R R6, SR_LANEID ;  /* 0x0000000000067919 */ /* 0x000e620000000000 */
[----:B------:R-:W-:Y:S01]  /*12090*/  VOTEU.ANY UR4, UPT, PT ;  /* 0x0000000000047886 */ /* 0x000fe200038e0100 */
[----:B------:R-:W-:Y:S01]  /*120a0*/  LEA R18, R10, 0x8a0, 0x2 ;  /* 0x000008a00a127811 */ /* 0x000fe200078e10ff */
[----:B------:R-:W1:Y:S01]  /*120b0*/  FLO.U32 R11, UR4 ;  /* 0x00000004000b7d00 */ /* 0x000e6200080e0000 */
[----:B------:R-:W2:Y:S07]  /*120c0*/  S2R R15, SR_LTMASK ;  /* 0x00000000000f7919 */ /* 0x000eae0000003900 */
[----:B------:R-:W3:Y:S01]  /*120d0*/  POPC R9, UR4 ;  /* 0x0000000400097d09 */ /* 0x000ee20008000000 */
[----:B-1----:R-:W-:-:S02]  /*120e0*/  ISETP.EQ.U32.AND P0, PT, R11, R6, PT ;  /* 0x000000060b00720c */ /* 0x002fc40003f02070 */
[----:B--2---:R-:W-:-:S05]  /*120f0*/  LOP3.LUT R15, R15, UR4, RZ, 0xc0, !PT ;  /* 0x000000040f0f7c12 */ /* 0x004fca000f8ec0ff */
[----:B------:R-:W1:Y:S06]  /*12100*/  POPC R6, R15 ;  /* 0x0000000f00067309 */ /* 0x000e6c0000000000 */
[----:B---3--:R-:W2:Y:S04]  /*12110*/  @P0 ATOMS.ADD R18, [R18], R9 ;  /* 0x000000091212038c */ /* 0x008ea80000000000 */
[----:B0-2---:R-:W1:Y:S02]  /*12120*/  SHFL.IDX PT, R5, R18, R11, 0x1f ;  /* 0x00001f0b12057589 */ /* 0x005e6400000e0000 */
        /* <DEDUP_REMOVED lines=8> */
.L_x_1567:
[----:B------:R-:W-:Y:S05]  /*121b0*/  BSYNC B0 ;  /* 0x0000000000007941 */ /* 0x000fea0003800000 */
.L_x_1566:
        /* <DEDUP_REMOVED lines=39> */
.L_x_1571:
[----:B------:R-:W-:Y:S05]  /*12430*/  BSYNC B0 ;  /* 0x0000000000007941 */ /* 0x000fea0003800000 */
.L_x_1570:
        /* <DEDUP_REMOVED lines=20> */
.L_x_1546:
[----:B------:R-:W-:Y:S01]  /*12580*/  WARPSYNC 0xffffffff ;  /* 0xffffffff00007948 */ /* 0x000fe20003800000 */
[----:B------:R-:W-:Y:S06]  /*12590*/  BAR.SYNC.DEFER_BLOCKING 0x0 ;  /* 0x0000000000007b1d */ /* 0x000fec0000010000 */
.L_x_1475:
[----:B0-----:R-:W0:Y:S02]  /*125a0*/  S2R R2, SR_TID.X ;  /* 0x0000000000027919 */ /* 0x001e240000002100 */
[----:B0-----:R-:W-:-:S13]  /*125b0*/  ISETP.GE.AND P0, PT, R2, c[0x0][0x180], PT ;  /* 0x0000600002007a0c */ /* 0x001fda0003f06270 */
[----:B------:R-:W-:Y:S05]  /*125c0*/  @P0 EXIT ;  /* 0x000000000000094d */ /* 0x000fea0003800000 */
[----:B------:R-:W-:Y:S01]  /*125d0*/  IMAD.MOV.U32 R0, RZ, RZ, R2 ;  /* 0x000000ffff007224 */ /* 0x000fe200078e0002 */
[----:B------:R-:W-:Y:S04]  /*125e0*/  BSSY B0, `(.L_x_1572) ;  /* 0x000002a000007945 */ /* 0x000fe80003800000 */
[----:B------:R-:W-:-:S04]  /*125f0*/  LOP3.LUT R4, RZ, R0, RZ, 0x33, !PT ;  /* 0x00000000ff047212 */ /* 0x000fc800078e33ff */
[----:B------:R-:W-:-:S04]  /*12600*/  IADD3 R5, R4, c[0x0][0x180], RZ ;  /* 0x0000600004057a10 */ /* 0x000fc80007ffe0ff */
[C---:B------:R-:W-:Y:S02]  /*12610*/  LEA.HI R4, R5.reuse, 0x1, RZ, 0x17 ;  /* 0x0000000105047811 */ /* 0x040fe400078fb8ff */
[----:B------:R-:W-:Y:S02]  /*12620*/  ISETP.GE.U32.AND P0, PT, R5, 0x600, PT ;  /* 0x000006000500780c */ /* 0x000fe40003f06070 */
[----:B------:R-:W-:-:S13]  /*12630*/  LOP3.LUT P1, R8, R4, 0x3, RZ, 0xc0, !PT ;  /* 0x0000000304087812 */ /* 0x000fda000782c0ff */
[----:B------:R-:W-:Y:S05]  /*12640*/  @!P1 BRA `(.L_x_1573) ;  /* 0x0000023000009947 */ /* 0x000fea0003800000 */
[----:B------:R-:W0:Y:S01]  /*12650*/  S2R R4, SR_CTAID.X ;  /* 0x0000000000047919 */ /* 0x000e220000002500 */
[--C-:B------:R-:W-:Y:S01]  /*12660*/  SHF.R.S32.HI R3, RZ, 0x1f, R2.reuse ;  /* 0x0000001fff037819 */ /* 0x100fe20000011402 */
[----:B------:R-:W-:Y:S02]  /*12670*/  IMAD.MOV.U32 R0, RZ, RZ, R2 ;  /* 0x000000ffff007224 */ /* 0x000fe400078e0002 */
[----:B0-----:R-:W-:-:S04]  /*12680*/  IMAD.WIDE R4, R4, c[0x0][0x180], RZ ;  /* 0x0000600004047a25 */ /* 0x001fc800078e02ff */
[----:B------:R-:W-:Y:S02]  /*12690*/  IMAD R5, R5, c[0x0][0x10], RZ ;  /* 0x0000040005057a24 */ /* 0x000fe400078e02ff */
[----:B------:R-:W-:Y:S01]  /*126a0*/  IMAD.WIDE.U32 R6, R4, c[0x0][0x10], R2 ;  /* 0x0000040004067a25 */ /* 0x000fe200078e0002 */
[----:B------:R-:W-:-:S04]  /*126b0*/  IADD3 R3, R2, c[0x0][0x180], RZ ;  /* 0x0000600002037a10 */ /* 0x000fc80007ffe0ff */
[----:B------:R-:W-:-:S05]  /*126c0*/  IADD3 R13, P1, R32, R6, RZ ;  /* 0x00000006200d7210 */ /* 0x000fca0007f3e0ff */
[----:B------:R-:W-:Y:S01]  /*126d0*/  IMAD.X R6, R7, 0x1, R5, P1 ;  /* 0x0000000107067824 */ /* 0x000fe200008e0605 */
[----:B------:R-:W-:Y:S01]  /*126e0*/  LEA R7, R2, 0x4870, 0x2 ;  /* 0x0000487002077811 */ /* 0x000fe200078e10ff */
[----:B------:R-:W-:-:S03]  /*126f0*/  IMAD.SHL.U32 R10, R13, 0x4, RZ ;  /* 0x000000040d0a7824 */ /* 0x000fc600078e00ff */
[----:B------:R-:W-:Y:S02]  /*12700*/  SHF.L.U64.HI R13, R13, 0x2, R6 ;  /* 0x000000020d0d7819 */ /* 0x000fe40000010206 */
[C---:B------:R-:W-:Y:S02]  /*12710*/  IADD3 R12, P1, R10.reuse, c[0x0][0x190], RZ ;  /* 0x000064000a0c7a10 */ /* 0x040fe40007f3e0ff */
[----:B------:R-:W-:Y:S02]  /*12720*/  IADD3 R10, P2, R10, c[0x0][0x170], RZ ;  /* 0x00005c000a0a7a10 */ /* 0x000fe40007f5e0ff */
[----:B------:R-:W-:Y:S02]  /*12730*/  IADD3.X R15, R13, c[0x0][0x194], RZ, P1, !PT ;  /* 0x000065000d0f7a10 */ /* 0x000fe40000ffe4ff */
[----:B------:R-:W-:Y:S02]  /*12740*/  LEA R6, R3, 0x4870, 0x2 ;  /* 0x0000487003067811 */ /* 0x000fe400078e10ff */
[----:B------:R-:W-:-:S02]  /*12750*/  IADD3.X R13, R13, c[0x0][0x174], RZ, P2, !PT ;  /* 0x00005d000d0d7a10 */ /* 0x000fc400017fe4ff */
.L_x_1574:
[----:B0-----:R0:W1:Y:S01]  /*12760*/  LDS R9, [R7] ;  /* 0x0000000007097984 */ /* 0x0010620000000800 */
[----:B------:R-:W-:Y:S01]  /*12770*/  IMAD.MOV.U32 R2, RZ, RZ, R10 ;  /* 0x000000ffff027224 */ /* 0x000fe200078e000a */
[----:B------:R-:W-:Y:S01]  /*12780*/  IADD3 R8, R8, -0x1, RZ ;  /* 0xffffffff08087810 */ /* 0x000fe20007ffe0ff */
[----:B------:R-:W-:Y:S01]  /*12790*/  IMAD.MOV.U32 R3, RZ, RZ, R13 ;  /* 0x000000ffff037224 */ /* 0x000fe200078e000d */
[----:B------:R2:W3:Y:S01]  /*127a0*/  LDS R11, [R6] ;  /* 0x00000000060b7984 */ /* 0x0004e20000000800 */
[----:B------:R-:W-:Y:S01]  /*127b0*/  IMAD.MOV.U32 R4, RZ, RZ, R12 ;  /* 0x000000ffff047224 */ /* 0x000fe200078e000c */
[----:B------:R-:W-:Y:S01]  /*127c0*/  ISETP.NE.AND P1, PT, R8, RZ, PT ;  /* 0x000000ff0800720c */ /* 0x000fe20003f25270 */
[----:B------:R-:W-:Y:S01]  /*127d0*/  IMAD.MOV.U32 R5, RZ, RZ, R15 ;  /* 0x000000ffff057224 */ /* 0x000fe200078e000f */
[----:B------:R-:W-:-:S02]  /*127e0*/  IADD3 R12, P2, R12, 0x800, RZ ;  /* 0x000008000c0c7810 */ /* 0x000fc40007f5e0ff */
[----:B------:R-:W-:Y:S02]  /*127f0*/  IADD3 R10, P3, R10, 0x800, RZ ;  /* 0x000008000a0a7810 */ /* 0x000fe40007f7e0ff */
[----:B------:R-:W-:Y:S01]  /*12800*/  IADD3 R0, R0, 0x200, RZ ;  /* 0x0000020000007810 */ /* 0x000fe20007ffe0ff */
[----:B------:R-:W-:Y:S01]  /*12810*/  IMAD.X R15, RZ, RZ, R15, P2 ;  /* 0x000000ffff0f7224 */ /* 0x000fe200010e060f */
[----:B0-----:R-:W-:Y:S01]  /*12820*/  IADD3 R7, R7, 0x800, RZ ;  /* 0x0000080007077810 */ /* 0x001fe20007ffe0ff */
[----:B------:R-:W-:Y:S01]  /*12830*/  IMAD.X R13, RZ, RZ, R13, P3 ;  /* 0x000000ffff0d7224 */ /* 0x000fe200018e060d */
[----:B--2---:R-:W-:Y:S01]  /*12840*/  IADD3 R6, R6, 0x800, RZ ;  /* 0x0000080006067810 */ /* 0x004fe20007ffe0ff */
[----:B-1----:R0:W-:Y:S04]  /*12850*/  STG.E [R2.64], R9 ;  /* 0x0000000902007986 */ /* 0x0021e8000c10190a */
[----:B---3--:R0:W-:Y:S01]  /*12860*/  STG.E [R4.64], R11 ;  /* 0x0000000b04007986 */ /* 0x0081e2000c10190a */
[----:B------:R-:W-:Y:S05]  /*12870*/  @P1 BRA `(.L_x_1574) ;  /* 0xfffffee000001947 */ /* 0x000fea000383ffff */
.L_x_1573:
[----:B------:R-:W-:Y:S05]  /*12880*/  BSYNC B0 ;  /* 0x0000000000007941 */ /* 0x000fea0003800000 */
.L_x_1572:
[----:B------:R-:W-:Y:S05]  /*12890*/  @!P0 EXIT ;  /* 0x000000000000894d */ /* 0x000fea0003800000 */
[----:B------:R-:W1:Y:S01]  /*128a0*/  S2UR UR6, SR_CTAID.X ;  /* 0x00000000000679c3 */ /* 0x000e620000002500 */
[----:B------:R-:W-:Y:S01]  /*128b0*/  ULDC UR7, c[0x0][0x180] ;  /* 0x0000600000077ab9 */ /* 0x000fe20000000800 */
[----:B0-----:R-:W-:Y:S01]  /*128c0*/  IADD3 R2, -R0, c[0x0][0x180], RZ ;  /* 0x0000600000027a10 */ /* 0x001fe20007ffe1ff */
[----:B------:R-:W-:Y:S01]  /*128d0*/  ULDC UR8, c[0x0][0x10] ;  /* 0x0000040000087ab9 */ /* 0x000fe20000000800 */
[----:B------:R-:W-:Y:S01]  /*128e0*/  IADD3 R12, P2, R32, R0, RZ ;  /* 0x00000000200c7210 */ /* 0x000fe20007f5e0ff */
[----:B------:R-:W-:Y:S01]  /*128f0*/  BSSY B0, `(.L_x_1575) ;  /* 0x0000066000007945 */ /* 0x000fe20003800000 */
[----:B------:R-:W-:-:S02]  /*12900*/  ISETP.GT.AND P1, PT, R2, 0x1800, PT ;  /* 0x000018000200780c */ /* 0x000fc40003f24270 */
[C---:B------:R-:W-:Y:S02]  /*12910*/  LEA.HI.X.SX32 R3, R0.reuse, RZ, 0x1, P2 ;  /* 0x000000ff00037211 */ /* 0x040fe400010f0eff */
[----:B------:R-:W-:Y:S02]  /*12920*/  IADD3 R2, R0, c[0x0][0x180], RZ ;  /* 0x0000600000027a10 */ /* 0x000fe40007ffe0ff */
[C---:B------:R-:W-:Y:S01]  /*12930*/  SHF.L.U64.HI R10, R12.reuse, 0x2, R3 ;  /* 0x000000020c0a7819 */ /* 0x040fe20000010203 */
[----:B------:R-:W-:Y:S01]  /*12940*/  IMAD.SHL.U32 R12, R12, 0x4, RZ ;  /* 0x000000040c0c7824 */ /* 0x000fe200078e00ff */
[----:B------:R-:W-:Y:S02]  /*12950*/  LEA R13, R0, 0x4870, 0x2 ;  /* 0x00004870000d7811 */ /* 0x000fe400078e10ff */
[----:B------:R-:W-:Y:S02]  /*12960*/  LEA R2, R2, 0x4870, 0x2 ;  /* 0x0000487002027811 */ /* 0x000fe400078e10ff */
[----:B------:R-:W-:-:S02]  /*12970*/  IADD3 R6, P2, R12, c[0x0][0x190], RZ ;  /* 0x000064000c067a10 */ /* 0x000fc40007f5e0ff */
[----:B------:R-:W-:Y:S02]  /*12980*/  IADD3 R12, P3, R12, c[0x0][0x170], RZ ;  /* 0x00005c000c0c7a10 */ /* 0x000fe40007f7e0ff */
[----:B------:R-:W-:Y:S01]  /*12990*/  IADD3.X R8, R10, c[0x0][0x194], RZ, P2, !PT ;  /* 0x000065000a087a10 */ /* 0x000fe200017fe4ff */
[----:B-1----:R-:W-:Y:S01]  /*129a0*/  UIMAD.WIDE UR6, UR6, UR7, URZ ;  /* 0x00000007060672a5 */ /* 0x002fe2000f8e023f */
[----:B------:R-:W-:Y:S02]  /*129b0*/  PLOP3.LUT P0, PT, PT, PT, PT, 0x80, 0x0 ;  /* 0x000000000000781c */ /* 0x000fe40003f0f070 */
[----:B------:R-:W-:Y:S01]  /*129c0*/  IADD3 R13, R13, 0x1000, RZ ;  /* 0x000010000d0d7810 */ /* 0x000fe20007ffe0ff */
[----:B------:R-:W-:Y:S01]  /*129d0*/  UIMAD.WIDE.U32 UR4, UR6, UR8, URZ ;  /* 0x00000008060472a5 */ /* 0x000fe2000f8e003f */
[----:B------:R-:W-:Y:S01]  /*129e0*/  IADD3 R11, R2, 0x1000, RZ ;  /* 0x00001000020b7810 */ /* 0x000fe20007ffe0ff */
[----:B------:R-:W-:Y:S01]  /*129f0*/  UIMAD UR6, UR7, UR8, URZ ;  /* 0x00000008070672a4 */ /* 0x000fe2000f8e023f */
[----:B------:R-:W-:-:S03]  /*12a00*/  IADD3.X R10, R10, c[0x0][0x174], RZ, P3, !PT ;  /* 0x00005d000a0a7a10 */ /* 0x000fc60001ffe4ff */
[----:B------:R-:W-:Y:S02]  /*12a10*/  UIADD3 UR5, UR6, UR5, URZ ;  /* 0x0000000506057290 */ /* 0x000fe4000fffe03f */
[----:B------:R-:W-:Y:S02]  /*12a20*/  USHF.L.U32 UR6, UR4, 0x2, URZ ;  /* 0x0000000204067899 */ /* 0x000fe4000800063f */
[----:B------:R-:W-:-:S04]  /*12a30*/  USHF.L.U64.HI UR4, UR4, 0x2, UR5 ;  /* 0x0000000204047899 */ /* 0x000fc80008010205 */
[----:B------:R-:W-:Y:S02]  /*12a40*/  IMAD.U32 R9, RZ, RZ, UR6 ;  /* 0x00000006ff097e24 */ /* 0x000fe4000f8e00ff */
[----:B------:R-:W-:Y:S01]  /*12a50*/  IMAD.U32 R7, RZ, RZ, UR4 ;  /* 0x00000004ff077e24 */ /* 0x000fe2000f8e00ff */
[----:B------:R-:W-:Y:S05]  /*12a60*/  @!P1 BRA `(.L_x_1576) ;  /* 0x000004e000009947 */ /* 0x000fea0003800000 */
[----:B------:R-:W-:Y:S01]  /*12a70*/  IMAD.MOV.U32 R15, RZ, RZ, c[0x0][0x180] ;  /* 0x00006000ff0f7624 */ /* 0x000fe200078e00ff */
[----:B------:R-:W-:-:S04]  /*12a80*/  PLOP3.LUT P0, PT, PT, PT, PT, 0x8, 0x0 ;  /* 0x000000000000781c */ /* 0x000fc80003f0e170 */
[----:B------:R-:W-:Y:S02]  /*12a90*/  IADD3 R15, R15, -0x1800, RZ ;  /* 0xffffe8000f0f7810 */ /* 0x000fe40007ffe0ff */
.L_x_1577:
[----:B0-----:R-:W0:Y:S01]  /*12aa0*/  LDS R17, [R13+-0x1000] ;  /* 0xfff000000d117984 */ /* 0x001e220000000800 */
[C---:B------:R-:W-:Y:S02]  /*12ab0*/  IADD3 R2, P1, R9.reuse, R12, RZ ;  /* 0x0000000c09027210 */ /* 0x040fe40007f3e0ff */
[----:B------:R-:W-:Y:S01]  /*12ac0*/  IADD3 R4, P2, R9, R6, RZ ;  /* 0x0000000609047210 */ /* 0x000fe20007f5e0ff */
[----:B------:R-:W1:Y:S01]  /*12ad0*/  LDS R19, [R11+-0x1000] ;  /* 0xfff000000b137984 */ /* 0x000e620000000800 */
[----:B------:R-:W-:Y:S01]  /*12ae0*/  IADD3 R0, R0, 0x2000, RZ ;  /* 0x0000200000007810 */ /* 0x000fe20007ffe0ff */
[C---:B------:R-:W-:Y:S02]  /*12af0*/  IMAD.X R3, R7.reuse, 0x1, R10, P1 ;  /* 0x0000000107037824 */ /* 0x040fe400008e060a */
[----:B------:R-:W2:Y:S01]  /*12b00*/  LDS R21, [R13+-0x800] ;  /* 0xfff800000d157984 */ /* 0x000ea20000000800 */
[----:B------:R-:W-:Y:S01]  /*12b10*/  IMAD.X R5, R7, 0x1, R8, P2 ;  /* 0x0000000107057824 */ /* 0x000fe200010e0608 */
[----:B------:R-:W-:-:S02]  /*12b20*/  ISETP.GE.AND P1, PT, R0, R15, PT ;  /* 0x0000000f0000720c */ /* 0x000fc40003f26270 */
[----:B------:R-:W3:Y:S01]  /*12b30*/  LDS R23, [R11+-0x800] ;  /* 0xfff800000b177984 */ /* 0x000ee20000000800 */
[----:B------:R-:W-:-:S03]  /*12b40*/  IADD3 R9, P2, R9, 0x8000, RZ ;  /* 0x0000800009097810 */ /* 0x000fc60007f5e0ff */
[----:B------:R-:W4:Y:S02]  /*12b50*/  LDS R25, [R13] ;  /* 0x000000000d197984 */ /* 0x000f240000000800 */
[----:B------:R-:W-:Y:S02]  /*12b60*/  IMAD.X R7, RZ, RZ, R7, P2 ;  /* 0x000000ffff077224 */ /* 0x000fe400010e0607 */
[----:B------:R-:W5:Y:S04]  /*12b70*/  LDS R27, [R11] ;  /* 0x000000000b1b7984 */ /* 0x000f680000000800 */
[----:B------:R-:W2:Y:S04]  /*12b80*/  LDS R29, [R13+0x800] ;  /* 0x000800000d1d7984 */ /* 0x000ea80000000800 */
[----:B------:R-:W3:Y:S04]  /*12b90*/  LDS R31, [R11+0x800] ;  /* 0x000800000b1f7984 */ /* 0x000ee80000000800 */
[----:B------:R-:W3:Y:S04]  /*12ba0*/  LDS R33, [R13+0x1000] ;  /* 0x001000000d217984 */ /* 0x000ee80000000800 */
[----:B------:R-:W4:Y:S04]  /*12bb0*/  LDS R35, [R11+0x1000] ;  /* 0x001000000b237984 */ /* 0x000f280000000800 */
[----:B------:R-:W4:Y:S04]  /*12bc0*/  LDS R37, [R13+0x1800] ;  /* 0x001800000d257984 */ /* 0x000f280000000800 */
[----:B------:R-:W5:Y:S04]  /*12bd0*/  LDS R14, [R11+0x1800] ;  /* 0x001800000b0e7984 */ /* 0x000f680000000800 */
[----:B0-----:R-:W-:Y:S04]  /*12be0*/  STG.E [R2.64], R17 ;  /* 0x0000001102007986 */ /* 0x001fe8000c10190a */
[----:B------:R-:W0:Y:S04]  /*12bf0*/  LDS R16, [R13+0x2000] ;  /* 0x002000000d107984 */ /* 0x000e280000000800 */
[----:B-1----:R-:W-:Y:S04]  /*12c00*/  STG.E [R4.64], R19 ;  /* 0x0000001304007986 */ /* 0x002fe8000c10190a */
[----:B------:R-:W1:Y:S04]  /*12c10*/  LDS R17, [R11+0x2000] ;  /* 0x002000000b117984 */ /* 0x000e680000000800 */
[----:B--2---:R-:W-:Y:S04]  /*12c20*/  STG.E [R2.64+0x800], R21 ;  /* 0x0008001502007986 */ /* 0x004fe8000c10190a */
[----:B------:R-:W2:Y:S04]  /*12c30*/  LDS R19, [R13+0x2800] ;  /* 0x002800000d137984 */ /* 0x000ea80000000800 */
[----:B---3--:R-:W-:Y:S04]  /*12c40*/  STG.E [R4.64+0x800], R23 ;  /* 0x0008001704007986 */ /* 0x008fe8000c10190a */
[----:B------:R-:W3:Y:S04]  /*12c50*/  LDS R21, [R11+0x2800] ;  /* 0x002800000b157984 */ /* 0x000ee80000000800 */
[----:B----4-:R-:W-:Y:S04]  /*12c60*/  STG.E [R2.64+0x1000], R25 ;  /* 0x0010001902007986 */ /* 0x010fe8000c10190a */
[----:B------:R-:W4:Y:S04]  /*12c70*/  LDS R23, [R13+0x3000] ;  /* 0x003000000d177984 */ /* 0x000f280000000800 */
[----:B-----5:R-:W-:Y:S04]  /*12c80*/  STG.E [R4.64+0x1000], R27 ;  /* 0x0010001b04007986 */ /* 0x020fe8000c10190a */
[----:B------:R-:W5:Y:S04]  /*12c90*/  LDS R25, [R11+0x3000] ;  /* 0x003000000b197984 */ /* 0x000f680000000800 */
[----:B------:R-:W-:Y:S04]  /*12ca0*/  STG.E [R2.64+0x1800], R29 ;  /* 0x0018001d02007986 */ /* 0x000fe8000c10190a */
[----:B------:R-:W0:Y:S04]  /*12cb0*/  LDS R27, [R13+0x3800] ;  /* 0x003800000d1b7984 */ /* 0x000e280000000800 */
        /* <DEDUP_REMOVED lines=9> */
[----:B------:R-:W1:Y:S04]  /*12d50*/  LDS R37, [R11+0x4800] ;  /* 0x004800000b257984 */ /* 0x000e680000000800 */
[----:B------:R-:W2:Y:S04]  /*12d60*/  LDS R14, [R13+0x5000] ;  /* 0x005000000d0e7984 */ /* 0x000ea80000000800 */
[----:B------:R-:W3:Y:S04]  /*12d70*/  LDS R18, [R11+0x5000] ;  /* 0x005000000b127984 */ /* 0x000ee80000000800 */
[----:B------:R-:W4:Y:S04]  /*12d80*/  LDS R20, [R13+0x5800] ;  /* 0x005800000d147984 */ /* 0x000f280000000800 */
[----:B------:R-:W5:Y:S04]  /*12d90*/  LDS R22, [R11+0x5800] ;  /* 0x005800000b167984 */ /* 0x000f680000000800 */
[----:B------:R-:W5:Y:S04]  /*12da0*/  LDS R24, [R13+0x6000] ;  /* 0x006000000d187984 */ /* 0x000f680000000800 */
[----:B------:R-:W5:Y:S04]  /*12db0*/  LDS R26, [R11+0x6000] ;  /* 0x006000000b1a7984 */ /* 0x000f680000000800 */
[----:B------:R0:W5:Y:S04]  /*12dc0*/  LDS R28, [R13+0x6800] ;  /* 0x006800000d1c7984 */ /* 0x0001680000000800 */
[----:B------:R1:W5:Y:S04]  /*12dd0*/  LDS R30, [R11+0x6800] ;  /* 0x006800000b1e7984 */ /* 0x0003680000000800 */
[----:B0-----:R0:W-:Y:S01]  /*12de0*/  STG.E [R2.64+0x3000], R16 ;  /* 0x0030001002007986 */ /* 0x0011e2000c10190a */
[----:B------:R-:W-:-:S03]  /*12df0*/  IADD3 R13, R13, 0x8000, RZ ;  /* 0x000080000d0d7810 */ /* 0x000fc60007ffe0ff */
[----:B-1----:R0:W-:Y:S01]  /*12e00*/  STG.E [R4.64+0x3000], R17 ;  /* 0x0030001104007986 */ /* 0x0021e2000c10190a */
[----:B------:R-:W-:-:S03]  /*12e10*/  IADD3 R11, R11, 0x8000, RZ ;  /* 0x000080000b0b7810 */ /* 0x000fc60007ffe0ff */
[----:B--2---:R0:W-:Y:S04]  /*12e20*/  STG.E [R2.64+0x3800], R19 ;  /* 0x0038001302007986 */ /* 0x0041e8000c10190a */
[----:B---3--:R0:W-:Y:S04]  /*12e30*/  STG.E [R4.64+0x3800], R21 ;  /* 0x0038001504007986 */ /* 0x0081e8000c10190a */
[----:B----4-:R0:W-:Y:S04]  /*12e40*/  STG.E [R2.64+0x4000], R23 ;  /* 0x0040001702007986 */ /* 0x0101e8000c10190a */
[----:B-----5:R0:W-:Y:S04]  /*12e50*/  STG.E [R4.64+0x4000], R25 ;  /* 0x0040001904007986 */ /* 0x0201e8000c10190a */
        /* <DEDUP_REMOVED lines=15> */
.L_x_1576:
[----:B------:R-:W-:Y:S05]  /*12f50*/  BSYNC B0 ;  /* 0x0000000000007941 */ /* 0x000fea0003800000 */
.L_x_1575:
[----:B0-----:R-:W-:Y:S01]  /*12f60*/  IADD3 R2, -R0, c[0x0][0x180], RZ ;  /* 0x0000600000027a10 */ /* 0x001fe20007ffe1ff */
[----:B------:R-:W-:Y:S03]  /*12f70*/  BSSY B0, `(.L_x_1578) ;  /* 0x000002d000007945 */ /* 0x000fe60003800000 */
[----:B------:R-:W-:-:S13]  /*12f80*/  ISETP.GT.AND P1, PT, R2, 0x800, PT ;  /* 0x000008000200780c */ /* 0x000fda0003f24270 */
[----:B------:R-:W-:Y:S05]  /*12f90*/  @!P1 BRA `(.L_x_1579) ;  /* 0x000002a000009947 */ /* 0x000fea0003800000 */
[----:B------:R-:W0:Y:S01]  /*12fa0*/  LDS R15, [R13+-0x1000] ;  /* 0xfff000000d0f7984 */ /* 0x000e220000000800 */
[C---:B------:R-:W-:Y:S02]  /*12fb0*/  IADD3 R2, P0, R9.reuse, R12, RZ ;  /* 0x0000000c09027210 */ /* 0x040fe40007f1e0ff */
[----:B------:R-:W-:Y:S01]  /*12fc0*/  IADD3 R4, P1, R9, R6, RZ ;  /* 0x0000000609047210 */ /* 0x000fe20007f3e0ff */
[----:B------:R-:W1:Y:S01]  /*12fd0*/  LDS R17, [R11+-0x1000] ;  /* 0xfff000000b117984 */ /* 0x000e620000000800 */
[----:B------:R-:W-:Y:S01]  /*12fe0*/  IADD3 R0, R0, 0x1000, RZ ;  /* 0x0000100000007810 */ /* 0x000fe20007ffe0ff */
[C---:B------:R-:W-:Y:S01]  /*12ff0*/  IMAD.X R3, R7.reuse, 0x1, R10, P0 ;  /* 0x0000000107037824 */ /* 0x040fe200000e060a */
[----:B------:R-:W-:Y:S01]  /*13000*/  PLOP3.LUT P0, PT, PT, PT, PT, 0x8, 0x0 ;  /* 0x000000000000781c */ /* 0x000fe20003f0e170 */
[----:B------:R-:W2:Y:S01]  /*13010*/  LDS R19, [R13+-0x800] ;  /* 0xfff800000d137984 */ /* 0x000ea20000000800 */
[----:B------:R-:W-:Y:S01]  /*13020*/  IMAD.X R5, R7, 0x1, R8, P1 ;  /* 0x0000000107057824 */ /* 0x000fe200008e0608 */
[----:B------:R-:W-:-:S02]  /*13030*/  IADD3 R9, P1, R9, 0x4000, RZ ;  /* 0x0000400009097810 */ /* 0x000fc40007f3e0ff */
[----:B------:R-:W3:Y:S03]  /*13040*/  LDS R21, [R11+-0x800] ;  /* 0xfff800000b157984 */ /* 0x000ee60000000800 */
[----:B------:R-:W-:Y:S01]  /*13050*/  IMAD.X R7, RZ, RZ, R7, P1 ;  /* 0x000000ffff077224 */ /* 0x000fe200008e0607 */
[----:B------:R-:W4:Y:S04]  /*13060*/  LDS R23, [R13] ;  /* 0x000000000d177984 */ /* 0x000f280000000800 */
[----:B------:R-:W5:Y:S04]  /*13070*/  LDS R25, [R11] ;  /* 0x000000000b197984 */ /* 0x000f680000000800 */
        /* <DEDUP_REMOVED lines=10> */
[----:B0-----:R0:W-:Y:S01]  /*13120*/  STG.E [R2.64], R15 ;  /* 0x0000000f02007986 */ /* 0x0011e2000c10190a */
[----:B------:R-:W-:-:S03]  /*13130*/  IADD3 R13, R13, 0x4000, RZ ;  /* 0x000040000d0d7810 */ /* 0x000fc60007ffe0ff */
[----:B-1----:R0:W-:Y:S01]  /*13140*/  STG.E [R4.64], R17 ;  /* 0x0000001104007986 */ /* 0x0021e2000c10190a */
        /* <DEDUP_REMOVED lines=15> */
.L_x_1579:
[----:B------:R-:W-:Y:S05]  /*13240*/  BSYNC B0 ;  /* 0x0000000000007941 */ /* 0x000fea0003800000 */
.L_x_1578:
[----:B------:R-:W-:-:S13]  /*13250*/  ISETP.LT.OR P0, PT, R0, c[0x0][0x180], P0 ;  /* 0x0000600000007a0c */ /* 0x000fda0000701670 */
[----:B------:R-:W-:Y:S05]  /*13260*/  @!P0 EXIT ;  /* 0x000000000000894d */ /* 0x000fea0003800000 */
[----:B0-----:R-:W0:Y:S01]  /*13270*/  LDS R5, [R13+-0x1000] ;  /* 0xfff000000d057984 */ /* 0x001e220000000800 */
[C---:B------:R-:W-:Y:S02]  /*13280*/  IADD3 R2, P0, R9.reuse, R12, RZ ;  /* 0x0000000c09027210 */ /* 0x040fe40007f1e0ff */
[----:B------:R-:W-:Y:S01]  /*13290*/  IADD3 R6, P1, R9, R6, RZ ;  /* 0x0000000609067210 */ /* 0x000fe20007f3e0ff */
[----:B------:R-:W1:Y:S02]  /*132a0*/  LDS R15, [R11+-0x1000] ;  /* 0xfff000000b0f7984 */ /* 0x000e640000000800 */
[C---:B------:R-:W-:Y:S02]  /*132b0*/  IMAD.X R3, R7.reuse, 0x1, R10, P0 ;  /* 0x0000000107037824 */ /* 0x040fe400000e060a */
[----:B------:R-:W2:Y:S01]  /*132c0*/  LDS R17, [R13+-0x800] ;  /* 0xfff800000d117984 */ /* 0x000ea20000000800 */
[----:B------:R-:W-:-:S03]  /*132d0*/  IMAD.X R7, R7, 0x1, R8, P1 ;  /* 0x0000000107077824 */ /* 0x000fc600008e0608 */
[----:B------:R-:W3:Y:S04]  /*132e0*/  LDS R19, [R11+-0x800] ;  /* 0xfff800000b137984 */ /* 0x000ee80000000800 */
[----:B------:R-:W4:Y:S04]  /*132f0*/  LDS R21, [R13] ;  /* 0x000000000d157984 */ /* 0x000f280000000800 */
[----:B------:R-:W5:Y:S04]  /*13300*/  LDS R23, [R11] ;  /* 0x000000000b177984 */ /* 0x000f680000000800 */
[----:B------:R-:W5:Y:S04]  /*13310*/  LDS R25, [R13+0x800] ;  /* 0x000800000d197984 */ /* 0x000f680000000800 */
[----:B------:R-:W5:Y:S04]  /*13320*/  LDS R27, [R11+0x800] ;  /* 0x000800000b1b7984 */ /* 0x000f680000000800 */
[----:B0-----:R-:W-:Y:S04]  /*13330*/  STG.E [R2.64], R5 ;  /* 0x0000000502007986 */ /* 0x001fe8000c10190a */
[----:B-1----:R-:W-:Y:S04]  /*13340*/  STG.E [R6.64], R15 ;  /* 0x0000000f06007986 */ /* 0x002fe8000c10190a */
[----:B--2---:R-:W-:Y:S04]  /*13350*/  STG.E [R2.64+0x800], R17 ;  /* 0x0008001102007986 */ /* 0x004fe8000c10190a */
[----:B---3--:R-:W-:Y:S04]  /*13360*/  STG.E [R6.64+0x800], R19 ;  /* 0x0008001306007986 */ /* 0x008fe8000c10190a */
[----:B----4-:R-:W-:Y:S04]  /*13370*/  STG.E [R2.64+0x1000], R21 ;  /* 0x0010001502007986 */ /* 0x010fe8000c10190a */
[----:B-----5:R-:W-:Y:S04]  /*13380*/  STG.E [R6.64+0x1000], R23 ;  /* 0x0010001706007986 */ /* 0x020fe8000c10190a */
[----:B------:R-:W-:Y:S04]  /*13390*/  STG.E [R2.64+0x1800], R25 ;  /* 0x0018001902007986 */ /* 0x000fe8000c10190a */
[----:B------:R-:W-:Y:S01]  /*133a0*/  STG.E [R6.64+0x1800], R27 ;  /* 0x0018001b06007986 */ /* 0x000fe2000c10190a */
[----:B------:R-:W-:Y:S05]  /*133b0*/  EXIT ;  /* 0x000000000000794d */ /* 0x000fea0003800000 */
.L_x_1237:
[----:B------:R-:W-:Y:S01]  /*133c0*/  IMAD.MOV.U32 R22, RZ, RZ, R16 ;  /* 0x000000ffff167224 */ /* 0x000fe200078e0010 */
[----:B------:R-:W-:Y:S01]  /*133d0*/  MOV R4, 0x13420 ;  /* 0x0001342000047802 */ /* 0x000fe20000000f00 */
[----:B------:R-:W-:-:S02]  /*133e0*/  IMAD.MOV.U32 R19, RZ, RZ, 0x1 ;  /* 0x00000001ff137424 */ /* 0x000fc400078e00ff */
[----:B------:R-:W-:Y:S02]  /*133f0*/  IMAD.MOV.U32 R20, RZ, RZ, RZ ;  /* 0x000000ffff147224 */ /* 0x000fe400078e00ff */
[----:B------:R-:W-:Y:S02]  /*13400*/  IMAD.MOV.U32 R15, RZ, RZ, -0x1 ;  /* 0xffffffffff0f7424 */ /* 0x000fe400078e00ff */
[----:B------:R-:W-:Y:S05]  /*13410*/  CALL.REL.NOINC `($__internal_7_$__cuda_sm70_shflsync_up_p) ;  /* 0x00000b4000007944 */ /* 0x000fea0003c00000 */
[----:B------:R-:W-:Y:S01]  /*13420*/  ISETP.EQ.U32.AND P0, PT, R17, 0x1, PT ;  /* 0x000000011100780c */ /* 0x000fe20003f02070 */
[----:B------:R-:W-:Y:S08]  /*13430*/  BRA `(.L_x_1580) ;  /* 0xfffef0e000007947 */ /* 0x000ff0000383ffff */
.L_x_1238:
[----:B------:R-:W-:Y:S01]  /*13440*/  IMAD.MOV.U32 R19, RZ, RZ, 0x2 ;  /* 0x00000002ff137424 */ /* 0x000fe200078e00ff */
[----:B------:R-:W-:Y:S01]  /*13450*/  MOV R4, 0x13490 ;  /* 0x0001349000047802 */ /* 0x000fe20000000f00 */
[----:B------:R-:W-:Y:S02]  /*13460*/  IMAD.MOV.U32 R20, RZ, RZ, RZ ;  /* 0x000000ffff147224 */ /* 0x000fe400078e00ff */
[----:B------:R-:W-:Y:S02]  /*13470*/  IMAD.MOV.U32 R15, RZ, RZ, -0x1 ;  /* 0xffffffffff0f7424 */ /* 0x000fe400078e00ff */
[----:B0-----:R-:W-:Y:S05]  /*13480*/  CALL.REL.NOINC `($__internal_7_$__cuda_sm70_shflsync_up_p) ;  /* 0x00000ad000007944 */ /* 0x001fea0003c00000 */
[----:B------:R-:W-:Y:S01]  /*13490*/  IMAD.IADD R4, R22, 0x1, R15 ;  /* 0x0000000116047824 */ /* 0x000fe200078e020f */
[----:B------:R-:W-:Y:S01]  /*134a0*/  ISETP.NE.U32.AND P0, PT, R17, 0x1, PT ;  /* 0x000000011100780c */ /* 0x000fe20003f05070 */
[----:B------:R-:W-:Y:S02]  /*134b0*/  IMAD.MOV.U32 R19, RZ, RZ, 0x4 ;  /* 0x00000004ff137424 */ /* 0x000fe400078e00ff */
[----:B------:R-:W-:Y:S01]  /*134c0*/  IMAD.MOV.U32 R20, RZ, RZ, RZ ;  /* 0x000000ffff147224 */ /* 0x000fe200078e00ff */
[----:B------:R-:W-:Y:S01]  /*134d0*/  SEL R22, R4, R15, !P0 ;  /* 0x0000000f04167207 */ /* 0x000fe20004000000 */
[----:B------:R-:W-:Y:S01]  /*134e0*/  IMAD.MOV.U32 R15, RZ, RZ, -0x1 ;  /* 0xffffffffff0f7424 */ /* 0x000fe200078e00ff */
[----:B------:R-:W-:-:S02]  /*134f0*/  MOV R4, 0x13510 ;  /* 0x0001351000047802 */ /* 0x000fc40000000f00 */
[----:B------:R-:W-:Y:S05]  /*13500*/  CALL.REL.NOINC `($__internal_7_$__cuda_sm70_shflsync_up_p) ;  /* 0x00000a5000007944 */ /* 0x000fea0003c00000 */
[----:B------:R-:W-:Y:S01]  /*13510*/  IMAD.IADD R4, R22, 0x1, R15 ;  /* 0x0000000116047824 */ /* 0x000fe200078e020f */
[----:B------:R-:W-:Y:S01]  /*13520*/  ISETP.NE.U32.AND P0, PT, R17, 0x1, PT ;  /* 0x000000011100780c */ /* 0x000fe20003f05070 */
[----:B------:R-:W-:-:S02]  /*13530*/  IMAD.MOV.U32 R19, RZ, RZ, 0x8 ;  /* 0x00000008ff137424 */ /* 0x000fc400078e00ff */
[----:B------:R-:W-:Y:S01]  /*13540*/  IMAD.MOV.U32 R20, RZ, RZ, RZ ;  /* 0x000000ffff147224 */ /* 0x000fe200078e00ff */
[----:B------:R-:W-:Y:S01]  /*13550*/  SEL R22, R4, R15, !P0 ;  /* 0x0000000f04167207 */ /* 0x000fe20004000000 */
[----:B------:R-:W-:Y:S01]  /*13560*/  IMAD.MOV.U32 R15, RZ, RZ, -0x1 ;  /* 0xffffffffff0f7424 */ /* 0x000fe200078e00ff */
[----:B------:R-:W-:Y:S02]  /*13570*/  MOV R4, 0x13590 ;  /* 0x0001359000047802 */ /* 0x000fe40000000f00 */
[----:B------:R-:W-:Y:S05]  /*13580*/  CALL.REL.NOINC `($__internal_7_$__cuda_sm70_shflsync_up_p) ;  /* 0x000009d000007944 */ /* 0x000fea0003c00000 */
        /* <DEDUP_REMOVED lines=10> */
[----:B------:R-:W-:-:S03]  /*13630*/  IMAD.MOV.U32 R20, RZ, RZ, 0x1f ;  /* 0x0000001fff147424 */ /* 0x000fc600078e00ff */
[----:B------:R-:W-:Y:S01]  /*13640*/  SEL R19, R4, R15, !P0 ;  /* 0x0000000f04137207 */ /* 0x000fe20004000000 */
[----:B------:R-:W-:Y:S01]  /*13650*/  IMAD.MOV.U32 R15, RZ, RZ, -0x1 ;  /* 0xffffffffff0f7424 */ /* 0x000fe200078e00ff */
[----:B------:R-:W-:-:S03]  /*13660*/  MOV R4, 0x13690 ;  /* 0x0001369000047802 */ /* 0x000fc60000000f00 */
[----:B------:R-:W-:Y:S02]  /*13670*/  IMAD.MOV.U32 R17, RZ, RZ, R19 ;  /* 0x000000ffff117224 */ /* 0x000fe400078e0013 */
[----:B------:R-:W-:Y:S05]  /*13680*/  CALL.REL.NOINC `($__internal_6_$__cuda_sm70_shflsync_idx_p) ;  /* 0x0000089000007944 */ /* 0x000fea0003c00000 */
[----:B01----:R-:W-:Y:S05]  /*13690*/  BRA `(.L_x_1581) ;  /* 0xfffeef5000007947 */ /* 0x003fea000383ffff */
.L_x_1316:
[----:B------:R-:W-:Y:S01]  /*136a0*/  IMAD.MOV.U32 R22, RZ, RZ, R16 ;  /* 0x000000ffff167224 */ /* 0x000fe200078e0010 */
[----:B------:R-:W-:Y:S01]  /*136b0*/  MOV R4, 0x13700 ;  /* 0x0001370000047802 */ /* 0x000fe20000000f00 */
[----:B------:R-:W-:Y:S02]  /*136c0*/  IMAD.MOV.U32 R19, RZ, RZ, 0x1 ;  /* 0x00000001ff137424 */ /* 0x000fe400078e00ff */
[----:B------:R-:W-:Y:S02]  /*136d0*/  IMAD.MOV.U32 R20, RZ, RZ, RZ ;  /* 0x000000ffff147224 */ /* 0x000fe400078e00ff */
[----:B------:R-:W-:Y:S02]  /*136e0*/  IMAD.MOV.U32 R15, RZ, RZ, -0x1 ;  /* 0xffffffffff0f7424 */ /* 0x000fe400078e00ff */
[----:B------:R-:W-:Y:S05]  /*136f0*/  CALL.REL.NOINC `($__internal_7_$__cuda_sm70_shflsync_up_p) ;  /* 0x0000086000007944 */ /* 0x000fea0003c00000 */
[----:B------:R-:W-:Y:S01]  /*13700*/  ISETP.EQ.U32.AND P0, PT, R17, 0x1, PT ;  /* 0x000000011100780c */ /* 0x000fe20003f02070 */
[----:B------:R-:W-:Y:S08]  /*13710*/  BRA `(.L_x_1582) ;  /* 0xffff292000007947 */ /* 0x000ff0000383ffff */
.L_x_1317:
[----:B------:R-:W-:Y:S01]  /*13720*/  IMAD.MOV.U32 R19, RZ, RZ, 0x2 ;  /* 0x00000002ff137424 */ /* 0x000fe200078e00ff */
[----:B------:R-:W-:Y:S01]  /*13730*/  MOV R4, 0x13770 ;  /* 0x0001377000047802 */ /* 0x000fe20000000f00 */
[----:B------:R-:W-:Y:S02]  /*13740*/  IMAD.MOV.U32 R20, RZ, RZ, RZ ;  /* 0x000000ffff147224 */ /* 0x000fe400078e00ff */
[----:B------:R-:W-:-:S02]  /*13750*/  IMAD.MOV.U32 R15, RZ, RZ, -0x1 ;  /* 0xffffffffff0f7424 */ /* 0x000fc400078e00ff */
[----:B0-----:R-:W-:Y:S05]  /*13760*/  CALL.REL.NOINC `($__internal_7_$__cuda_sm70_shflsync_up_p) ;  /* 0x000007f000007944 */ /* 0x001fea0003c00000 */
        /* <DEDUP_REMOVED lines=33> */
.L_x_1412:
        /* <DEDUP_REMOVED lines=8> */
.L_x_1413:
        /* <DEDUP_REMOVED lines=34> */
[----:B------:R-:W-:Y:S02]  /*13c20*/  MOV R4, 0x13c40 ;  /* 0x00013c4000047802 */ /* 0x000fe40000000f00 */
[----:B------:R-:W-:Y:S05]  /*13c30*/  CALL.REL.NOINC `($__internal_6_$__cuda_sm70_shflsync_idx_p) ;  /* 0x000002e000007944 */ /* 0x000fea0003c00000 */
[----:B01----:R-:W-:Y:S05]  /*13c40*/  BRA `(.L_x_1585) ;  /* 0xffff631000007947 */ /* 0x003fea000383ffff */
.L_x_1514:
        /* <DEDUP_REMOVED lines=8> */
.L_x_1515:
[----:B------:R-:W-:Y:S01]  /*13cd0*/  IMAD.MOV.U32 R19, RZ, RZ, 0x2 ;  /* 0x00000002ff137424 */ /* 0x000fe200078e00ff */
[----:B------:R-:W-:Y:S01]  /*13ce0*/  MOV R4, 0x13d20 ;  /* 0x00013d2000047802 */ /* 0x000fe20000000f00 */
[----:B------:R-:W-:-:S02]  /*13cf0*/  IMAD.MOV.U32 R20, RZ, RZ, RZ ;  /* 0x000000ffff147224 */ /* 0x000fc400078e00ff */
        /* <DEDUP_REMOVED lines=34> */
        .weak           $__internal_6_$__cuda_sm70_shflsync_idx_p
        .type           $__internal_6_$__cuda_sm70_shflsync_idx_p,@function
        .size           $__internal_6_$__cuda_sm70_shflsync_idx_p,($__internal_7_$__cuda_sm70_shflsync_up_p - $__internal_6_$__cuda_sm70_shflsync_idx_p)
$__internal_6_$__cuda_sm70_shflsync_idx_p:
[----:B------:R-:W-:Y:S01]  /*13f20*/  IMAD.MOV.U32 R5, RZ, RZ, 0x0 ;  /* 0x00000000ff057424 */ /* 0x000fe200078e00ff */
[----:B------:R-:W-:Y:S04]  /*13f30*/  WARPSYNC R15 ;  /* 0x0000000f00007348 */ /* 0x000fe80003800000 */
[----:B------:R0:W1:Y:S01]  /*13f40*/  SHFL.IDX PT, R15, R17, R20, R20 ;  /* 0x00000014110f7389 */ /* 0x00006200000e0014 */
[----:B------:R-:W-:Y:S05]  /*13f50*/  RET.REL.NODEC R4 `(_ZN4vllm16topKPerRowDecodeILi512ELb1ELb1ELb0EEEvPKfPKiPiiiiiiPfiS4_) ;  /* 0xfffec0a004007950 */ /* 0x000fea0003c3ffff */
        .weak           $__internal_7_$__cuda_sm70_shflsync_up_p
        .type           $__internal_7_$__cuda_sm70_shflsync_up_p,@function
        .size           $__internal_7_$__cuda_sm70_shflsync_up_p,(.L_x_2411 - $__internal_7_$__cuda_sm70_shflsync_up_p)
$__internal_7_$__cuda_sm70_shflsync_up_p:
[----:B------:R-:W-:Y:S04]  /*13f60*/  WARPSYNC R15 ;  /* 0x0000000f00007348 */ /* 0x000fe80003800000 */
[----:B------:R-:W-:Y:S01]  /*13f70*/  IMAD.MOV.U32 R5, RZ, RZ, 0x0 ;  /* 0x00000000ff057424 */ /* 0x000fe200078e00ff */
[----:B------:R-:W0:Y:S02]  /*13f80*/  SHFL.UP P0, R15, R22, R19, R20 ;  /* 0x04000013160f7389 */ /* 0x000e240000000014 */
[----:B0-----:R-:W-:Y:S01]  /*13f90*/  SEL R17, RZ, 0x1, !P0 ;  /* 0x00000001ff117807 */ /* 0x001fe20004000000 */
[----:B------:R-:W-:Y:S06]  /*13fa0*/  RET.REL.NODEC R4 `(_ZN4vllm16topKPerRowDecodeILi512ELb1ELb1ELb0EEEvPKfPKiPiiiiiiPfiS4_) ;  /* 0xfffec05004007950 */ /* 0x000fec0003c3ffff */
.L_x_1588:
        /* <DEDUP_REMOVED lines=13> */
.L_x_2411:


//--------------------- .text._ZN4vllm16topKPerRowDecodeILi512ELb1ELb0ELb0EEEvPKfPKiPiiiiiiPfiS4_ --------------------------
	.section	.text._ZN4vllm16topKPerRowDecodeILi512ELb1ELb0ELb0EEEvPKfPKiPiiiiiiPfiS4_,"ax",@progbits
	.sectioninfo	@"SHI_REGISTERS=40"
	.align	128
.text._ZN4vllm16topKPerRowDecodeILi512ELb1ELb0ELb0EEEvPKfPKiPiiiiiiPfiS4_:
        .type           _ZN4vllm16topKPerRowDecodeILi512ELb1ELb0ELb0EEEvPKfPKiPiiiiiiPfiS4_,@function
        .size           _ZN4vllm16topKPerRowDecodeILi512ELb1ELb0ELb0EEEvPKfPKiPiiiiiiPfiS4_,(.L_x_2414 - _ZN4vllm16topKPerRowDecodeILi512ELb1ELb0ELb0EEEvPKfPKiPiiiiiiPfiS4_)
        .other          _ZN4vllm16topKPerRowDecodeILi512ELb1ELb0ELb0EEEvPKfPKiPiiiiiiPfiS4_,@"STO_CUDA_ENTRY STV_DEFAULT"
_ZN4vllm16topKPerRowDecodeILi512ELb1ELb0ELb0EEEvPKfPKiPiiiiiiPfiS4_:
        /* <DEDUP_REMOVED lines=13> */
[----:B------:R-:W-:-:S04]  /*00d0*/  IMAD.HI.U32 R3, R3, R5, R2 ;  /* 0x0000000503037227 */ /* 0x000fc800078e0002 */
[----:B------:R-:W-:Y:S02]  /*00e0*/  IMAD.MOV.U32 R5, RZ, RZ, 0x4 ;  /* 0x00000004ff057424 */ /* 0x000fe400078e00ff */
[----:B------:R-:W-:-:S04]  /*00f0*/  IMAD.HI.U32 R3, R3, R4, RZ ;  /* 0x0000000403037227 */ /* 0x000fc800078e00ff */
[----:B------:R-:W-:-:S04]  /*0100*/  IMAD.MOV R0, RZ, RZ, -R3 ;  /* 0x000000ffff007224 */ /* 0x000fc800078e0a03 */
[----:B------:R-:W-:Y:S01]  /*0110*/  IMAD R2, R7, R0, R4 ;  /* 0x0000000007027224 */ /* 0x000fe200078e0204 */
[----:B------:R-:W-:-:S04]  /*0120*/  LOP3.LUT R0, R23, c[0x0][0x184], RZ, 0x3c, !PT ;  /* 0x0000610017007a12 */ /* 0x000fc800078e3cff */
[----:B------:R-:W-:Y:S02]  /*0130*/  ISETP.GT.U32.AND P1, PT, R7, R2, PT ;  /* 0x000000020700720c */ /* 0x000fe40003f24070 */
[----:B------:R-:W-:-:S11]  /*0140*/  ISETP.GE.AND P2, PT, R0, RZ, PT ;  /* 0x000000ff0000720c */ /* 0x000fd60003f46270 */
[----:B------:R-:W-:Y:S01]  /*0150*/  @!P1 IMAD.IADD R2, R2, 0x1, -R7 ;  /* 0x0000000102029824 */ /* 0x000fe200078e0a07 */
[----:B------:R-:W-:Y:S02]  /*0160*/  @!P1 IADD3 R3, R3, 0x1, RZ ;  /* 0x0000000103039810 */ /* 0x000fe40007ffe0ff */
[----:B------:R-:W-:Y:S02]  /*0170*/  ISETP.NE.AND P1, PT, RZ, c[0x0][0x188], PT ;  /* 0x00006200ff007a0c */ /* 0x000fe40003f25270 */
[----:B------:R-:W-:-:S13]  /*0180*/  ISETP.GE.U32.AND P0, PT, R2, R7, PT ;  /* 0x000000070200720c */ /* 0x000fda0003f06070 */
[----:B------:R-:W-:Y:S02]  /*0190*/  @P0 IADD3 R3, R3, 0x1, RZ ;  /* 0x0000000103030810 */ /* 0x000fe40007ffe0ff */
[----:B------:R-:W-:-:S03]  /*01a0*/  ISETP.NE.AND P0, PT, RZ, c[0x0][0x184], PT ;  /* 0x00006100ff007a0c */ /* 0x000fc60003f05270 */
[----:B------:R-:W-:-:S05]  /*01b0*/  @!P2 IMAD.MOV R3, RZ, RZ, -R3 ;  /* 0x000000ffff03a224 */ /* 0x000fca00078e0a03 */
[----:B------:R-:W-:-:S04]  /*01c0*/  SEL R0, R6, R3, !P0 ;  /* 0x0000000306007207 */ /* 0x000fc80004000000 */
[----:B------:R-:W-:-:S05]  /*01d0*/  SEL R0, R0, R23, !P1 ;  /* 0x0000001700007207 */ /* 0x000fca0004800000 */
[----:B------:R-:W-:-:S06]  /*01e0*/  IMAD.WIDE R4, R0, R5, c[0x0][0x168] ;  /* 0x00005a0000047625 */ /* 0x000fcc00078e0205 */
[----:B------:R-:W2:Y:S04]  /*01f0*/  LDG.E R4, [R4.64] ;  /* 0x0000000404047981 */ /* 0x000ea8000c1e1900 */
[----:B------:R-:W0:Y:S01]  /*0200*/  S2R R3, SR_TID.X ;  /* 0x0000000000037919 */ /* 0x000e220000002100 */
[----:B--2---:R-:W-:Y:S01]  /*0210*/  @P1 IMNMX R0, RZ, R4, !PT ;  /* 0x00000004ff001217 */ /* 0x004fe20007800200 */
[----:B------:R-:W-:Y:S05]  /*0220*/  @P1 BRA `(.L_x_1589) ;  /* 0x000000a000001947 */ /* 0x000fea0003800000 */
[----:B0-----:R-:W-:Y:S01]  /*0230*/  ISETP.GE.AND P2, PT, R23, RZ, PT ;  /* 0x000000ff1700720c */ /* 0x001fe20003f46270 */
[----:B------:R-:W-:Y:S01]  /*0240*/  IMAD.IADD R5, R2, 0x1, -R7 ;  /* 0x0000000102057824 */ /* 0x000fe200078e0a07 */
[----:B------:R-:W-:Y:S01]  /*0250*/  ISETP.GT.U32.AND P1, PT, R7, R2, PT ;  /* 0x000000020700720c */ /* 0x000fe20003f24070 */
[----:B------:R-:W-:-:S03]  /*0260*/  IMAD.MOV.U32 R0, RZ, RZ, 0x1 ;  /* 0x00000001ff007424 */ /* 0x000fc600078e00ff */
[----:B------:R-:W-:-:S07]  /*0270*/  SEL R5, R5, R2, !P1 ;  /* 0x0000000205057207 */ /* 0x000fce0004800000 */
[----:B------:R-:W-:-:S05]  /*0280*/  @!P2 IMAD.MOV R5, RZ, RZ, -R5 ;  /* 0x000000ffff05a224 */ /* 0x000fca00078e0a05 */
[----:B------:R-:W-:-:S04]  /*0290*/  SEL R5, R6, R5, !P0 ;  /* 0x0000000506057207 */ /* 0x000fc80004000000 */
[----:B------:R-:W-:-:S05]  /*02a0*/  IADD3 R5, R5, -c[0x0][0x184], R0 ;  /* 0x8000610005057a10 */ /* 0x000fca0007ffe000 */
[----:B------:R-:W-:-:S05]  /*02b0*/  IMAD.IADD R5, R4, 0x1, R5 ;  /* 0x0000000104057824 */ /* 0x000fca00078e0205 */
[----:B------:R-:W-:-:S04]  /*02c0*/  IMNMX R0, RZ, R5, !PT ;  /* 0x00000005ff007217 */ /* 0x000fc80007800200 */
.L_x_1589:
[----:B0-----:R-:W-:Y:S01]  /*02d0*/  ISETP.GT.AND P0, PT, R0, c[0x0][0x180], PT ;  /* 0x0000600000007a0c */ /* 0x001fe20003f04270 */
[----:B------:R-:W-:-:S12]  /*02e0*/  IMAD.WIDE R12, R23, c[0x0][0x178], RZ ;  /* 0x00005e00170c7a25 */ /* 0x000fd800078e02ff */
[----:B------:R-:W-:Y:S05]  /*02f0*/  @P0 BRA `(.L_x_1590) ;  /* 0x00000de000000947 */ /* 0x000fea0003800000 */
[----:B------:R-:W-:Y:S01]  /*0300*/  ISETP.GE.AND P0, PT, R3, R0, PT ;  /* 0x000000000300720c */ /* 0x000fe20003f06270 */
[----:B------:R-:W-:Y:S01]  /*0310*/  IMAD.MOV.U32 R2, RZ, RZ, c[0x0][0x180] ;  /* 0x00006000ff027624 */ /* 0x000fe200078e00ff */
[----:B------:R-:W-:Y:S01]  /*0320*/  BSSY B0, `(.L_x_1591) ;  /* 0x0000078000007945 */ /* 0x000fe20003800000 */
[----:B------:R-:W-:-:S03]  /*0330*/  SHF.R.S32.HI R5, RZ, 0x1f, R23 ;  /* 0x0000001fff057819 */ /* 0x000fc60000011417 */
[----:B------:R-:W-:-:S07]  /*0340*/  SHF.R.S32.HI R4, RZ, 0x1f, R2 ;  /* 0x0000001fff047819 */ /* 0x000fce0000011402 */
[----:B------:R-:W-:Y:S05]  /*0350*/  @P0 BRA `(.L_x_1592) ;  /* 0x0000074000000947 */ /* 0x000fea0003800000 */
[----:B------:R-:W-:Y:S01]  /*0360*/  LOP3.LUT R7, RZ, R3, RZ, 0x33, !PT ;  /* 0x00000003ff077212 */ /* 0x000fe200078e33ff */
[----:B------:R-:W-:Y:S01]  /*0370*/  BSSY B1, `(.L_x_1593) ;  /* 0x0000019000017945 */ /* 0x000fe20003800000 */
[----:B------:R-:W-:-:S03]  /*0380*/  IMAD.MOV.U32 R9, RZ, RZ, R3 ;  /* 0x000000ffff097224 */ /* 0x000fc600078e0003 */
[----:B------:R-:W-:-:S05]  /*0390*/  IMAD.IADD R7, R7, 0x1, R0 ;  /* 0x0000000107077824 */ /* 0x000fca00078e0200 */
[C---:B------:R-:W-:Y:S02]  /*03a0*/  LEA.HI R6, R7.reuse, 0x1, RZ, 0x17 ;  /* 0x0000000107067811 */ /* 0x040fe400078fb8ff */
[----:B------:R-:W-:Y:S02]  /*03b0*/  ISETP.GE.U32.AND P1, PT, R7, 0x600, PT ;  /* 0x000006000700780c */ /* 0x000fe40003f26070 */
[----:B------:R-:W-:-:S13]  /*03c0*/  LOP3.LUT P0, R8, R6, 0x3, RZ, 0xc0, !PT ;  /* 0x0000000306087812 */ /* 0x000fda000780c0ff */
[----:B------:R-:W-:Y:S05]  /*03d0*/  @!P0 BRA `(.L_x_1594) ;  /* 0x0000012000008947 */ /* 0x000fea0003800000 */
[--C-:B------:R-:W-:Y:S01]  /*03e0*/  SHF.R.S32.HI R7, RZ, 0x1f, R3.reuse ;  /* 0x0000001fff077819 */ /* 0x100fe20000011403 */
[----:B------:R-:W-:Y:S02]  /*03f0*/  IMAD R9, R5, c[0x0][0x180], RZ ;  /* 0x0000600005097a24 */ /* 0x000fe400078e02ff */
[----:B------:R-:W-:Y:S02]  /*0400*/  IMAD.MOV.U32 R6, RZ, RZ, R3 ;  /* 0x000000ffff067224 */ /* 0x000fe400078e0003 */
[C---:B------:R-:W-:Y:S02]  /*0410*/  IMAD R9, R23.reuse, R4, R9 ;  /* 0x0000000417097224 */ /* 0x040fe400078e0209 */
[----:B------:R-:W-:-:S04]  /*0420*/  IMAD.WIDE.U32 R6, R23, c[0x0][0x180], R6 ;  /* 0x0000600017067a25 */ /* 0x000fc800078e0006 */
[----:B------:R-:W-:Y:S01]  /*0430*/  IMAD.IADD R11, R7, 0x1, R9 ;  /* 0x00000001070b7824 */ /* 0x000fe200078e0209 */
[----:B------:R-:W-:Y:S01]  /*0440*/  LEA R10, P0, R6, c[0x0][0x170], 0x2 ;  /* 0x00005c00060a7a11 */ /* 0x000fe200078010ff */
[----:B------:R-:W-:-:S03]  /*0450*/  IMAD.MOV.U32 R9, RZ, RZ, R3 ;  /* 0x000000ffff097224 */ /* 0x000fc600078e0003 */
[----:B------:R-:W-:Y:S02]  /*0460*/  LEA.HI.X R11, R6, c[0x0][0x174], R11, 0x2, P0 ;  /* 0x00005d00060b7a11 */ /* 0x000fe400000f140b */
.L_x_1595:
        /* <DEDUP_REMOVED lines=9> */
.L_x_1594:
[----:B------:R-:W-:Y:S05]  /*0500*/  BSYNC B1 ;  /* 0x0000000000017941 */ /* 0x000fea0003800000 */
.L_x_1593:
[----:B------:R-:W-:Y:S05]  /*0510*/  @!P1 BRA `(.L_x_1592) ;  /* 0x0000058000009947 */ /* 0x000fea0003800000 */
[--C-:B------:R-:W-:Y:S01]  /*0520*/  IMAD.IADD R8, R0, 0x1, -R9.reuse ;  /* 0x0000000100087824 */ /* 0x100fe200078e0a09 */
[--C-:B------:R-:W-:Y:S01]  /*0530*/  SHF.R.S32.HI R7, RZ, 0x1f, R9.reuse ;  /* 0x0000001fff077819 */ /* 0x100fe20000011409 */
[----:B------:R-:W-:Y:S01]  /*0540*/  IMAD R6, R5, c[0x0][0x180], RZ ;  /* 0x0000600005067a24 */ /* 0x000fe200078e02ff */
[----:B------:R-:W-:Y:S02]  /*0550*/  BSSY B1, `(.L_x_1596) ;  /* 0x0000032000017945 */ /* 0x000fe40003800000 */
[----:B------:R-:W-:Y:S01]  /*0560*/  ISETP.GT.AND P1, PT, R8, 0x1800, PT ;  /* 0x000018000800780c */ /* 0x000fe20003f24270 */
[----:B------:R-:W-:Y:S02]  /*0570*/  IMAD R13, R23, R4, R6 ;  /* 0x00000004170d7224 */ /* 0x000fe400078e0206 */
[----:B------:R-:W-:-:S04]  /*0580*/  IMAD.MOV.U32 R6, RZ, RZ, R9 ;  /* 0x000000ffff067224 */ /* 0x000fc800078e0009 */
        /* <DEDUP_REMOVED lines=8> */
.L_x_1598:
        /* <DEDUP_REMOVED lines=38> */
.L_x_1597:
[----:B------:R-:W-:Y:S05]  /*0870*/  BSYNC B1 ;  /* 0x0000000000017941 */ /* 0x000fea0003800000 */
.L_x_1596:
        /* <DEDUP_REMOVED lines=25> */
.L_x_1600:
[----:B------:R-:W-:Y:S05]  /*0a10*/  BSYNC B1 ;  /* 0x0000000000017941 */ /* 0x000fea0003800000 */
.L_x_1599:
        /* <DEDUP_REMOVED lines=8> */
.L_x_1592:
[----:B------:R-:W-:Y:S05]  /*0aa0*/  BSYNC B0 ;  /* 0x0000000000007941 */ /* 0x000fea0003800000 */
.L_x_1591:
[----:B0-----:R-:W-:-:S05]  /*0ab0*/  IMAD.IADD R6, R3, 0x1, R0 ;  /* 0x0000000103067824 */ /* 0x001fca00078e0200 */
[----:B------:R-:W-:-:S13]  /*0ac0*/  ISETP.GE.AND P0, PT, R6, c[0x0][0x180], PT ;  /* 0x0000600006007a0c */ /* 0x000fda0003f06270 */
[----:B------:R-:W-:Y:S05]  /*0ad0*/  @P0 EXIT ;  /* 0x000000000000094d */ /* 0x000fea0003800000 */
[----:B------:R-:W-:Y:S01]  /*0ae0*/  LOP3.LUT R0, RZ, R0, RZ, 0x33, !PT ;  /* 0x00000000ff007212 */ /* 0x000fe200078e33ff */
[----:B------:R-:W-:Y:S03]  /*0af0*/  BSSY B0, `(.L_x_1601) ;  /* 0x0000019000007945 */ /* 0x000fe60003800000 */
[----:B------:R-:W-:-:S04]  /*0b00*/  IADD3 R3, -R3, c[0x0][0x180], R0 ;  /* 0x0000600003037a10 */ /* 0x000fc80007ffe100 */
[C---:B------:R-:W-:Y:S02]  /*0b10*/  LEA.HI R0, R3.reuse, 0x1, RZ, 0x17 ;  /* 0x0000000103007811 */ /* 0x040fe400078fb8ff */
[----:B------:R-:W-:Y:S01]  /*0b20*/  ISETP.GE.U32.AND P1, PT, R3, 0x600, PT ;  /* 0x000006000300780c */ /* 0x000fe20003f26070 */
[----:B------:R-:W-:Y:S01]  /*0b30*/  IMAD.MOV.U32 R3, RZ, RZ, R6 ;  /* 0x000000ffff037224 */ /* 0x000fe200078e0006 */
        /* <DEDUP_REMOVED lines=9> */
[----:B------:R-:W-:-:S03]  /*0bd0*/  IMAD.MOV.U32 R11, RZ, RZ, -0x1 ;  /* 0xffffffffff0b7424 */ /* 0x000fc600078e00ff */
[----:B------:R-:W-:-:S03]  /*0be0*/  LEA.HI.X R9, R6, c[0x0][0x174], R9, 0x2, P0 ;  /* 0x00005d0006097a11 */ /* 0x000fc600000f1409 */
.L_x_1603:
        /* <DEDUP_REMOVED lines=9> */
.L_x_1602:
[----:B------:R-:W-:Y:S05]  /*0c80*/  BSYNC B0 ;  /* 0x0000000000007941 */ /* 0x000fea0003800000 */
.L_x_1601:
[----:B------:R-:W-:Y:S05]  /*0c90*/  @!P1 EXIT ;  /* 0x000000000000994d */ /* 0x000fea0003800000 */
[----:B------:R-:W-:Y:S01]  /*0ca0*/  IMAD R0, R5, c[0x0][0x180], RZ ;  /* 0x0000600005007a24 */ /* 0x000fe200078e02ff */
[--C-:B------:R-:W-:Y:S01]  /*0cb0*/  SHF.R.S32.HI R5, RZ, 0x1f, R3.reuse ;  /* 0x0000001fff057819 */ /* 0x100fe20000011403 */
[----:B------:R-:W-:Y:S02]  /*0cc0*/  BSSY B0, `(.L_x_1604) ;  /* 0x0000025000007945 */ /* 0x000fe40003800000 */
[----:B------:R-:W-:Y:S01]  /*0cd0*/  IMAD R9, R23, R4, R0 ;  /* 0x0000000417097224 */ /* 0x000fe200078e0200 */
[----:B------:R-:W-:Y:S01]  /*0ce0*/  IADD3 R0, -R3, c[0x0][0x180], RZ ;  /* 0x0000600003007a10 */ /* 0x000fe20007ffe1ff */
[----:B------:R-:W-:-:S03]  /*0cf0*/  IMAD.MOV.U32 R4, RZ, RZ, R3 ;  /* 0x000000ffff047224 */ /* 0x000fc600078e0003 */
[----:B------:R-:W-:Y:S01]  /*0d00*/  ISETP.GT.AND P1, PT, R0, 0x1800, PT ;  /* 0x000018000000780c */ /* 0x000fe20003f24270 */
[----:B0-----:R-:W-:-:S04]  /*0d10*/  IMAD.WIDE.U32 R6, R23, c[0x0][0x180], R4 ;  /* 0x0000600017067a25 */ /* 0x001fc800078e0004 */
[----:B------:R-:W-:Y:S01]  /*0d20*/  IMAD.IADD R9, R9, 0x1, R7 ;  /* 0x0000000109097824 */ /* 0x000fe200078e0207 */
[----:B------:R-:W-:-:S04]  /*0d30*/  LEA R4, P0, R6, c[0x0][0x170], 0x2 ;  /* 0x00005c0006047a11 */ /* 0x000fc800078010ff */
[----:B------:R-:W-:Y:S02]  /*0d40*/  LEA.HI.X R5, R6, c[0x0][0x174], R9, 0x2, P0 ;  /* 0x00005d0006057a11 */ /* 0x000fe400000f1409 */
[----:B------:R-:W-:Y:S01]  /*0d50*/  PLOP3.LUT P0, PT, PT, PT, PT, 0x80, 0x0 ;  /* 0x000000000000781c */ /* 0x000fe20003f0f070 */
[----:B------:R-:W-:Y:S07]  /*0d60*/  @!P1 BRA `(.L_x_1605) ;  /* 0x000001a000009947 */ /* 0x000fee0003800000 */
[----:B------:R-:W-:Y:S01]  /*0d70*/  PLOP3.LUT P0, PT, PT, PT, PT, 0x8, 0x0 ;  /* 0x000000000000781c */ /* 0x000fe20003f0e170 */
[----:B------:R-:W-:Y:S01]  /*0d80*/  IMAD.MOV.U32 R9, RZ, RZ, -0x1 ;  /* 0xffffffffff097424 */ /* 0x000fe200078e00ff */
[----:B------:R-:W-:-:S03]  /*0d90*/  IADD3 R2, R2, -0x1800, RZ ;  /* 0xffffe80002027810 */ /* 0x000fc60007ffe0ff */
.L_x_1606:
        /* <DEDUP_REMOVED lines=23> */
.L_x_1605:
[----:B------:R-:W-:Y:S05]  /*0f10*/  BSYNC B0 ;  /* 0x0000000000007941 */ /* 0x000fea0003800000 */
.L_x_1604:
        /* <DEDUP_REMOVED lines=19> */
.L_x_1608:
[----:B------:R-:W-:Y:S05]  /*1050*/  BSYNC B0 ;  /* 0x0000000000007941 */ /* 0x000fea0003800000 */
.L_x_1607:
        /* <DEDUP_REMOVED lines=8> */
.L_x_1590:
[C---:B------:R-:W-:Y:S01]  /*10e0*/  ISETP.NE.AND P4, PT, R3.reuse, RZ, PT ;  /* 0x000000ff0300720c */ /* 0x040fe20003f85270 */
        /* <DEDUP_REMOVED lines=16> */
.L_x_1613:
[----:B------:R-:W-:Y:S01]  /*11f0*/  IADD3 R2, R2, -0x1, RZ ;  /* 0xffffffff02027810 */ /* 0x000fe20007ffe0ff */
[----:B------:R0:W-:Y:S01]  /*1200*/  STS [R5], RZ ;  /* 0x000000ff05007388 */ /* 0x0001e20000000800 */
[----:B------:R-:W-:Y:S02]  /*1210*/  IADD3 R4, R4, 0x200, RZ ;  /* 0x0000020004047810 */ /* 0x000fe40007ffe0ff */
[----:B------:R-:W-:Y:S02]  /*1220*/  ISETP.NE.AND P0, PT, R2, RZ, PT ;  /* 0x000000ff0200720c */ /* 0x000fe40003f05270 */
[----:B0-----:R-:W-:-:S11]  /*1230*/  IADD3 R5, R5, 0x800, RZ ;  /* 0x0000080005057810 */ /* 0x001fd60007ffe0ff */
[----:B------:R-:W-:Y:S05]  /*1240*/  @P0 BRA `(.L_x_1613) ;  /* 0xffffffa000000947 */ /* 0x000fea000383ffff */
.L_x_1612:
[----:B------:R-:W-:Y:S05]  /*1250*/  BSYNC B1 ;  /* 0x0000000000017941 */ /* 0x000fea0003800000 */
.L_x_1611:
[----:B------:R-:W-:Y:S05]  /*1260*/  @!P1 BRA `(.L_x_1610) ;  /* 0x000000a000009947 */ /* 0x000fea0003800000 */
[C---:B------:R-:W-:Y:S02]  /*1270*/  IADD3 R2, R4.reuse, -0x800, RZ ;  /* 0xfffff80004027810 */ /* 0x040fe40007ffe0ff */
[----:B------:R-:W-:-:S04]  /*1280*/  LEA R4, R4, 0x20a0, 0x2 ;  /* 0x000020a004047811 */ /* 0x000fc800078e10ff */
.L_x_1614:
        /* <DEDUP_REMOVED lines=8> */
.L_x_1610:
[----:B------:R-:W-:Y:S05]  /*1310*/  BSYNC B0 ;  /* 0x0000000000007941 */ /* 0x000fea0003800000 */
.L_x_1609:
[----:B------:R-:W-:Y:S01]  /*1320*/  IMAD.MOV.U32 R5, RZ, RZ, c[0x0][0x17c] ;  /* 0x00005f00ff057624 */ /* 0x000fe200078e00ff */
[----:B------:R-:W-:Y:S01]  /*1330*/  BAR.SYNC.DEFER_BLOCKING 0x0 ;  /* 0x0000000000007b1d */ /* 0x000fe20000010000 */
[----:B------:R-:W-:Y:S01]  /*1340*/  IADD3 R2, P0, R12, R3, RZ ;  /* 0x000000030c027210 */ /* 0x000fe20007f1e0ff */
[----:B------:R-:W-:Y:S02]  /*1350*/  IMAD.MOV.U32 R4, RZ, RZ, R3 ;  /* 0x000000ffff047224 */ /* 0x000fe400078e0003 */
[----:B------:R-:W-:Y:S02]  /*1360*/  ISETP.NE.AND P1, PT, R5, 0x1, PT ;  /* 0x000000010500780c */ /* 0x000fe40003f25270 */
[----:B------:R-:W-:Y:S01]  /*1370*/  IMAD.X R7, RZ, RZ, R13, P0 ;  /* 0x000000ffff077224 */ /* 0x000fe200000e060d */
[----:B------:R-:W-:Y:S02]  /*1380*/  LEA R6, P0, R2, c[0x0][0x160], 0x2 ;  /* 0x0000580002067a11 */ /* 0x000fe400078010ff */
[----:B------:R-:W-:-:S02]  /*1390*/  P2R R8, PR, RZ, 0x2 ;  /* 0x00000002ff087803 */ /* 0x000fc40000000000 */
[----:B------:R-:W-:Y:S02]  /*13a0*/  LEA.HI.X R7, R2, c[0x0][0x164], R7, 0x2, P0 ;  /* 0x0000590002077a11 */ /* 0x000fe400000f1407 */
[----:B------:R-:W-:-:S04]  /*13b0*/  LEA R2, R12, c[0x0][0x160], 0x2 ;  /* 0x000058000c027a11 */ /* 0x000fc800078e10ff */
[----:B------:R-:W-:Y:S05]  /*13c0*/  @!P1 BRA `(.L_x_1615) ;  /* 0x000005b000009947 */ /* 0x000fea0003800000 */
[----:B------:R-:W-:Y:S01]  /*13d0*/  ISETP.GE.AND P0, PT, R3, R0, PT ;  /* 0x000000000300720c */ /* 0x000fe20003f06270 */
[----:B------:R-:W-:-:S12]  /*13e0*/  BSSY B0, `(.L_x_1616) ;  /* 0x0000058000007945 */ /* 0x000fd80003800000 */
        /* <DEDUP_REMOVED lines=17> */
.L_x_1620:
        /* <DEDUP_REMOVED lines=17> */
.L_x_1619:
[----:B------:R-:W-:Y:S05]  /*1610*/  BSYNC B1 ;  /* 0x0000000000017941 */ /* 0x000fea0003800000 */
.L_x_1618:
[----:B------:R-:W-:Y:S05]  /*1620*/  @!P0 BRA `(.L_x_1617) ;  /* 0x0000033000008947 */ /* 0x000fea0003800000 */
[----:B------:R-:W-:-:S05]  /*1630*/  IMAD R11, R9, c[0x0][0x17c], RZ ;  /* 0x00005f00090b7a24 */ /* 0x000fca00078e02ff */
[----:B------:R-:W-:-:S04]  /*1640*/  IADD3 R19, P0, R12, R11, RZ ;  /* 0x0000000b0c137210 */ /* 0x000fc80007f1e0ff */
[----:B------:R-:W-:Y:S02]  /*1650*/  LEA R18, P1, R19, c[0x0][0x160], 0x2 ;  /* 0x0000580013127a11 */ /* 0x000fe400078210ff */
[----:B------:R-:W-:-:S04]  /*1660*/  LEA.HI.X.SX32 R10, R11, R13, 0x1, P0 ;  /* 0x0000000d0b0a7211 */ /* 0x000fc800000f0eff */
[----:B------:R-:W-:-:S05]  /*1670*/  LEA.HI.X R19, R19, c[0x0][0x164], R10, 0x2, P1 ;  /* 0x0000590013137a11 */ /* 0x000fca00008f140a */
.L_x_1621:
        /* <DEDUP_REMOVED lines=46> */
.L_x_1617:
[----:B------:R-:W-:Y:S05]  /*1960*/  BSYNC B0 ;  /* 0x0000000000007941 */ /* 0x000fea0003800000 */
.L_x_1616:
[----:B------:R-:W-:Y:S05]  /*1970*/  BRA `(.L_x_1622) ;  /* 0x000005b000007947 */ /* 0x000fea0003800000 */
.L_x_1615:
[----:B------:R-:W-:Y:S01]  /*1980*/  LOP3.LUT R8, R2, 0xf, RZ, 0xc0, !PT ;  /* 0x0000000f02087812 */ /* 0x000fe200078ec0ff */
[----:B------:R-:W-:Y:S03]  /*1990*/  BSSY B0, `(.L_x_1623) ;  /* 0x000003f000007945 */ /* 0x000fe60003800000 */
[C---:B------:R-:W-:Y:S02]  /*19a0*/  IADD3 R9, P1, -R8.reuse, 0x10, RZ ;  /* 0x0000001008097810 */ /* 0x040fe40007f3e1ff */
[----:B------:R-:W-:-:S03]  /*19b0*/  ISETP.NE.U32.AND P0, PT, R8, RZ, PT ;  /* 0x000000ff0800720c */ /* 0x000fc60003f05070 */
[----:B------:R-:W-:Y:S01]  /*19c0*/  IMAD.X R8, RZ, RZ, -0x1, P1 ;  /* 0xffffffffff087424 */ /* 0x000fe200008e06ff */
[----:B------:R-:W-:-:S04]  /*19d0*/  ISETP.NE.AND.EX P0, PT, RZ, RZ, PT, P0 ;  /* 0x000000ffff00720c */ /* 0x000fc80003f05300 */
[----:B------:R-:W-:-:S04]  /*19e0*/  SHF.R.U64 R9, R9, 0x2, R8 ;  /* 0x0000000209097819 */ /* 0x000fc80000001208 */
[----:B------:R-:W-:-:S04]  /*19f0*/  SEL R9, R9, RZ, P0 ;  /* 0x000000ff09097207 */ /* 0x000fc80000000000 */
[----:B------:R-:W-:-:S04]  /*1a00*/  IMNMX.U32 R17, R9, R0, PT ;  /* 0x0000000009117217 */ /* 0x000fc80003800000 */
[----:B------:R-:W-:Y:S01]  /*1a10*/  ISETP.GT.U32.AND P1, PT, R17, R3, PT ;  /* 0x000000031100720c */ /* 0x000fe20003f24070 */
[--C-:B------:R-:W-:Y:S02]  /*1a20*/  IMAD.IADD R8, R0, 0x1, -R17.reuse ;  /* 0x0000000100087824 */ /* 0x100fe400078e0a11 */
[----:B------:R-:W-:-:S03]  /*1a30*/  IMAD.IADD R15, R3, 0x1, R17 ;  /* 0x00000001030f7824 */ /* 0x000fc600078e0211 */
[----:B------:R-:W-:-:S04]  /*1a40*/  SHF.R.S32.HI R9, RZ, 0x1f, R8 ;  /* 0x0000001fff097819 */ /* 0x000fc80000011408 */
[----:B------:R-:W-:-:S04]  /*1a50*/  LEA.HI R9, R9, R8, RZ, 0x2 ;  /* 0x0000000809097211 */ /* 0x000fc800078f10ff */
        /* <DEDUP_REMOVED lines=8> */
[----:B------:R-:W-:-:S05]  /*1ae0*/  IMAD.X R8, RZ, RZ, R13, P2 ;  /* 0x000000ffff087224 */ /* 0x000fca00010e060d */
[----:B------:R-:W-:Y:S02]  /*1af0*/  LEA.HI.X R17, R17, c[0x0][0x164], R8, 0x2, P5 ;  /* 0x0000590011117a11 */ /* 0x000fe400028f1408 */
.L_x_1625:
        /* <DEDUP_REMOVED lines=40> */
.L_x_1624:
[----:B------:R-:W-:Y:S05]  /*1d80*/  BSYNC B0 ;  /* 0x0000000000007941 */ /* 0x000fea0003800000 */
.L_x_1623:
[----:B------:R-:W-:Y:S01]  /*1d90*/  BSSY B0, `(.L_x_1626) ;  /* 0x000000b000007945 */ /* 0x000fe20003800000 */
[----:B------:R-:W-:Y:S05]  /*1da0*/  @!P1 BRA `(.L_x_1627) ;  /* 0x0000009000009947 */ /* 0x000fea0003800000 */
[----:B0-----:R-:W2:Y:S02]  /*1db0*/  LDG.E R8, [R6.64] ;  /* 0x0000000406087981 */ /* 0x001ea4000c1e1900 */
        /* <DEDUP_REMOVED lines=8> */
.L_x_1627:
[----:B------:R-:W-:Y:S05]  /*1e40*/  BSYNC B0 ;  /* 0x0000000000007941 */ /* 0x000fea0003800000 */
.L_x_1626:
        /* <DEDUP_REMOVED lines=14> */
.L_x_1622:
[----:B------:R-:W-:Y:S02]  /*1f30*/  WARPSYNC 0xffffffff ;  /* 0xffffffff00007948 */ /* 0x000fe40003800000 */
[----:B------:R-:W-:Y:S01]  /*1f40*/  BAR.SYNC.DEFER_BLOCKING 0x0 ;  /* 0x0000000000007b1d */ /* 0x000fe20000010000 */
[C---:B0-----:R-:W-:Y:S01]  /*1f50*/  LEA.HI R15, R3.reuse, R3, RZ, 0x1c ;  /* 0x00000003030f7211 */ /* 0x041fe200078fe0ff */
[----:B------:R-:W-:Y:S02]  /*1f60*/  IMAD R14, R3, 0x44, RZ ;  /* 0x00000044030e7824 */ /* 0x000fe400078e02ff */
[----:B------:R-:W-:Y:S02]  /*1f70*/  IMAD.MOV.U32 R16, RZ, RZ, RZ ;  /* 0x000000ffff107224 */ /* 0x000fe400078e00ff */
[----:B------:R-:W-:Y:S01]  /*1f80*/  IMAD.SHL.U32 R15, R15, 0x4, RZ ;  /* 0x000000040f0f7824 */ /* 0x000fe200078e00ff */
[----:B------:R-:W0:Y:S04]  /*1f90*/  LDS R17, [0x4868] ;  /* 0x00486800ff117984 */ /* 0x000e280000000800 */
.L_x_1633:
        /* <DEDUP_REMOVED lines=35> */
.L_x_1972:
        /* <DEDUP_REMOVED lines=13> */
.L_x_1973:
        /* <DEDUP_REMOVED lines=8> */
[----:B------:R-:W2:Y:S04]  /*2320*/  LDS R28, [R14+0x2c] ;  /* 0x00002c000e1c7984 */ /* 0x000ea80000000800 */
[----:B------:R-:W2:Y:S04]  /*2330*/  LDS R8, [R14+0x30] ;  /* 0x000030000e087984 */ /* 0x000ea80000000800 */
[----:B------:R-:W2:Y:S01]  /*2340*/  LDS R26, [R14+0x34] ;  /* 0x000034000e1a7984 */ /* 0x000ea20000000800 */
[----:B---3--:R-:W-:-:S03]  /*2350*/  IMAD.IADD R29, R9, 0x1, R20 ;  /* 0x00000001091d7824 */ /* 0x008fc600078e0214 */
[----:B0-----:R-:W0:Y:S01]  /*2360*/  LDS R10, [R14+0x38] ;  /* 0x000038000e0a7984 */ /* 0x001e220000000800 */
[----:B-1--4-:R-:W-:-:S03]  /*2370*/  IMAD.IADD R21, R29, 0x1, R22 ;  /* 0x000000011d157824 */ /* 0x012fc600078e0216 */
[----:B------:R-:W1:Y:S01]  /*2380*/  LDS R24, [R14+0x3c] ;  /* 0x00003c000e187984 */ /* 0x000e620000000800 */
[----:B-----5:R-:W-:-:S03]  /*2390*/  IMAD.IADD R27, R21, 0x1, R34 ;  /* 0x00000001151b7824 */ /* 0x020fc600078e0222 */
[----:B------:R-:W3:Y:S01]  /*23a0*/  LDS R22, [R14+0x40] ;  /* 0x000040000e167984 */ /* 0x000ee20000000800 */
[----:B------:R-:W-:-:S03]  /*23b0*/  IMAD.IADD R25, R27, 0x1, R36 ;  /* 0x000000011b197824 */ /* 0x000fc600078e0224 */
[----:B------:R-:W4:Y:S01]  /*23c0*/  LDS R20, [R14+0x44] ;  /* 0x000044000e147984 */ /* 0x000f220000000800 */
[----:B------:R-:W-:-:S03]  /*23d0*/  IMAD.IADD R32, R25, 0x1, R32 ;  /* 0x0000000119207824 */ /* 0x000fc600078e0220 */
[----:B------:R-:W5:Y:S01]  /*23e0*/  LDS R33, [R14+0x48] ;  /* 0x000048000e217984 */ /* 0x000f620000000800 */
        /* <DEDUP_REMOVED lines=10> */
[----:B0-----:R-:W-:-:S03]  /*2490*/  IMAD.IADD R10, R26, 0x1, R10 ;  /* 0x000000011a0a7824 */ /* 0x001fc600078e020a */
[----:B------:R2:W-:Y:S01]  /*24a0*/  STS [R14+0x24], R32 ;  /* 0x000024200e007388 */ /* 0x0005e20000000800 */
[----:B-1----:R-:W-:-:S03]  /*24b0*/  IMAD.IADD R24, R10, 0x1, R24 ;  /* 0x000000010a187824 */ /* 0x002fc600078e0218 */
[----:B------:R2:W-:Y:S01]  /*24c0*/  STS [R14+0x28], R31 ;  /* 0x0000281f0e007388 */ /* 0x0005e20000000800 */
[----:B---3--:R-:W-:-:S03]  /*24d0*/  IMAD.IADD R22, R24, 0x1, R22 ;  /* 0x0000000118167824 */ /* 0x008fc600078e0216 */
        /* <DEDUP_REMOVED lines=12> */
.L_x_1628:
        /* <DEDUP_REMOVED lines=20> */
.L_x_1632:
[----:B0-----:R-:W-:Y:S05]  /*26e0*/  BSYNC B0 ;  /* 0x0000000000007941 */ /* 0x001fea0003800000 */
.L_x_1631:
        /* <DEDUP_REMOVED lines=10> */
[----:B------:R-:W-:Y:S01]  /*2790*/  ISETP.GE.AND P0, PT, R3, R0, PT ;  /* 0x000000000300720c */ /* 0x000fe20003f06270 */
[----:B------:R-:W-:-:S12]  /*27a0*/  BSSY B0, `(.L_x_1635) ;  /* 0x0000102000007945 */ /* 0x000fd80003800000 */
[----:B------:R-:W-:Y:S05]  /*27b0*/  @P0 BRA `(.L_x_1636) ;  /* 0x0000100000000947 */ /* 0x000fea0003800000 */
[----:B------:R-:W-:Y:S01]  /*27c0*/  LOP3.LUT R9, RZ, R3, RZ, 0x33, !PT ;  /* 0x00000003ff097212 */ /* 0x000fe200078e33ff */
[----:B------:R-:W-:Y:S01]  /*27d0*/  BSSY B1, `(.L_x_1637) ;  /* 0x000003f000017945 */ /* 0x000fe20003800000 */
[----:B------:R-:W-:-:S03]  /*27e0*/  IMAD.MOV.U32 R11, RZ, RZ, R3 ;  /* 0x000000ffff0b7224 */ /* 0x000fc600078e0003 */
[----:B------:R-:W-:-:S05]  /*27f0*/  IMAD.IADD R10, R9, 0x1, R0 ;  /* 0x00000001090a7824 */ /* 0x000fca00078e0200 */
[----:B------:R-:W-:-:S04]  /*2800*/  LEA.HI R8, R10, 0x1, RZ, 0x17 ;  /* 0x000000010a087811 */ /* 0x000fc800078fb8ff */
[----:B------:R-:W-:-:S13]  /*2810*/  LOP3.LUT P0, R17, R8, 0x3, RZ, 0xc0, !PT ;  /* 0x0000000308117812 */ /* 0x000fda000780c0ff */
[----:B------:R-:W-:Y:S05]  /*2820*/  @!P0 BRA `(.L_x_1638) ;  /* 0x0000039000008947 */ /* 0x000fea0003800000 */
[----:B------:R-:W1:Y:S01]  /*2830*/  LDS R19, [0x4864] ;  /* 0x00486400ff137984 */ /* 0x000e620000000800 */
[----:B------:R-:W-:-:S05]  /*2840*/  IMAD R9, R3, c[0x0][0x17c], RZ ;  /* 0x00005f0003097a24 */ /* 0x000fca00078e02ff */
[----:B------:R-:W-:-:S04]  /*2850*/  IADD3 R11, P0, R12, R9, RZ ;  /* 0x000000090c0b7210 */ /* 0x000fc80007f1e0ff */
[----:B------:R-:W-:Y:S02]  /*2860*/  LEA.HI.X.SX32 R18, R9, R13, 0x1, P0 ;  /* 0x0000000d09127211 */ /* 0x000fe400000f0eff */
[----:B------:R-:W-:-:S04]  /*2870*/  LEA R8, P1, R11, c[0x0][0x160], 0x2 ;  /* 0x000058000b087a11 */ /* 0x000fc800078210ff */
[----:B------:R-:W-:Y:S01]  /*2880*/  LEA.HI.X R9, R11, c[0x0][0x164], R18, 0x2, P1 ;  /* 0x000059000b097a11 */ /* 0x000fe200008f1412 */
[----:B------:R-:W-:Y:S01]  /*2890*/  IMAD.MOV.U32 R11, RZ, RZ, R3 ;  /* 0x000000ffff0b7224 */ /* 0x000fe200078e0003 */
[----:B-1----:R-:W-:Y:S01]  /*28a0*/  ISETP.GT.AND P0, PT, R19, 0x800, PT ;  /* 0x000008001300780c */ /* 0x002fe20003f04270 */
[----:B------:R-:W-:-:S04]  /*28b0*/  IMAD.MOV.U32 R19, RZ, RZ, c[0x0][0x17c] ;  /* 0x00005f00ff137624 */ /* 0x000fc800078e00ff */
[----:B------:R-:W-:Y:S02]  /*28c0*/  IMAD.SHL.U32 R19, R19, 0x200, RZ ;  /* 0x0000020013137824 */ /* 0x000fe400078e00ff */
.L_x_1643:
        /* <DEDUP_REMOVED lines=26> */
.L_x_1640:
[----:B------:R-:W-:Y:S05]  /*2a70*/  BSYNC B2 ;  /* 0x0000000000027941 */ /* 0x000fea0003800000 */
.L_x_1639:
[----:B------:R-:W-:Y:S01]  /*2a80*/  ISETP.NE.OR P5, PT, R16, R27, P0 ;  /* 0x0000001b1000720c */ /* 0x000fe200007a5670 */
[----:B------:R-:W-:-:S12]  /*2a90*/  BSSY B2, `(.L_x_1641) ;  /* 0x000000f000027945 */ /* 0x000fd80003800000 */
        /* <DEDUP_REMOVED lines=14> */
.L_x_1642:
[----:B------:R-:W-:Y:S05]  /*2b80*/  BSYNC B2 ;  /* 0x0000000000027941 */ /* 0x000fea0003800000 */
.L_x_1641:
[----:B------:R-:W-:Y:S01]  /*2b90*/  IMAD.WIDE R8, R19, 0x4, R8 ;  /* 0x0000000413087825 */ /* 0x000fe200078e0208 */
[----:B0-----:R-:W-:Y:S01]  /*2ba0*/  IADD3 R11, R11, 0x200, RZ ;  /* 0x000002000b0b7810 */ /* 0x001fe20007ffe0ff */
[----:B------:R-:W-:Y:S05]  /*2bb0*/  @P1 BRA `(.L_x_1643) ;  /* 0xfffffd1000001947 */ /* 0x000fea000383ffff */
.L_x_1638:
[----:B------:R-:W-:Y:S05]  /*2bc0*/  BSYNC B1 ;  /* 0x0000000000017941 */ /* 0x000fea0003800000 */
.L_x_1637:
[----:B------:R-:W-:-:S13]  /*2bd0*/  ISETP.GE.U32.AND P0, PT, R10, 0x600, PT ;  /* 0x000006000a00780c */ /* 0x000fda0003f06070 */
[----:B------:R-:W-:Y:S05]  /*2be0*/  @!P0 BRA `(.L_x_1636) ;  /* 0x00000bd000008947 */ /* 0x000fea0003800000 */
[----:B------:R-:W1:Y:S01]  /*2bf0*/  LDS R8, [0x4864] ;  /* 0x00486400ff087984 */ /* 0x000e620000000800 */
[----:B------:R-:W-:Y:S02]  /*2c00*/  IMAD R9, R11, c[0x0][0x17c], RZ ;  /* 0x00005f000b097a24 */ /* 0x000fe400078e02ff */
[----:B------:R-:W-:-:S03]  /*2c10*/  IMAD.MOV.U32 R17, RZ, RZ, c[0x0][0x17c] ;  /* 0x00005f00ff117624 */ /* 0x000fc600078e00ff */
[----:B------:R-:W-:Y:S01]  /*2c20*/  IADD3 R25, P0, R12, R9, RZ ;  /* 0x000000090c197210 */ /* 0x000fe20007f1e0ff */
[----:B------:R-:W-:-:S03]  /*2c30*/  IMAD.SHL.U32 R17, R17, 0x200, RZ ;  /* 0x0000020011117824 */ /* 0x000fc600078e00ff */
[----:B------:R-:W-:Y:S02]  /*2c40*/  LEA R24, P5, R25, c[0x0][0x160], 0x2 ;  /* 0x0000580019187a11 */ /* 0x000fe400078a10ff */
[----:B-1----:R-:W-:Y:S02]  /*2c50*/  ISETP.GT.AND P1, PT, R8, 0x800, PT ;  /* 0x000008000800780c */ /* 0x002fe40003f24270 */
[----:B------:R-:W-:-:S04]  /*2c60*/  LEA.HI.X.SX32 R8, R9, R13, 0x1, P0 ;  /* 0x0000000d09087211 */ /* 0x000fc800000f0eff */
[----:B------:R-:W-:-:S05]  /*2c70*/  LEA.HI.X R25, R25, c[0x0][0x164], R8, 0x2, P5 ;  /* 0x0000590019197a11 */ /* 0x000fca00028f1408 */
.L_x_1660:
        /* <DEDUP_REMOVED lines=10> */
[----:B----4-:R-:W2:Y:S01]  /*2d20*/  F2F.F16.F32 R22, R10 ;  /* 0x0000000a00167304 */ /* 0x010ea20000200800 */
[----:B-1----:R-:W-:-:S04]  /*2d30*/  PRMT R21, R30, 0x9910, RZ ;  /* 0x000099101e157816 */ /* 0x002fc800000000ff */
[----:B------:R-:W-:-:S03]  /*2d40*/  ISETP.GE.AND P5, PT, R21, RZ, PT ;  /* 0x000000ff1500720c */ /* 0x000fc60003fa6270 */
[----:B---3--:R-:W1:Y:S01]  /*2d50*/  F2F.F16.F32 R31, R19 ;  /* 0x00000013001f7304 */ /* 0x008e620000200800 */
[----:B--2---:R-:W-:-:S09]  /*2d60*/  PRMT R24, R22, 0x9910, RZ ;  /* 0x0000991016187816 */ /* 0x004fd200000000ff */
[----:B------:R-:W-:Y:S02]  /*2d70*/  @P5 LOP3.LUT R30, R30, 0x7fe0, RZ, 0xc, !PT ;  /* 0x00007fe01e1e5812 */ /* 0x000fe400078e0cff */
[----:B------:R-:W-:Y:S02]  /*2d80*/  ISETP.GE.AND P5, PT, R24, RZ, PT ;  /* 0x000000ff1800720c */ /* 0x000fe40003fa6270 */
[----:B------:R-:W-:Y:S02]  /*2d90*/  LOP3.LUT R24, R30, 0xffff, RZ, 0xc0, !PT ;  /* 0x0000ffff1e187812 */ /* 0x000fe400078ec0ff */
[----:B-1----:R-:W-:Y:S02]  /*2da0*/  PRMT R21, R31, 0x9910, RZ ;  /* 0x000099101f157816 */ /* 0x002fe400000000ff */
[----:B------:R-:W-:Y:S02]  /*2db0*/  SHF.R.U32.HI R24, RZ, 0x5, R24 ;  /* 0x00000005ff187819 */ /* 0x000fe40000011618 */
[----:B------:R-:W-:-:S02]  /*2dc0*/  ISETP.GE.AND P0, PT, R21, RZ, PT ;  /* 0x000000ff1500720c */ /* 0x000fc40003f06270 */
[----:B------:R-:W-:Y:S01]  /*2dd0*/  LOP3.LUT R25, R24, 0xffff, RZ, 0xc0, !PT ;  /* 0x0000ffff18197812 */ /* 0x000fe200078ec0ff */
[----:B-----5:R-:W1:Y:S02]  /*2de0*/  F2F.F16.F32 R21, R18 ;  /* 0x0000001200157304 */ /* 0x020e640000200800 */
        /* <DEDUP_REMOVED lines=19> */
.L_x_1645:
[----:B------:R-:W-:Y:S05]  /*2f20*/  BSYNC B1 ;  /* 0x0000000000017941 */ /* 0x000fea0003800000 */
.L_x_1644:
[----:B0-----:R-:W-:Y:S01]  /*2f30*/  SHF.R.U32.HI R24, RZ, 0x5, R31 ;  /* 0x00000005ff187819 */ /* 0x001fe2000001161f */
[----:B------:R-:W-:Y:S01]  /*2f40*/  BSSY B1, `(.L_x_1646) ;  /* 0x0000011000017945 */ /* 0x000fe20003800000 */
[----:B------:R-:W-:Y:S02]  /*2f50*/  ISETP.GE.AND P5, PT, R25, RZ, PT ;  /* 0x000000ff1900720c */ /* 0x000fe40003fa6270 */
[----:B------:R-:W-:Y:S01]  /*2f60*/  LOP3.LUT R29, R24, 0xffff, RZ, 0xc0, !PT ;  /* 0x0000ffff181d7812 */ /* 0x000fe200078ec0ff */
        /* <DEDUP_REMOVED lines=14> */
.L_x_1647:
[----:B------:R-:W-:Y:S05]  /*3050*/  BSYNC B1 ;  /* 0x0000000000017941 */ /* 0x000fea0003800000 */
.L_x_1646:
[----:B------:R-:W-:Y:S01]  /*3060*/  @P5 LOP3.LUT R21, R21, 0x7fe0, RZ, 0xc, !PT ;  /* 0x00007fe015155812 */ /* 0x000fe200078e0cff */
[----:B------:R-:W-:Y:S01]  /*3070*/  BSSY B1, `(.L_x_1648) ;  /* 0x0000014000017945 */ /* 0x000fe20003800000 */
[-C--:B------:R-:W-:Y:S02]  /*3080*/  ISETP.GT.U32.AND P5, PT, R16, R29.reuse, PT ;  /* 0x0000001d1000720c */ /* 0x080fe40003fa4070 */
[----:B------:R-:W-:Y:S02]  /*3090*/  LOP3.LUT R25, R22, 0xffff, RZ, 0xc0, !PT ;  /* 0x0000ffff16197812 */ /* 0x000fe400078ec0ff */
[----:B------:R-:W-:-:S02]  /*30a0*/  ISETP.NE.OR P0, PT, R16, R29, P1 ;  /* 0x0000001d1000720c */ /* 0x000fc40000f05670 */
[----:B------:R-:W-:-:S04]  /*30b0*/  SHF.R.U32.HI R25, RZ, 0x5, R25 ;  /* 0x00000005ff197819 */ /* 0x000fc80000011619 */
[----:B------:R-:W-:-:S03]  /*30c0*/  LOP3.LUT R25, R25, 0xffff, RZ, 0xc0, !PT ;  /* 0x0000ffff19197812 */ /* 0x000fc600078ec0ff */
        /* <DEDUP_REMOVED lines=14> */
.L_x_1649:
[----:B------:R-:W-:Y:S05]  /*31b0*/  BSYNC B1 ;  /* 0x0000000000017941 */ /* 0x000fea0003800000 */
.L_x_1648:
[----:B------:R-:W-:Y:S01]  /*31c0*/  BSSY B1, `(.L_x_1650) ;  /* 0x0000012000017945 */ /* 0x000fe20003800000 */
[----:B------:R-:W-:Y:S02]  /*31d0*/  ISETP.GT.U32.AND P5, PT, R16, R25, PT ;  /* 0x000000191000720c */ /* 0x000fe40003fa4070 */
[----:B------:R-:W-:Y:S01]  /*31e0*/  LOP3.LUT R21, R21, 0xffff, RZ, 0xc0, !PT ;  /* 0x0000ffff15157812 */ /* 0x000fe200078ec0ff */
        /* <DEDUP_REMOVED lines=15> */
.L_x_1651:
[----:B------:R-:W-:Y:S05]  /*32e0*/  BSYNC B1 ;  /* 0x0000000000017941 */ /* 0x000fea0003800000 */
.L_x_1650:
[----:B0-----:R-:W-:Y:S01]  /*32f0*/  SHF.R.U32.HI R19, RZ, 0x5, R21 ;  /* 0x00000005ff137819 */ /* 0x001fe20000011615 */
[----:B------:R-:W-:Y:S01]  /*3300*/  BSSY B1, `(.L_x_1652) ;  /* 0x0000011000017945 */ /* 0x000fe20003800000 */
[----:B------:R-:W-:Y:S02]  /*3310*/  ISETP.NE.OR P0, PT, R16, R25, P1 ;  /* 0x000000191000720c */ /* 0x000fe40000f05670 */
[----:B------:R-:W-:Y:S01]  /*3320*/  LOP3.LUT R19, R19, 0xffff, RZ, 0xc0, !PT ;  /* 0x0000ffff13137812 */ /* 0x000fe200078ec0ff */
[----:B------:R-:W-:Y:S05]  /*3330*/  @!P5 BRA `(.L_x_1653) ;  /* 0x000000d00000d947 */ /* 0x000fea0003800000 */
[----:B------:R-:W0:Y:S01]  /*3340*/  S2R R21, SR_LANEID ;  /* 0x0000000000157919 */ /* 0x000e220000000000 */
[----:B------:R-:W-:-:S02]  /*3350*/  VOTEU.ANY UR6, UPT, PT ;  /* 0x0000000000067886 */ /* 0x000fc400038e0100 */
[----:B------:R-:W0:Y:S01]  /*3360*/  FLO.U32 R24, UR6 ;  /* 0x0000000600187d00 */ /* 0x000e2200080e0000 */
[----:B------:R-:W1:Y:S07]  /*3370*/  S2R R26, SR_LTMASK ;  /* 0x00000000001a7919 */ /* 0x000e6e0000003900 */
[----:B------:R-:W2:Y:S01]  /*3380*/  POPC R22, UR6 ;  /* 0x0000000600167d09 */ /* 0x000ea20008000000 */
[----:B0-----:R-:W-:Y:S02]  /*3390*/  ISETP.EQ.U32.AND P5, PT, R24, R21, PT ;  /* 0x000000151800720c */ /* 0x001fe40003fa2070 */
[----:B------:R-:W-:-:S02]  /*33a0*/  IADD3 R21, R11, 0x400, RZ ;  /* 0x000004000b157810 */ /* 0x000fc40007ffe0ff */
[----:B-1----:R-:W-:-:S04]  /*33b0*/  LOP3.LUT R26, R26, UR6, RZ, 0xc0, !PT ;  /* 0x000000061a1a7c12 */ /* 0x002fc8000f8ec0ff */
[----:B------:R-:W0:Y:S05]  /*33c0*/  POPC R27, R26 ;  /* 0x0000001a001b7309 */ /* 0x000e2a0000000000 */
[----:B--2---:R-:W1:Y:S04]  /*33d0*/  @P5 ATOMS.ADD R25, [0x4868], R22 ;  /* 0x00486816ff19538c */ /* 0x004e680000000000 */
[----:B-1----:R-:W0:Y:S02]  /*33e0*/  SHFL.IDX PT, R20, R25, R24, 0x1f ;  /* 0x00001f1819147589 */ /* 0x002e2400000e0000 */
[----:B0-----:R-:W-:-:S05]  /*33f0*/  IMAD.IADD R20, R20, 0x1, R27 ;  /* 0x0000000114147824 */ /* 0x001fca00078e021b */
[----:B------:R0:W-:Y:S02]  /*3400*/  STS [R20.X4+0x4870], R21 ;  /* 0x0048701514007388 */ /* 0x0001e40000004800 */
.L_x_1653:
[----:B------:R-:W-:Y:S05]  /*3410*/  BSYNC B1 ;  /* 0x0000000000017941 */ /* 0x000fea0003800000 */
.L_x_1652:
[----:B------:R-:W-:Y:S01]  /*3420*/  BSSY B1, `(.L_x_1654) ;  /* 0x0000011000017945 */ /* 0x000fe20003800000 */
[----:B------:R-:W-:Y:S01]  /*3430*/  ISETP.GT.U32.AND P5, PT, R16, R19, PT ;  /* 0x000000131000720c */ /* 0x000fe20003fa4070 */
        /* <DEDUP_REMOVED lines=15> */
.L_x_1655:
[----:B------:R-:W-:Y:S05]  /*3530*/  BSYNC B1 ;  /* 0x0000000000017941 */ /* 0x000fea0003800000 */
.L_x_1654:
[----:B------:R-:W-:Y:S01]  /*3540*/  BSSY B1, `(.L_x_1656) ;  /* 0x0000010000017945 */ /* 0x000fe20003800000 */
[----:B------:R-:W-:Y:S01]  /*3550*/  ISETP.NE.OR P0, PT, R16, R19, P1 ;  /* 0x000000131000720c */ /* 0x000fe20000f05670 */
        /* <DEDUP_REMOVED lines=14> */
.L_x_1657:
[----:B------:R-:W-:Y:S05]  /*3640*/  BSYNC B1 ;  /* 0x0000000000017941 */ /* 0x000fea0003800000 */
.L_x_1656:
        /* <DEDUP_REMOVED lines=16> */
.L_x_1659:
[----:B------:R-:W-:Y:S05]  /*3750*/  BSYNC B1 ;  /* 0x0000000000017941 */ /* 0x000fea0003800000 */
.L_x_1658:
[----:B------:R-:W-:Y:S01]  /*3760*/  IADD3 R11, R11, 0x800, RZ ;  /* 0x000008000b0b7810 */ /* 0x000fe20007ffe0ff */
[----:B------:R-:W-:-:S03]  /*3770*/  IMAD.WIDE R8, R17, 0x4, R8 ;  /* 0x0000000411087825 */ /* 0x000fc600078e0208 */
[----:B------:R-:W-:Y:S01]  /*3780*/  ISETP.GE.AND P0, PT, R11, R0, PT ;  /* 0x000000000b00720c */ /* 0x000fe20003f06270 */
[----:B0-----:R-:W-:Y:S02]  /*3790*/  IMAD.MOV.U32 R24, RZ, RZ, R8 ;  /* 0x000000ffff187224 */ /* 0x001fe400078e0008 */
[----:B------:R-:W-:-:S10]  /*37a0*/  IMAD.MOV.U32 R25, RZ, RZ, R9 ;  /* 0x000000ffff197224 */ /* 0x000fd400078e0009 */
[----:B------:R-:W-:Y:S05]  /*37b0*/  @!P0 BRA `(.L_x_1660) ;  /* 0xfffff4c000008947 */ /* 0x000fea000383ffff */
.L_x_1636:
[----:B------:R-:W-:Y:S05]  /*37c0*/  BSYNC B0 ;  /* 0x0000000000007941 */ /* 0x000fea0003800000 */
.L_x_1635:
[----:B------:R-:W-:Y:S05]  /*37d0*/  BRA `(.L_x_1661) ;  /* 0x0000126000007947 */ /* 0x000fea0003800000 */
.L_x_1634:
        /* <DEDUP_REMOVED lines=8> */
[----:B------:R-:W-:-:S05]  /*3860*/  IMNMX.U32 R17, R17, R0, PT ;  /* 0x0000000011117217 */ /* 0x000fca0003800000 */
        /* <DEDUP_REMOVED lines=12> */
[----:B------:R-:W-:-:S05]  /*3930*/  IMAD.X R8, RZ, RZ, R13, P0 ;  /* 0x000000ffff087224 */ /* 0x000fca00000e060d */
[----:B------:R-:W-:Y:S02]  /*3940*/  LEA.HI.X R21, R21, c[0x0][0x164], R8, 0x2, P5 ;  /* 0x0000590015157a11 */ /* 0x000fe400028f1408 */
.L_x_1680:
[----:B0-----:R-:W-:-:S04]  /*3950*/  SHF.R.S64 R8, RZ, 0x1c, R20 ;  /* 0x0000001cff087819 */ /* 0x001fc80000001014 */
        /* <DEDUP_REMOVED lines=39> */
.L_x_1665:
[----:B------:R-:W-:Y:S05]  /*3bd0*/  BSYNC B1 ;  /* 0x0000000000017941 */ /* 0x000fea0003800000 */
.L_x_1664:
[----:B------:R-:W-:Y:S01]  /*3be0*/  ISETP.GE.AND P5, PT, R26, RZ, PT ;  /* 0x000000ff1a00720c */ /* 0x000fe20003fa6270 */
[----:B------:R-:W-:Y:S01]  /*3bf0*/  BSSY B1, `(.L_x_1666) ;  /* 0x0000011000017945 */ /* 0x000fe20003800000 */
[----:B------:R-:W-:-:S04]  /*3c00*/  SHF.R.U32.HI R26, RZ, 0x5, R28 ;  /* 0x00000005ff1a7819 */ /* 0x000fc8000001161c */
        /* <DEDUP_REMOVED lines=15> */
.L_x_1667:
[----:B------:R-:W-:Y:S05]  /*3d00*/  BSYNC B1 ;  /* 0x0000000000017941 */ /* 0x000fea0003800000 */
.L_x_1666:
[----:B------:R-:W-:Y:S01]  /*3d10*/  @P5 LOP3.LUT R24, R24, 0x7fe0, RZ, 0xc, !PT ;  /* 0x00007fe018185812 */ /* 0x000fe200078e0cff */
[----:B------:R-:W-:Y:S01]  /*3d20*/  BSSY B1, `(.L_x_1668) ;  /* 0x0000014000017945 */ /* 0x000fe20003800000 */
[CC--:B------:R-:W-:Y:S02]  /*3d30*/  ISETP.GT.U32.AND P5, PT, R16.reuse, R31.reuse, PT ;  /* 0x0000001f1000720c */ /* 0x0c0fe40003fa4070 */
[----:B------:R-:W-:Y:S02]  /*3d40*/  LOP3.LUT R25, R25, 0xffff, RZ, 0xc0, !PT ;  /* 0x0000ffff19197812 */ /* 0x000fe400078ec0ff */
[----:B------:R-:W-:-:S02]  /*3d50*/  ISETP.NE.OR P0, PT, R16, R31, P1 ;  /* 0x0000001f1000720c */ /* 0x000fc40000f05670 */
[----:B------:R-:W-:-:S04]  /*3d60*/  SHF.R.U32.HI R25, RZ, 0x5, R25 ;  /* 0x00000005ff197819 */ /* 0x000fc80000011619 */
[----:B------:R-:W-:-:S03]  /*3d70*/  LOP3.LUT R25, R25, 0xffff, RZ, 0xc0, !PT ;  /* 0x0000ffff19197812 */ /* 0x000fc600078ec0ff */
        /* <DEDUP_REMOVED lines=14> */
.L_x_1669:
[----:B------:R-:W-:Y:S05]  /*3e60*/  BSYNC B1 ;  /* 0x0000000000017941 */ /* 0x000fea0003800000 */
.L_x_1668:
        /* <DEDUP_REMOVED lines=18> */
.L_x_1671:
[----:B------:R-:W-:Y:S05]  /*3f90*/  BSYNC B1 ;  /* 0x0000000000017941 */ /* 0x000fea0003800000 */
.L_x_1670:
        /* <DEDUP_REMOVED lines=18> */
.L_x_1673:
[----:B------:R-:W-:Y:S05]  /*40c0*/  BSYNC B1 ;  /* 0x0000000000017941 */ /* 0x000fea0003800000 */
.L_x_1672:
        /* <DEDUP_REMOVED lines=17> */
.L_x_1675:
[----:B------:R-:W-:Y:S05]  /*41e0*/  BSYNC B1 ;  /* 0x0000000000017941 */ /* 0x000fea0003800000 */
.L_x_1674:
[----:B------:R-:W-:Y:S01]  /*41f0*/  BSSY B1, `(.L_x_1676) ;  /* 0x0000010000017945 */ /* 0x000fe20003800000 */
[----:B------:R-:W-:Y:S01]  /*4200*/  ISETP.NE.OR P0, PT, R16, R9, P1 ;  /* 0x000000091000720c */ /* 0x000fe20000f05670 */
[----:B------:R-:W-:Y:S07]  /*4210*/  @!P5 BRA `(.L_x_1677) ;  /* 0x000000d00000d947 */ /* 0x000fee0003800000 */
[----:B------:R-:W1:Y:S01]  /*4220*/  S2R R9, SR_LANEID ;  /* 0x0000000000097919 */ /* 0x000e620000000000 */
[----:B------:R-:W-:Y:S02]  /*4230*/  VOTEU.ANY UR6, UPT, PT ;  /* 0x0000000000067886 */ /* 0x000fe400038e0100 */
[----:B------:R-:W1:Y:S01]  /*4240*/  FLO.U32 R24, UR6 ;  /* 0x0000000600187d00 */ /* 0x000e6200080e0000 */
[----:B------:R-:W2:Y:S07]  /*4250*/  S2R R26, SR_LTMASK ;  /* 0x00000000001a7919 */ /* 0x000eae0000003900 */
[----:B0-----:R-:W0:Y:S01]  /*4260*/  POPC R10, UR6 ;  /* 0x00000006000a7d09 */ /* 0x001e220008000000 */
[----:B-1----:R-:W-:-:S02]  /*4270*/  ISETP.EQ.U32.AND P5, PT, R24, R9, PT ;  /* 0x000000091800720c */ /* 0x002fc40003fa2070 */
[----:B------:R-:W-:Y:S02]  /*4280*/  IADD3 R9, R22, 0x3, RZ ;  /* 0x0000000316097810 */ /* 0x000fe40007ffe0ff */
[----:B--2---:R-:W-:-:S04]  /*4290*/  LOP3.LUT R26, R26, UR6, RZ, 0xc0, !PT ;  /* 0x000000061a1a7c12 */ /* 0x004fc8000f8ec0ff */
[----:B------:R-:W1:Y:S05]  /*42a0*/  POPC R27, R26 ;  /* 0x0000001a001b7309 */ /* 0x000e6a0000000000 */
[----:B0-----:R-:W0:Y:S04]  /*42b0*/  @P5 ATOMS.ADD R25, [0x4868], R10 ;  /* 0x0048680aff19538c */ /* 0x001e280000000000 */
[----:B0-----:R-:W1:Y:S02]  /*42c0*/  SHFL.IDX PT, R8, R25, R24, 0x1f ;  /* 0x00001f1819087589 */ /* 0x001e6400000e0000 */
[----:B-1----:R-:W-:-:S05]  /*42d0*/  IMAD.IADD R8, R8, 0x1, R27 ;  /* 0x0000000108087824 */ /* 0x002fca00078e021b */
[----:B------:R0:W-:Y:S02]  /*42e0*/  STS [R8.X4+0x4870], R9 ;  /* 0x0048700908007388 */ /* 0x0001e40000004800 */
.L_x_1677:
[----:B------:R-:W-:Y:S05]  /*42f0*/  BSYNC B1 ;  /* 0x0000000000017941 */ /* 0x000fea0003800000 */
.L_x_1676:
        /* <DEDUP_REMOVED lines=16> */
.L_x_1679:
[----:B------:R-:W-:Y:S05]  /*4400*/  BSYNC B1 ;  /* 0x0000000000017941 */ /* 0x000fea0003800000 */
.L_x_1678:
[----:B------:R-:W-:-:S04]  /*4410*/  IADD3 R22, R20, 0x200, RZ ;  /* 0x0000020014167810 */ /* 0x000fc80007ffe0ff */
[----:B------:R-:W-:Y:S01]  /*4420*/  ISETP.GT.AND P0, PT, R18, R22, PT ;  /* 0x000000161200720c */ /* 0x000fe20003f04270 */
[----:B------:R-:W-:-:S12]  /*4430*/  IMAD.MOV.U32 R20, RZ, RZ, R22 ;  /* 0x000000ffff147224 */ /* 0x000fd800078e0016 */
[----:B------:R-:W-:Y:S05]  /*4440*/  @P0 BRA `(.L_x_1680) ;  /* 0xfffff50000000947 */ /* 0x000fea000383ffff */
.L_x_1663:
[----:B------:R-:W-:Y:S05]  /*4450*/  BSYNC B0 ;  /* 0x0000000000007941 */ /* 0x000fea0003800000 */
.L_x_1662:
[----:B------:R-:W-:Y:S01]  /*4460*/  ISETP.GT.U32.AND P0, PT, R17, R3, PT ;  /* 0x000000031100720c */ /* 0x000fe20003f04070 */
[----:B------:R-:W-:-:S12]  /*4470*/  BSSY B0, `(.L_x_1681) ;  /* 0x000002b000007945 */ /* 0x000fd80003800000 */
[----:B------:R-:W-:Y:S05]  /*4480*/  @!P0 BRA `(.L_x_1682) ;  /* 0x0000029000008947 */ /* 0x000fea0003800000 */
[----:B0-----:R-:W2:Y:S01]  /*4490*/  LDG.E R8, [R6.64] ;  /* 0x0000000406087981 */ /* 0x001ea2000c1e1900 */
        /* <DEDUP_REMOVED lines=22> */
.L_x_1684:
[----:B------:R-:W-:Y:S05]  /*4600*/  BSYNC B1 ;  /* 0x0000000000017941 */ /* 0x000fea0003800000 */
.L_x_1683:
        /* <DEDUP_REMOVED lines=17> */
.L_x_1682:
[----:B------:R-:W-:Y:S05]  /*4720*/  BSYNC B0 ;  /* 0x0000000000007941 */ /* 0x000fea0003800000 */
.L_x_1681:
        /* <DEDUP_REMOVED lines=31> */
.L_x_1686:
[----:B------:R-:W-:Y:S05]  /*4920*/  BSYNC B0 ;  /* 0x0000000000007941 */ /* 0x000fea0003800000 */
.L_x_1685:
[----:B0-----:R-:W0:Y:S02]  /*4930*/  LDS R10, [0x4864] ;  /* 0x00486400ff0a7984 */ /* 0x001e240000000800 */
[----:B0-----:R-:W-:-:S04]  /*4940*/  ISETP.GT.AND P0, PT, R10, 0x800, PT ;  /* 0x000008000a00780c */ /* 0x001fc80003f04270 */
[----:B------:R-:W-:-:S13]  /*4950*/  ISETP.NE.OR P0, PT, R16, R21, P0 ;  /* 0x000000151000720c */ /* 0x000fda0000705670 */
        /* <DEDUP_REMOVED lines=14> */
.L_x_1661:
        /* <DEDUP_REMOVED lines=17> */
.L_x_1692:
[----:B------:R-:W-:Y:S01]  /*4b50*/  IADD3 R8, R8, -0x1, RZ ;  /* 0xffffffff08087810 */ /* 0x000fe20007ffe0ff */
[----:B------:R0:W-:Y:S01]  /*4b60*/  STS [R10], RZ ;  /* 0x000000ff0a007388 */ /* 0x0001e20000000800 */
[----:B------:R-:W-:Y:S02]  /*4b70*/  IADD3 R9, R9, 0x200, RZ ;  /* 0x0000020009097810 */ /* 0x000fe40007ffe0ff */
[----:B------:R-:W-:Y:S02]  /*4b80*/  ISETP.NE.AND P0, PT, R8, RZ, PT ;  /* 0x000000ff0800720c */ /* 0x000fe40003f05270 */
[----:B0-----:R-:W-:-:S11]  /*4b90*/  IADD3 R10, R10, 0x800, RZ ;  /* 0x000008000a0a7810 */ /* 0x001fd60007ffe0ff */
[----:B------:R-:W-:Y:S05]  /*4ba0*/  @P0 BRA `(.L_x_1692) ;  /* 0xffffffa000000947 */ /* 0x000fea000383ffff */
.L_x_1691:
[----:B------:R-:W-:Y:S05]  /*4bb0*/  BSYNC B1 ;  /* 0x0000000000017941 */ /* 0x000fea0003800000 */
.L_x_1690:
[----:B------:R-:W-:Y:S05]  /*4bc0*/  @!P1 BRA `(.L_x_1689) ;  /* 0x000000a000009947 */ /* 0x000fea0003800000 */
[C---:B------:R-:W-:Y:S02]  /*4bd0*/  IADD3 R8, R9.reuse, -0x800, RZ ;  /* 0xfffff80009087810 */ /* 0x040fe40007ffe0ff */
[----:B------:R-:W-:-:S04]  /*4be0*/  LEA R9, R9, 0x20a0, 0x2 ;  /* 0x000020a009097811 */ /* 0x000fc800078e10ff */
.L_x_1693:
        /* <DEDUP_REMOVED lines=8> */
.L_x_1689:
[----:B------:R-:W-:Y:S05]  /*4c70*/  BSYNC B0 ;  /* 0x0000000000007941 */ /* 0x000fea0003800000 */
.L_x_1688:
[----:B------:R-:W-:Y:S01]  /*4c80*/  BAR.SYNC.DEFER_BLOCKING 0x0 ;  /* 0x0000000000007b1d */ /* 0x000fe20000010000 */
[----:B------:R-:W-:-:S13]  /*4c90*/  ISETP.NE.AND P0, PT, R5, 0x1, PT ;  /* 0x000000010500780c */ /* 0x000fda0003f05270 */
[----:B------:R-:W-:Y:S05]  /*4ca0*/  @!P0 BRA `(.L_x_1694) ;  /* 0x000004d000008947 */ /* 0x000fea0003800000 */
[----:B------:R-:W-:Y:S01]  /*4cb0*/  ISETP.GE.AND P0, PT, R3, R0, PT ;  /* 0x000000000300720c */ /* 0x000fe20003f06270 */
[----:B------:R-:W-:-:S12]  /*4cc0*/  BSSY B0, `(.L_x_1695) ;  /* 0x000004a000007945 */ /* 0x000fd80003800000 */
[----:B------:R-:W-:Y:S05]  /*4cd0*/  @P0 BRA `(.L_x_1696) ;  /* 0x0000048000000947 */ /* 0x000fea0003800000 */
[----:B------:R-:W-:Y:S01]  /*4ce0*/  LOP3.LUT R9, RZ, R3, RZ, 0x33, !PT ;  /* 0x00000003ff097212 */ /* 0x000fe200078e33ff */
[----:B------:R-:W-:Y:S01]  /*4cf0*/  IMAD.MOV.U32 R11, RZ, RZ, c[0x0][0x17c] ;  /* 0x00005f00ff0b7624 */ /* 0x000fe200078e00ff */
[----:B------:R-:W-:Y:S01]  /*4d00*/  BSSY B1, `(.L_x_1697) ;  /* 0x000001d000017945 */ /* 0x000fe20003800000 */
[----:B------:R-:W-:Y:S02]  /*4d10*/  IMAD.MOV.U32 R17, RZ, RZ, R3 ;  /* 0x000000ffff117224 */ /* 0x000fe400078e0003 */
[----:B------:R-:W-:Y:S02]  /*4d20*/  IMAD.IADD R9, R9, 0x1, R0 ;  /* 0x0000000109097824 */ /* 0x000fe400078e0200 */
[----:B------:R-:W-:-:S03]  /*4d30*/  IMAD.SHL.U32 R11, R11, 0x200, RZ ;  /* 0x000002000b0b7824 */ /* 0x000fc600078e00ff */
[C---:B------:R-:W-:Y:S02]  /*4d40*/  LEA.HI R8, R9.reuse, 0x1, RZ, 0x17 ;  /* 0x0000000109087811 */ /* 0x040fe400078fb8ff */
[----:B------:R-:W-:Y:S02]  /*4d50*/  ISETP.GE.U32.AND P0, PT, R9, 0x600, PT ;  /* 0x000006000900780c */ /* 0x000fe40003f06070 */
[----:B------:R-:W-:-:S13]  /*4d60*/  LOP3.LUT P1, R8, R8, 0x3, RZ, 0xc0, !PT ;  /* 0x0000000308087812 */ /* 0x000fda000782c0ff */
[----:B------:R-:W-:Y:S05]  /*4d70*/  @!P1 BRA `(.L_x_1698) ;  /* 0x0000015000009947 */ /* 0x000fea0003800000 */
[----:B------:R-:W-:Y:S02]  /*4d80*/  IMAD R9, R3, c[0x0][0x17c], RZ ;  /* 0x00005f0003097a24 */ /* 0x000fe400078e02ff */
[----:B------:R-:W-:Y:S02]  /*4d90*/  IMAD.MOV.U32 R10, RZ, RZ, R8 ;  /* 0x000000ffff0a7224 */ /* 0x000fe400078e0008 */
[----:B------:R-:W-:Y:S01]  /*4da0*/  IMAD.MOV.U32 R17, RZ, RZ, R3 ;  /* 0x000000ffff117224 */ /* 0x000fe200078e0003 */
[----:B------:R-:W-:-:S04]  /*4db0*/  IADD3 R19, P1, R12, R9, RZ ;  /* 0x000000090c137210 */ /* 0x000fc80007f3e0ff */
[----:B------:R-:W-:Y:S02]  /*4dc0*/  LEA R18, P5, R19, c[0x0][0x160], 0x2 ;  /* 0x0000580013127a11 */ /* 0x000fe400078a10ff */
[----:B------:R-:W-:-:S04]  /*4dd0*/  LEA.HI.X.SX32 R16, R9, R13, 0x1, P1 ;  /* 0x0000000d09107211 */ /* 0x000fc800008f0eff */
[----:B------:R-:W-:-:S05]  /*4de0*/  LEA.HI.X R19, R19, c[0x0][0x164], R16, 0x2, P5 ;  /* 0x0000590013137a11 */ /* 0x000fca00028f1410 */
.L_x_1699:
        /* <DEDUP_REMOVED lines=14> */
.L_x_1698:
[----:B------:R-:W-:Y:S05]  /*4ed0*/  BSYNC B1 ;  /* 0x0000000000017941 */ /* 0x000fea0003800000 */
.L_x_1697:
[----:B------:R-:W-:Y:S05]  /*4ee0*/  @!P0 BRA `(.L_x_1696) ;  /* 0x0000027000008947 */ /* 0x000fea0003800000 */
[----:B------:R-:W-:-:S05]  /*4ef0*/  IMAD R9, R17, c[0x0][0x17c], RZ ;  /* 0x00005f0011097a24 */ /* 0x000fca00078e02ff */
[----:B------:R-:W-:-:S04]  /*4f00*/  IADD3 R25, P0, R12, R9, RZ ;  /* 0x000000090c197210 */ /* 0x000fc80007f1e0ff */
[----:B------:R-:W-:Y:S02]  /*4f10*/  LEA R24, P1, R25, c[0x0][0x160], 0x2 ;  /* 0x0000580019187a11 */ /* 0x000fe400078210ff */
[----:B------:R-:W-:-:S04]  /*4f20*/  LEA.HI.X.SX32 R8, R9, R13, 0x1, P0 ;  /* 0x0000000d09087211 */ /* 0x000fc800000f0eff */
[----:B------:R-:W-:-:S05]  /*4f30*/  LEA.HI.X R25, R25, c[0x0][0x164], R8, 0x2, P1 ;  /* 0x0000590019197a11 */ /* 0x000fca00008f1408 */
.L_x_1700:
[C---:B------:R-:W-:Y:S01]  /*4f40*/  IMAD.WIDE R18, R11.reuse, 0x4, R24 ;  /* 0x000000040b127825 */ /* 0x040fe200078e0218 */
[----:B0-----:R1:W2:Y:S04]  /*4f50*/  LDG.E R10, [R24.64] ;  /* 0x00000004180a7981 */ /* 0x0012a8000c1e1900 */
[----:B0-----:R-:W3:Y:S01]  /*4f60*/  LDG.E R16, [R18.64] ;  /* 0x0000000412107981 */ /* 0x001ee2000c1e1900 */
[----:B------:R-:W-:-:S05]  /*4f70*/  IMAD.WIDE R20, R11, 0x4, R18 ;  /* 0x000000040b147825 */ /* 0x000fca00078e0212 */
[----:B------:R-:W4:Y:S01]  /*4f80*/  LDG.E R22, [R20.64] ;  /* 0x0000000414167981 */ /* 0x000f22000c1e1900 */
[----:B------:R-:W-:-:S05]  /*4f90*/  IMAD.WIDE R8, R11, 0x4, R20 ;  /* 0x000000040b087825 */ /* 0x000fca00078e0214 */
[----:B------:R0:W5:Y:S01]  /*4fa0*/  LDG.E R26, [R8.64] ;  /* 0x00000004081a7981 */ /* 0x000162000c1e1900 */
[----:B------:R-:W-:Y:S01]  /*4fb0*/  IADD3 R17, R17, 0x800, RZ ;  /* 0x0000080011117810 */ /* 0x000fe20007ffe0ff */
[----:B------:R-:W-:Y:S01]  /*4fc0*/  YIELD ;  /* 0x0000000000007946 */ /* 0x000fe20003800000 */
[----:B0-----:R-:W-:-:S04]  /*4fd0*/  IMAD.WIDE R8, R11, 0x4, R8 ;  /* 0x000000040b087825 */ /* 0x001fc800078e0208 */
[----:B-1----:R-:W-:Y:S02]  /*4fe0*/  IMAD.MOV.U32 R24, RZ, RZ, R8 ;  /* 0x000000ffff187224 */ /* 0x002fe400078e0008 */
        /* <DEDUP_REMOVED lines=23> */
.L_x_1696:
[----:B------:R-:W-:Y:S05]  /*5160*/  BSYNC B0 ;  /* 0x0000000000007941 */ /* 0x000fea0003800000 */
.L_x_1695:
[----:B------:R-:W-:Y:S05]  /*5170*/  BRA `(.L_x_1701) ;  /* 0x0000049000007947 */ /* 0x000fea0003800000 */
.L_x_1694:
[----:B------:R-:W-:Y:S01]  /*5180*/  LOP3.LUT R9, R2, 0xf, RZ, 0xc0, !PT ;  /* 0x0000000f02097812 */ /* 0x000fe200078ec0ff */
[----:B------:R-:W-:Y:S03]  /*5190*/  BSSY B0, `(.L_x_1702) ;  /* 0x0000032000007945 */ /* 0x000fe60003800000 */
[----:B------:R-:W-:-:S02]  /*51a0*/  IADD3 R8, P1, -R9, 0x10, RZ ;  /* 0x0000001009087810 */ /* 0x000fc40007f3e1ff */
        /* <DEDUP_REMOVED lines=13> */
[----:B------:R-:W-:-:S12]  /*5280*/  IMAD R17, R20, 0x4, R17 ;  /* 0x0000000414117824 */ /* 0x000fd800078e0211 */
[----:B------:R-:W-:Y:S05]  /*5290*/  @!P1 BRA `(.L_x_1703) ;  /* 0x0000021000009947 */ /* 0x000fea0003800000 */
[----:B------:R-:W-:Y:S01]  /*52a0*/  IADD3 R8, P1, R12, R10, RZ ;  /* 0x0000000a0c087210 */ /* 0x000fe20007f3e0ff */
[----:B------:R-:W-:-:S03]  /*52b0*/  IMAD.MOV.U32 R16, RZ, RZ, R3 ;  /* 0x000000ffff107224 */ /* 0x000fc600078e0003 */
[----:B------:R-:W-:Y:S01]  /*52c0*/  LEA R21, P5, R8, c[0x0][0x160], 0x2 ;  /* 0x0000580008157a11 */ /* 0x000fe200078a10ff */
[----:B------:R-:W-:-:S05]  /*52d0*/  IMAD.X R9, RZ, RZ, R13, P1 ;  /* 0x000000ffff097224 */ /* 0x000fca00008e060d */
[----:B------:R-:W-:Y:S02]  /*52e0*/  LEA.HI.X R25, R8, c[0x0][0x164], R9, 0x2, P5 ;  /* 0x0000590008197a11 */ /* 0x000fe400028f1409 */
.L_x_1704:
        /* <DEDUP_REMOVED lines=28> */
.L_x_1703:
[----:B------:R-:W-:Y:S05]  /*54b0*/  BSYNC B0 ;  /* 0x0000000000007941 */ /* 0x000fea0003800000 */
.L_x_1702:
[----:B------:R-:W-:Y:S01]  /*54c0*/  BSSY B0, `(.L_x_1705) ;  /* 0x0000009000007945 */ /* 0x000fe20003800000 */
[----:B------:R-:W-:Y:S01]  /*54d0*/  ISETP.GE.AND P1, PT, R17, R0, PT ;  /* 0x000000001100720c */ /* 0x000fe20003f26270 */
[----:B------:R-:W-:Y:S07]  /*54e0*/  @!P0 BRA `(.L_x_1706) ;  /* 0x0000006000008947 */ /* 0x000fee0003800000 */
[----:B0-----:R-:W2:Y:S02]  /*54f0*/  LDG.E R8, [R6.64] ;  /* 0x0000000406087981 */ /* 0x001ea4000c1e1900 */
[----:B--2---:R-:W-:-:S13]  /*5500*/  ISETP.GE.AND P0, PT, R8, RZ, PT ;  /* 0x000000ff0800720c */ /* 0x004fda0003f06270 */
[----:B------:R-:W-:-:S04]  /*5510*/  @P0 LOP3.LUT R8, R8, 0x7fe00000, RZ, 0xc, !PT ;  /* 0x7fe0000008080812 */ /* 0x000fc800078e0cff */
[----:B------:R-:W-:-:S04]  /*5520*/  SHF.R.U32.HI R8, RZ, 0x13, R8 ;  /* 0x00000013ff087819 */ /* 0x000fc80000011608 */
[----:B------:R-:W-:-:S05]  /*5530*/  LOP3.LUT R8, R8, 0x1ffc, RZ, 0xc0, !PT ;  /* 0x00001ffc08087812 */ /* 0x000fca00078ec0ff */
[----:B------:R0:W-:Y:S02]  /*5540*/  ATOMS.POPC.INC.32 RZ, [R8+URZ+0x8a0] ;  /* 0x0008a00008ff7f8c */ /* 0x0001e4000d00003f */
.L_x_1706:
[----:B------:R-:W-:Y:S05]  /*5550*/  BSYNC B0 ;  /* 0x0000000000007941 */ /* 0x000fea0003800000 */
.L_x_1705:
        /* <DEDUP_REMOVED lines=11> */
.L_x_1701:
[----:B------:R-:W-:Y:S02]  /*5610*/  WARPSYNC 0xffffffff ;  /* 0xffffffff00007948 */ /* 0x000fe40003800000 */
[----:B------:R-:W-:Y:S01]  /*5620*/  BAR.SYNC.DEFER_BLOCKING 0x0 ;  /* 0x0000000000007b1d */ /* 0x000fe20000010000 */
[----:B0-----:R-:W-:-:S05]  /*5630*/  IMAD.MOV.U32 R16, RZ, RZ, RZ ;  /* 0x000000ffff107224 */ /* 0x001fca00078e00ff */
[----:B------:R-:W0:Y:S02]  /*5640*/  LDS R17, [0x4868] ;  /* 0x00486800ff117984 */ /* 0x000e240000000800 */
.L_x_1712:
        /* <DEDUP_REMOVED lines=34> */
.L_x_1974:
        /* <DEDUP_REMOVED lines=13> */
.L_x_1975:
        /* <DEDUP_REMOVED lines=48> */
.L_x_1707:
        /* <DEDUP_REMOVED lines=20> */
.L_x_1711:
[----:B0-----:R-:W-:Y:S05]  /*5d80*/  BSYNC B0 ;  /* 0x0000000000007941 */ /* 0x001fea0003800000 */
.L_x_1710:
        /* <DEDUP_REMOVED lines=30> */
.L_x_1722:
        /* <DEDUP_REMOVED lines=23> */
.L_x_1719:
[----:B------:R-:W-:Y:S05]  /*60e0*/  BSYNC B2 ;  /* 0x0000000000027941 */ /* 0x000fea0003800000 */
.L_x_1718:
        /* <DEDUP_REMOVED lines=16> */
.L_x_1721:
[----:B------:R-:W-:Y:S05]  /*61f0*/  BSYNC B2 ;  /* 0x0000000000027941 */ /* 0x000fea0003800000 */
.L_x_1720:
[----:B------:R-:W-:Y:S01]  /*6200*/  IMAD.WIDE R8, R19, 0x4, R8 ;  /* 0x0000000413087825 */ /* 0x000fe200078e0208 */
[----:B0-----:R-:W-:Y:S01]  /*6210*/  IADD3 R11, R11, 0x200, RZ ;  /* 0x000002000b0b7810 */ /* 0x001fe20007ffe0ff */
[----:B------:R-:W-:Y:S05]  /*6220*/  @P1 BRA `(.L_x_1722) ;  /* 0xfffffd4000001947 */ /* 0x000fea000383ffff */
.L_x_1717:
[----:B------:R-:W-:Y:S05]  /*6230*/  BSYNC B1 ;  /* 0x0000000000017941 */ /* 0x000fea0003800000 */
.L_x_1716:
        /* <DEDUP_REMOVED lines=11> */
.L_x_1739:
        /* <DEDUP_REMOVED lines=13> */
[----:B0-----:R-:W-:Y:S02]  /*63c0*/  ISETP.GE.U32.AND P5, PT, R31, R16, PT ;  /* 0x000000101f00720c */ /* 0x001fe40003fa6070 */
[C---:B---3--:R-:W-:Y:S02]  /*63d0*/  ISETP.GE.AND P0, PT, R10.reuse, RZ, PT ;  /* 0x000000ff0a00720c */ /* 0x048fe40003f06270 */
[----:B------:R-:W-:-:S04]  /*63e0*/  LOP3.LUT R25, R10, 0x7fe00000, RZ, 0xc, !PT ;  /* 0x7fe000000a197812 */ /* 0x000fc800078e0cff */
[----:B------:R-:W-:Y:S02]  /*63f0*/  SEL R21, R10, R25, !P0 ;  /* 0x000000190a157207 */ /* 0x000fe40004000000 */
[----:B------:R-:W-:-:S03]  /*6400*/  ISETP.NE.OR P0, PT, R31, R16, P1 ;  /* 0x000000101f00720c */ /* 0x000fc60000f05670 */
[----:B------:R-:W-:Y:S05]  /*6410*/  @P5 BRA `(.L_x_1724) ;  /* 0x000000c000005947 */ /* 0x000fea0003800000 */
[----:B-1----:R-:W0:Y:S01]  /*6420*/  S2R R22, SR_LANEID ;  /* 0x0000000000167919 */ /* 0x002e220000000000 */
        /* <DEDUP_REMOVED lines=11> */
.L_x_1724:
[----:B-1----:R-:W-:Y:S05]  /*64e0*/  BSYNC B1 ;  /* 0x0000000000017941 */ /* 0x002fea0003800000 */
.L_x_1723:
        /* <DEDUP_REMOVED lines=15> */
.L_x_1726:
[----:B------:R-:W-:Y:S05]  /*65e0*/  BSYNC B1 ;  /* 0x0000000000017941 */ /* 0x000fea0003800000 */
.L_x_1725:
        /* <DEDUP_REMOVED lines=10> */
[----:B------:R-:W-:-:S03]  /*6690*/  ISETP.NE.OR P5, PT, R27, R16, P1 ;  /* 0x000000101b00720c */ /* 0x000fc60000fa5670 */
        /* <DEDUP_REMOVED lines=14> */
.L_x_1728:
[----:B------:R-:W-:Y:S05]  /*6780*/  BSYNC B1 ;  /* 0x0000000000017941 */ /* 0x000fea0003800000 */
.L_x_1727:
[----:B------:R-:W-:Y:S01]  /*6790*/  BSSY B1, `(.L_x_1729) ;  /* 0x0000011000017945 */ /* 0x000fe20003800000 */
[----:B------:R-:W-:Y:S01]  /*67a0*/  ISETP.GE.U32.AND P0, PT, R21, R16, PT ;  /* 0x000000101500720c */ /* 0x000fe20003f06070 */
        /* <DEDUP_REMOVED lines=15> */
.L_x_1730:
[----:B------:R-:W-:Y:S05]  /*68a0*/  BSYNC B1 ;  /* 0x0000000000017941 */ /* 0x000fea0003800000 */
.L_x_1729:
[----:B------:R-:W-:Y:S01]  /*68b0*/  BSSY B1, `(.L_x_1731) ;  /* 0x0000011000017945 */ /* 0x000fe20003800000 */
[----:B------:R-:W-:Y:S02]  /*68c0*/  ISETP.NE.OR P5, PT, R21, R16, P1 ;  /* 0x000000101500720c */ /* 0x000fe40000fa5670 */
        /* <DEDUP_REMOVED lines=15> */
.L_x_1732:
[----:B------:R-:W-:Y:S05]  /*69c0*/  BSYNC B1 ;  /* 0x0000000000017941 */ /* 0x000fea0003800000 */
.L_x_1731:
[----:B------:R-:W-:Y:S01]  /*69d0*/  BSSY B1, `(.L_x_1733) ;  /* 0x0000011000017945 */ /* 0x000fe20003800000 */
[----:B------:R-:W-:Y:S01]  /*69e0*/  ISETP.GE.U32.AND P0, PT, R21, R16, PT ;  /* 0x000000101500720c */ /* 0x000fe20003f06070 */
        /* <DEDUP_REMOVED lines=15> */
.L_x_1734:
[----:B------:R-:W-:Y:S05]  /*6ae0*/  BSYNC B1 ;  /* 0x0000000000017941 */ /* 0x000fea0003800000 */
.L_x_1733:
        /* <DEDUP_REMOVED lines=16> */
.L_x_1736:
[----:B------:R-:W-:Y:S05]  /*6bf0*/  BSYNC B1 ;  /* 0x0000000000017941 */ /* 0x000fea0003800000 */
.L_x_1735:
        /* <DEDUP_REMOVED lines=16> */
.L_x_1738:
[----:B------:R-:W-:Y:S05]  /*6d00*/  BSYNC B1 ;  /* 0x0000000000017941 */ /* 0x000fea0003800000 */
.L_x_1737:
[----:B------:R-:W-:Y:S01]  /*6d10*/  IADD3 R11, R11, 0x800, RZ ;  /* 0x000008000b0b7810 */ /* 0x000fe20007ffe0ff */
[----:B------:R-:W-:-:S03]  /*6d20*/  IMAD.WIDE R8, R17, 0x4, R8 ;  /* 0x0000000411087825 */ /* 0x000fc600078e0208 */
[----:B------:R-:W-:Y:S01]  /*6d30*/  ISETP.GE.AND P0, PT, R11, R0, PT ;  /* 0x000000000b00720c */ /* 0x000fe20003f06270 */
[----:B0-----:R-:W-:Y:S02]  /*6d40*/  IMAD.MOV.U32 R24, RZ, RZ, R8 ;  /* 0x000000ffff187224 */ /* 0x001fe400078e0008 */
[----:B------:R-:W-:-:S10]  /*6d50*/  IMAD.MOV.U32 R25, RZ, RZ, R9 ;  /* 0x000000ffff197224 */ /* 0x000fd400078e0009 */
[----:B------:R-:W-:Y:S05]  /*6d60*/  @!P0 BRA `(.L_x_1739) ;  /* 0xfffff58000008947 */ /* 0x000fea000383ffff */
.L_x_1715:
[----:B------:R-:W-:Y:S05]  /*6d70*/  BSYNC B0 ;  /* 0x0000000000007941 */ /* 0x000fea0003800000 */
.L_x_1714:
[----:B------:R-:W-:Y:S05]  /*6d80*/  BRA `(.L_x_1740) ;  /* 0x0000114000007947 */ /* 0x000fea0003800000 */
.L_x_1713:
        /* <DEDUP_REMOVED lines=23> */
.L_x_1759:
        /* <DEDUP_REMOVED lines=29> */
.L_x_1744:
[----:B------:R-:W-:Y:S05]  /*70d0*/  BSYNC B1 ;  /* 0x0000000000017941 */ /* 0x000fea0003800000 */
.L_x_1743:
[----:B------:R-:W-:Y:S01]  /*70e0*/  BSSY B1, `(.L_x_1745) ;  /* 0x0000010000017945 */ /* 0x000fe20003800000 */
[----:B------:R-:W-:Y:S01]  /*70f0*/  ISETP.GE.AND P5, PT, R10, RZ, PT ;  /* 0x000000ff0a00720c */ /* 0x000fe20003fa6270 */
[----:B------:R-:W-:Y:S07]  /*7100*/  @P0 BRA `(.L_x_1746) ;  /* 0x000000d000000947 */ /* 0x000fee0003800000 */
        /* <DEDUP_REMOVED lines=13> */
.L_x_1746:
[----:B------:R-:W-:Y:S05]  /*71e0*/  BSYNC B1 ;  /* 0x0000000000017941 */ /* 0x000fea0003800000 */
.L_x_1745:
        /* <DEDUP_REMOVED lines=24> */
.L_x_1748:
[----:B------:R-:W-:Y:S05]  /*7370*/  BSYNC B1 ;  /* 0x0000000000017941 */ /* 0x000fea0003800000 */
.L_x_1747:
        /* <DEDUP_REMOVED lines=17> */
.L_x_1750:
[----:B------:R-:W-:Y:S05]  /*7490*/  BSYNC B1 ;  /* 0x0000000000017941 */ /* 0x000fea0003800000 */
.L_x_1749:
[----:B------:R-:W-:Y:S01]  /*74a0*/  BSSY B1, `(.L_x_1751) ;  /* 0x0000011000017945 */ /* 0x000fe20003800000 */
[----:B------:R-:W-:Y:S02]  /*74b0*/  ISETP.NE.OR P0, PT, R25, R16, P1 ;  /* 0x000000101900720c */ /* 0x000fe40000f05670 */
[----:B0-----:R-:W-:Y:S01]  /*74c0*/  SHF.R.U32.HI R9, RZ, 0x15, R8 ;  /* 0x00000015ff097819 */ /* 0x001fe20000011608 */
        /* <DEDUP_REMOVED lines=14> */
.L_x_1752:
[----:B------:R-:W-:Y:S05]  /*75b0*/  BSYNC B1 ;  /* 0x0000000000017941 */ /* 0x000fea0003800000 */
.L_x_1751:
        /* <DEDUP_REMOVED lines=17> */
.L_x_1754:
[----:B------:R-:W-:Y:S05]  /*76d0*/  BSYNC B1 ;  /* 0x0000000000017941 */ /* 0x000fea0003800000 */
.L_x_1753:
[----:B------:R-:W-:Y:S01]  /*76e0*/  BSSY B1, `(.L_x_1755) ;  /* 0x0000010000017945 */ /* 0x000fe20003800000 */
[----:B------:R-:W-:Y:S01]  /*76f0*/  ISETP.NE.OR P0, PT, R9, R16, P1 ;  /* 0x000000100900720c */ /* 0x000fe20000f05670 */
[----:B------:R-:W-:Y:S07]  /*7700*/  @P5 BRA `(.L_x_1756) ;  /* 0x000000d000005947 */ /* 0x000fee0003800000 */
        /* <DEDUP_REMOVED lines=13> */
.L_x_1756:
[----:B------:R-:W-:Y:S05]  /*77e0*/  BSYNC B1 ;  /* 0x0000000000017941 */ /* 0x000fea0003800000 */
.L_x_1755:
        /* <DEDUP_REMOVED lines=16> */
.L_x_1758:
[----:B------:R-:W-:Y:S05]  /*78f0*/  BSYNC B1 ;  /* 0x0000000000017941 */ /* 0x000fea0003800000 */
.L_x_1757:
[----:B------:R-:W-:-:S04]  /*7900*/  IADD3 R22, R20, 0x200, RZ ;  /* 0x0000020014167810 */ /* 0x000fc80007ffe0ff */
[----:B------:R-:W-:Y:S01]  /*7910*/  ISETP.GT.AND P0, PT, R18, R22, PT ;  /* 0x000000161200720c */ /* 0x000fe20003f04270 */
[----:B------:R-:W-:-:S12]  /*7920*/  IMAD.MOV.U32 R20, RZ, RZ, R22 ;  /* 0x000000ffff147224 */ /* 0x000fd800078e0016 */
[----:B------:R-:W-:Y:S05]  /*7930*/  @P0 BRA `(.L_x_1759) ;  /* 0xfffff5c000000947 */ /* 0x000fea000383ffff */
.L_x_1742:
[----:B------:R-:W-:Y:S05]  /*7940*/  BSYNC B0 ;  /* 0x0000000000007941 */ /* 0x000fea0003800000 */
.L_x_1741:
[----:B------:R-:W-:Y:S01]  /*7950*/  ISETP.GT.U32.AND P0, PT, R17, R3, PT ;  /* 0x000000031100720c */ /* 0x000fe20003f04070 */
[----:B------:R-:W-:-:S12]  /*7960*/  BSSY B0, `(.L_x_1760) ;  /* 0x0000028000007945 */ /* 0x000fd80003800000 */
[----:B------:R-:W-:Y:S05]  /*7970*/  @!P0 BRA `(.L_x_1761) ;  /* 0x0000026000008947 */ /* 0x000fea0003800000 */
[----:B0-----:R-:W2:Y:S01]  /*7980*/  LDG.E R8, [R6.64] ;  /* 0x0000000406087981 */ /* 0x001ea2000c1e1900 */
        /* <DEDUP_REMOVED lines=19> */
.L_x_1763:
[----:B------:R-:W-:Y:S05]  /*7ac0*/  BSYNC B1 ;  /* 0x0000000000017941 */ /* 0x000fea0003800000 */
.L_x_1762:
        /* <DEDUP_REMOVED lines=17> */
.L_x_1761:
[----:B------:R-:W-:Y:S05]  /*7be0*/  BSYNC B0 ;  /* 0x0000000000007941 */ /* 0x000fea0003800000 */
.L_x_1760:
        /* <DEDUP_REMOVED lines=28> */
.L_x_1765:
[----:B------:R-:W-:Y:S05]  /*7db0*/  BSYNC B0 ;  /* 0x0000000000007941 */ /* 0x000fea0003800000 */
.L_x_1764:
        /* <DEDUP_REMOVED lines=17> */
.L_x_1740:
        /* <DEDUP_REMOVED lines=17> */
.L_x_1770:
[----:B------:R-:W-:Y:S01]  /*7fe0*/  IADD3 R8, R8, -0x1, RZ ;  /* 0xffffffff08087810 */ /* 0x000fe20007ffe0ff */
[----:B------:R0:W-:Y:S01]  /*7ff0*/  STS [R10], RZ ;  /* 0x000000ff0a007388 */ /* 0x0001e20000000800 */
[----:B------:R-:W-:Y:S02]  /*8000*/  IADD3 R9, R9, 0x200, RZ ;  /* 0x0000020009097810 */ /* 0x000fe40007ffe0ff */
[----:B------:R-:W-:Y:S02]  /*8010*/  ISETP.NE.AND P0, PT, R8, RZ, PT ;  /* 0x000000ff0800720c */ /* 0x000fe40003f05270 */
[----:B0-----:R-:W-:-:S11]  /*8020*/  IADD3 R10, R10, 0x800, RZ ;  /* 0x000008000a0a7810 */ /* 0x001fd60007ffe0ff */
[----:B------:R-:W-:Y:S05]  /*8030*/  @P0 BRA `(.L_x_1770) ;  /* 0xffffffa000000947 */ /* 0x000fea000383ffff */
.L_x_1769:
[----:B------:R-:W-:Y:S05]  /*8040*/  BSYNC B1 ;  /* 0x0000000000017941 */ /* 0x000fea0003800000 */
.L_x_1768:
[----:B------:R-:W-:Y:S05]  /*8050*/  @!P1 BRA `(.L_x_1767) ;  /* 0x000000a000009947 */ /* 0x000fea0003800000 */
[C---:B------:R-:W-:Y:S02]  /*8060*/  IADD3 R8, R9.reuse, -0x800, RZ ;  /* 0xfffff80009087810 */ /* 0x040fe40007ffe0ff */
[----:B------:R-:W-:-:S04]  /*8070*/  LEA R9, R9, 0x20a0, 0x2 ;  /* 0x000020a009097811 */ /* 0x000fc800078e10ff */
.L_x_1771:
        /* <DEDUP_REMOVED lines=8> */
.L_x_1767:
[----:B------:R-:W-:Y:S05]  /*8100*/  BSYNC B0 ;  /* 0x0000000000007941 */ /* 0x000fea0003800000 */
.L_x_1766:
[----:B------:R-:W-:Y:S01]  /*8110*/  BAR.SYNC.DEFER_BLOCKING 0x0 ;  /* 0x0000000000007b1d */ /* 0x000fe20000010000 */
[----:B------:R-:W-:Y:S01]  /*8120*/  ISETP.NE.AND P0, PT, R5, 0x1, PT ;  /* 0x000000010500780c */ /* 0x000fe20003f05270 */
[----:B------:R-:W-:-:S12]  /*8130*/  IMAD.SHL.U32 R16, R16, 0x200000, RZ ;  /* 0x0020000010107824 */ /* 0x000fd800078e00ff */
        /* <DEDUP_REMOVED lines=11> */
[----:B------:R-:W-:Y:S02]  /*81f0*/  IMAD R9, R3, c[0x0][0x17c], RZ ;  /* 0x00005f0003097a24 */ /* 0x000fe400078e02ff */
[----:B------:R-:W-:Y:S02]  /*8200*/  IMAD.MOV.U32 R10, RZ, RZ, R8 ;  /* 0x000000ffff0a7224 */ /* 0x000fe400078e0008 */
[----:B------:R-:W-:Y:S01]  /*8210*/  IMAD.MOV.U32 R11, RZ, RZ, R3 ;  /* 0x000000ffff0b7224 */ /* 0x000fe200078e0003 */
[----:B------:R-:W-:-:S04]  /*8220*/  IADD3 R19, P0, R12, R9, RZ ;  /* 0x000000090c137210 */ /* 0x000fc80007f1e0ff */
[----:B------:R-:W-:Y:S01]  /*8230*/  LEA.HI.X.SX32 R20, R9, R13, 0x1, P0 ;  /* 0x0000000d09147211 */ /* 0x000fe200000f0eff */
[----:B------:R-:W-:Y:S01]  /*8240*/  IMAD.MOV.U32 R9, RZ, RZ, c[0x0][0x17c] ;  /* 0x00005f00ff097624 */ /* 0x000fe200078e00ff */
[----:B------:R-:W-:-:S03]  /*8250*/  LEA R18, P0, R19, c[0x0][0x160], 0x2 ;  /* 0x0000580013127a11 */ /* 0x000fc600078010ff */
[----:B------:R-:W-:Y:S01]  /*8260*/  IMAD.SHL.U32 R25, R9, 0x200, RZ ;  /* 0x0000020009197824 */ /* 0x000fe200078e00ff */
[----:B------:R-:W-:-:S05]  /*8270*/  LEA.HI.X R19, R19, c[0x0][0x164], R20, 0x2, P0 ;  /* 0x0000590013137a11 */ /* 0x000fca00000f1414 */
.L_x_1779:
        /* <DEDUP_REMOVED lines=18> */
.L_x_1778:
[----:B------:R-:W-:Y:S05]  /*83a0*/  BSYNC B2 ;  /* 0x0000000000027941 */ /* 0x000fea0003800000 */
.L_x_1777:
[----:B------:R-:W-:Y:S01]  /*83b0*/  IMAD.MOV.U32 R19, RZ, RZ, R9 ;  /* 0x000000ffff137224 */ /* 0x000fe200078e0009 */
[----:B------:R-:W-:Y:S01]  /*83c0*/  IADD3 R11, R11, 0x200, RZ ;  /* 0x000002000b0b7810 */ /* 0x000fe20007ffe0ff */
[----:B------:R-:W-:Y:S05]  /*83d0*/  @P5 BRA `(.L_x_1779) ;  /* 0xfffffea000005947 */ /* 0x000fea000383ffff */
.L_x_1776:
[----:B------:R-:W-:Y:S05]  /*83e0*/  BSYNC B1 ;  /* 0x0000000000017941 */ /* 0x000fea0003800000 */
.L_x_1775:
[----:B------:R-:W-:-:S13]  /*83f0*/  ISETP.GE.U32.AND P0, PT, R21, 0x600, PT ;  /* 0x000006001500780c */ /* 0x000fda0003f06070 */
[----:B------:R-:W-:Y:S05]  /*8400*/  @!P0 BRA `(.L_x_1774) ;  /* 0x0000049000008947 */ /* 0x000fea0003800000 */
[----:B------:R-:W-:Y:S02]  /*8410*/  IMAD R9, R11, c[0x0][0x17c], RZ ;  /* 0x00005f000b097a24 */ /* 0x000fe400078e02ff */
[----:B0-----:R-:W-:-:S03]  /*8420*/  IMAD.MOV.U32 R17, RZ, RZ, c[0x0][0x17c] ;  /* 0x00005f00ff117624 */ /* 0x001fc600078e00ff */
[----:B------:R-:W-:Y:S01]  /*8430*/  IADD3 R21, P0, R12, R9, RZ ;  /* 0x000000090c157210 */ /* 0x000fe20007f1e0ff */
[----:B------:R-:W-:-:S03]  /*8440*/  IMAD.SHL.U32 R17, R17, 0x200, RZ ;  /* 0x0000020011117824 */ /* 0x000fc600078e00ff */
[----:B------:R-:W-:Y:S02]  /*8450*/  LEA R20, P1, R21, c[0x0][0x160], 0x2 ;  /* 0x0000580015147a11 */ /* 0x000fe400078210ff */
[----:B------:R-:W-:-:S04]  /*8460*/  LEA.HI.X.SX32 R8, R9, R13, 0x1, P0 ;  /* 0x0000000d09087211 */ /* 0x000fc800000f0eff */
[----:B------:R-:W-:-:S05]  /*8470*/  LEA.HI.X R21, R21, c[0x0][0x164], R8, 0x2, P1 ;  /* 0x0000590015157a11 */ /* 0x000fca00008f1408 */
.L_x_1788:
[----:B------:R-:W2:Y:S01]  /*8480*/  LDG.E R31, [R20.64] ;  /* 0x00000004141f7981 */ /* 0x000ea2000c1e1900 */
[----:B------:R-:W-:-:S05]  /*8490*/  IMAD.WIDE R24, R17, 0x4, R20 ;  /* 0x0000000411187825 */ /* 0x000fca00078e0214 */
[----:B0-----:R0:W5:Y:S01]  /*84a0*/  LDG.E R19, [R24.64] ;  /* 0x0000000418137981 */ /* 0x001162000c1e1900 */
        /* <DEDUP_REMOVED lines=12> */
[----:B0-----:R-:W-:-:S04]  /*8570*/  LOP3.LUT R20, RZ, R31, RZ, 0x33, !PT ;  /* 0x0000001fff147212 */ /* 0x001fc800078e33ff */
[----:B------:R-:W-:-:S04]  /*8580*/  SEL R20, R31, R20, !P1 ;  /* 0x000000141f147207 */ /* 0x000fc80004800000 */
[----:B------:R-:W-:-:S04]  /*8590*/  SHF.R.U32.HI R20, RZ, 0x8, R20 ;  /* 0x00000008ff147819 */ /* 0x000fc80000011614 */
[----:B------:R-:W-:-:S05]  /*85a0*/  LOP3.LUT R20, R20, 0x1ffc, RZ, 0xc0, !PT ;  /* 0x00001ffc14147812 */ /* 0x000fca00078ec0ff */
[----:B------:R0:W-:Y:S02]  /*85b0*/  ATOMS.POPC.INC.32 RZ, [R20+URZ+0x8a0] ;  /* 0x0008a00014ff7f8c */ /* 0x0001e4000d00003f */
.L_x_1781:
[----:B0-----:R-:W-:Y:S05]  /*85c0*/  BSYNC B1 ;  /* 0x0000000000017941 */ /* 0x001fea0003800000 */
.L_x_1780:
[C---:B-----5:R-:W-:Y:S01]  /*85d0*/  ISETP.GE.AND P5, PT, R19.reuse, RZ, PT ;  /* 0x000000ff1300720c */ /* 0x060fe20003fa6270 */
[----:B------:R-:W-:Y:S01]  /*85e0*/  BSSY B1, `(.L_x_1782) ;  /* 0x0000013000017945 */ /* 0x000fe20003800000 */
[C---:B------:R-:W-:Y:S02]  /*85f0*/  LOP3.LUT R20, R19.reuse, 0x7fe00000, RZ, 0xc, !PT ;  /* 0x7fe0000013147812 */ /* 0x040fe400078e0cff */
[C---:B------:R-:W-:Y:S02]  /*8600*/  ISETP.GE.AND P1, PT, R18.reuse, RZ, PT ;  /* 0x000000ff1200720c */ /* 0x040fe40003f26270 */
[C---:B------:R-:W-:Y:S02]  /*8610*/  LOP3.LUT R21, R18.reuse, 0x7fe00000, RZ, 0xc, !PT ;  /* 0x7fe0000012157812 */ /* 0x040fe400078e0cff */
[----:B------:R-:W-:Y:S02]  /*8620*/  SEL R20, R19, R20, !P5 ;  /* 0x0000001413147207 */ /* 0x000fe40006800000 */
[----:B------:R-:W-:-:S02]  /*8630*/  SEL R22, R18, R21, !P1 ;  /* 0x0000001512167207 */ /* 0x000fc40004800000 */
[----:B------:R-:W-:Y:S02]  /*8640*/  LOP3.LUT R21, R20, 0xffe00000, RZ, 0xc0, !PT ;  /* 0xffe0000014157812 */ /* 0x000fe400078ec0ff */
[C---:B------:R-:W-:Y:S02]  /*8650*/  ISETP.GE.AND P0, PT, R10.reuse, RZ, PT ;  /* 0x000000ff0a00720c */ /* 0x040fe40003f06270 */
[----:B------:R-:W-:Y:S02]  /*8660*/  ISETP.NE.AND P6, PT, R21, R16, PT ;  /* 0x000000101500720c */ /* 0x000fe40003fc5270 */
[----:B------:R-:W-:-:S04]  /*8670*/  LOP3.LUT R25, R10, 0x7fe00000, RZ, 0xc, !PT ;  /* 0x7fe000000a197812 */ /* 0x000fc800078e0cff */
[----:B------:R-:W-:Y:S02]  /*8680*/  SEL R24, R10, R25, !P0 ;  /* 0x000000190a187207 */ /* 0x000fe40004000000 */
[----:B------:R-:W-:Y:S02]  /*8690*/  LOP3.LUT R25, R22, 0xffe00000, RZ, 0xc0, !PT ;  /* 0xffe0000016197812 */ /* 0x000fe400078ec0ff */
[----:B------:R-:W-:-:S03]  /*86a0*/  LOP3.LUT R27, R24, 0xffe00000, RZ, 0xc0, !PT ;  /* 0xffe00000181b7812 */ /* 0x000fc600078ec0ff */
[----:B------:R-:W-:Y:S05]  /*86b0*/  @P6 BRA `(.L_x_1783) ;  /* 0x0000005000006947 */ /* 0x000fea0003800000 */
[----:B------:R-:W-:-:S04]  /*86c0*/  LOP3.LUT R20, RZ, R19, RZ, 0x33, !PT ;  /* 0x00000013ff147212 */ /* 0x000fc800078e33ff */
[----:B------:R-:W-:-:S04]  /*86d0*/  SEL R19, R19, R20, !P5 ;  /* 0x0000001413137207 */ /* 0x000fc80006800000 */
[----:B------:R-:W-:-:S04]  /*86e0*/  SHF.R.U32.HI R19, RZ, 0x8, R19 ;  /* 0x00000008ff137819 */ /* 0x000fc80000011613 */
[----:B------:R-:W-:-:S05]  /*86f0*/  LOP3.LUT R19, R19, 0x1ffc, RZ, 0xc0, !PT ;  /* 0x00001ffc13137812 */ /* 0x000fca00078ec0ff */
[----:B------:R0:W-:Y:S02]  /*8700*/  ATOMS.POPC.INC.32 RZ, [R19+URZ+0x8a0] ;  /* 0x0008a00013ff7f8c */ /* 0x0001e4000d00003f */
.L_x_1783:
[----:B------:R-:W-:Y:S05]  /*8710*/  BSYNC B1 ;  /* 0x0000000000017941 */ /* 0x000fea0003800000 */
.L_x_1782:
[-C--:B------:R-:W-:Y:S01]  /*8720*/  ISETP.NE.AND P6, PT, R25, R16.reuse, PT ;  /* 0x000000101900720c */ /* 0x080fe20003fc5270 */
        /* <DEDUP_REMOVED lines=8> */
.L_x_1785:
[----:B------:R-:W-:Y:S05]  /*87b0*/  BSYNC B1 ;  /* 0x0000000000017941 */ /* 0x000fea0003800000 */
.L_x_1784:
[----:B------:R-:W-:Y:S01]  /*87c0*/  BSSY B1, `(.L_x_1786) ;  /* 0x0000007000017945 */ /* 0x000fe20003800000 */
[----:B------:R-:W-:Y:S05]  /*87d0*/  @P5 BRA `(.L_x_1787) ;  /* 0x0000005000005947 */ /* 0x000fea0003800000 */
[----:B0-----:R-:W-:-:S04]  /*87e0*/  LOP3.LUT R19, RZ, R10, RZ, 0x33, !PT ;  /* 0x0000000aff137212 */ /* 0x001fc800078e33ff */
[----:B------:R-:W-:-:S04]  /*87f0*/  SEL R10, R10, R19, !P0 ;  /* 0x000000130a0a7207 */ /* 0x000fc80004000000 */
[----:B------:R-:W-:-:S04]  /*8800*/  SHF.R.U32.HI R10, RZ, 0x8, R10 ;  /* 0x00000008ff0a7819 */ /* 0x000fc8000001160a */
[----:B------:R-:W-:-:S05]  /*8810*/  LOP3.LUT R10, R10, 0x1ffc, RZ, 0xc0, !PT ;  /* 0x00001ffc0a0a7812 */ /* 0x000fca00078ec0ff */
[----:B------:R0:W-:Y:S02]  /*8820*/  ATOMS.POPC.INC.32 RZ, [R10+URZ+0x8a0] ;  /* 0x0008a0000aff7f8c */ /* 0x0001e4000d00003f */
.L_x_1787:
[----:B------:R-:W-:Y:S05]  /*8830*/  BSYNC B1 ;  /* 0x0000000000017941 */ /* 0x000fea0003800000 */
.L_x_1786:
[----:B------:R-:W-:Y:S01]  /*8840*/  IADD3 R11, R11, 0x800, RZ ;  /* 0x000008000b0b7810 */ /* 0x000fe20007ffe0ff */
[----:B------:R-:W-:-:S03]  /*8850*/  IMAD.WIDE R8, R17, 0x4, R8 ;  /* 0x0000000411087825 */ /* 0x000fc600078e0208 */
[----:B------:R-:W-:Y:S01]  /*8860*/  ISETP.GE.AND P0, PT, R11, R0, PT ;  /* 0x000000000b00720c */ /* 0x000fe20003f06270 */
[----:B------:R-:W-:Y:S02]  /*8870*/  IMAD.MOV.U32 R20, RZ, RZ, R8 ;  /* 0x000000ffff147224 */ /* 0x000fe400078e0008 */
[----:B------:R-:W-:-:S10]  /*8880*/  IMAD.MOV.U32 R21, RZ, RZ, R9 ;  /* 0x000000ffff157224 */ /* 0x000fd400078e0009 */
[----:B------:R-:W-:Y:S05]  /*8890*/  @!P0 BRA `(.L_x_1788) ;  /* 0xfffffbe000008947 */ /* 0x000fea000383ffff */
.L_x_1774:
[----:B------:R-:W-:Y:S05]  /*88a0*/  BSYNC B0 ;  /* 0x0000000000007941 */ /* 0x000fea0003800000 */
.L_x_1773:
[----:B------:R-:W-:Y:S05]  /*88b0*/  BRA `(.L_x_1789) ;  /* 0x0000075000007947 */ /* 0x000fea0003800000 */
.L_x_1772:
        /* <DEDUP_REMOVED lines=18> */
[----:B------:R-:W-:-:S05]  /*89e0*/  IMAD.X R9, RZ, RZ, R13, P0 ;  /* 0x000000ffff097224 */ /* 0x000fca00000e060d */
[----:B------:R-:W-:Y:S02]  /*89f0*/  LEA.HI.X R20, R20, c[0x0][0x164], R9, 0x2, P1 ;  /* 0x0000590014147a11 */ /* 0x000fe400008f1409 */
.L_x_1800:
[----:B------:R-:W-:-:S04]  /*8a00*/  SHF.R.S64 R8, RZ, 0x1c, R21 ;  /* 0x0000001cff087819 */ /* 0x000fc80000001015 */
[----:B------:R-:W-:-:S04]  /*8a10*/  IADD3 R8, P0, R8, R19, RZ ;  /* 0x0000001308087210 */ /* 0x000fc80007f1e0ff */
[----:B0-----:R-:W-:-:S06]  /*8a20*/  LEA.HI.X.SX32 R9, R21, R20, 0x4, P0 ;  /* 0x0000001415097211 */ /* 0x001fcc00000f26ff */
[----:B-1----:R-:W2:Y:S01]  /*8a30*/  LDG.E.128 R8, [R8.64] ;  /* 0x0000000408087981 */ /* 0x002ea2000c1e1d00 */
[----:B------:R-:W-:Y:S01]  /*8a40*/  YIELD ;  /* 0x0000000000007946 */ /* 0x000fe20003800000 */
[----:B------:R-:W-:Y:S01]  /*8a50*/  BSSY B1, `(.L_x_1792) ;  /* 0x000000e000017945 */ /* 0x000fe20003800000 */
[C---:B--2---:R-:W-:Y:S02]  /*8a60*/  ISETP.GE.AND P5, PT, R8.reuse, RZ, PT ;  /* 0x000000ff0800720c */ /* 0x044fe40003fa6270 */
[C---:B------:R-:W-:Y:S02]  /*8a70*/  LOP3.LUT R25, R8.reuse, 0x7fe00000, RZ, 0xc, !PT ;  /* 0x7fe0000008197812 */ /* 0x040fe400078e0cff */
[----:B------:R-:W-:Y:S02]  /*8a80*/  ISETP.GE.AND P1, PT, R9, RZ, PT ;  /* 0x000000ff0900720c */ /* 0x000fe40003f26270 */
[----:B------:R-:W-:Y:S02]  /*8a90*/  SEL R25, R8, R25, !P5 ;  /* 0x0000001908197207 */ /* 0x000fe40006800000 */
[----:B------:R-:W-:-:S02]  /*8aa0*/  ISETP.GE.AND P0, PT, R10, RZ, PT ;  /* 0x000000ff0a00720c */ /* 0x000fc40003f06270 */
        /* <DEDUP_REMOVED lines=8> */
.L_x_1793:
[----:B------:R-:W-:Y:S05]  /*8b30*/  BSYNC B1 ;  /* 0x0000000000017941 */ /* 0x000fea0003800000 */
.L_x_1792:
[C---:B0-----:R-:W-:Y:S01]  /*8b40*/  LOP3.LUT R8, R9.reuse, 0x7fe00000, RZ, 0xc, !PT ;  /* 0x7fe0000009087812 */ /* 0x041fe200078e0cff */
[----:B------:R-:W-:Y:S01]  /*8b50*/  BSSY B1, `(.L_x_1794) ;  /* 0x0000011000017945 */ /* 0x000fe20003800000 */
[C---:B------:R-:W-:Y:S02]  /*8b60*/  LOP3.LUT R25, R10.reuse, 0x7fe00000, RZ, 0xc, !PT ;  /* 0x7fe000000a197812 */ /* 0x040fe400078e0cff */
[----:B------:R-:W-:Y:S02]  /*8b70*/  SEL R8, R9, R8, !P1 ;  /* 0x0000000809087207 */ /* 0x000fe40004800000 */
[----:B------:R-:W-:Y:S02]  /*8b80*/  SEL R22, R10, R25, !P0 ;  /* 0x000000190a167207 */ /* 0x000fe40004000000 */
[----:B------:R-:W-:Y:S02]  /*8b90*/  LOP3.LUT R25, R8, 0xffe00000, RZ, 0xc0, !PT ;  /* 0xffe0000008197812 */ /* 0x000fe400078ec0ff */
[----:B------:R-:W-:-:S02]  /*8ba0*/  ISETP.GE.AND P5, PT, R11, RZ, PT ;  /* 0x000000ff0b00720c */ /* 0x000fc40003fa6270 */
[----:B------:R-:W-:Y:S02]  /*8bb0*/  ISETP.NE.AND P6, PT, R25, R16, PT ;  /* 0x000000101900720c */ /* 0x000fe40003fc5270 */
[C---:B------:R-:W-:Y:S02]  /*8bc0*/  LOP3.LUT R24, R11.reuse, 0x7fe00000, RZ, 0xc, !PT ;  /* 0x7fe000000b187812 */ /* 0x040fe400078e0cff */
[----:B------:R-:W-:Y:S02]  /*8bd0*/  LOP3.LUT R27, R22, 0xffe00000, RZ, 0xc0, !PT ;  /* 0xffe00000161b7812 */ /* 0x000fe400078ec0ff */
[----:B------:R-:W-:-:S04]  /*8be0*/  SEL R24, R11, R24, !P5 ;  /* 0x000000180b187207 */ /* 0x000fc80006800000 */
[----:B------:R-:W-:-:S03]  /*8bf0*/  LOP3.LUT R29, R24, 0xffe00000, RZ, 0xc0, !PT ;  /* 0xffe00000181d7812 */ /* 0x000fc600078ec0ff */
[----:B------:R-:W-:Y:S05]  /*8c00*/  @P6 BRA `(.L_x_1795) ;  /* 0x0000005000006947 */ /* 0x000fea0003800000 */
[----:B------:R-:W-:-:S04]  /*8c10*/  LOP3.LUT R8, RZ, R9, RZ, 0x33, !PT ;  /* 0x00000009ff087212 */ /* 0x000fc800078e33ff */
[----:B------:R-:W-:-:S04]  /*8c20*/  SEL R9, R9, R8, !P1 ;  /* 0x0000000809097207 */ /* 0x000fc80004800000 */
[----:B------:R-:W-:-:S04]  /*8c30*/  SHF.R.U32.HI R9, RZ, 0x8, R9 ;  /* 0x00000008ff097819 */ /* 0x000fc80000011609 */
[----:B------:R-:W-:-:S05]  /*8c40*/  LOP3.LUT R9, R9, 0x1ffc, RZ, 0xc0, !PT ;  /* 0x00001ffc09097812 */ /* 0x000fca00078ec0ff */
[----:B------:R0:W-:Y:S02]  /*8c50*/  ATOMS.POPC.INC.32 RZ, [R9+URZ+0x8a0] ;  /* 0x0008a00009ff7f8c */ /* 0x0001e4000d00003f */
.L_x_1795:
[----:B------:R-:W-:Y:S05]  /*8c60*/  BSYNC B1 ;  /* 0x0000000000017941 */ /* 0x000fea0003800000 */
.L_x_1794:
        /* <DEDUP_REMOVED lines=9> */
.L_x_1797:
[----:B------:R-:W-:Y:S05]  /*8d00*/  BSYNC B1 ;  /* 0x0000000000017941 */ /* 0x000fea0003800000 */
.L_x_1796:
[----:B------:R-:W-:Y:S01]  /*8d10*/  BSSY B1, `(.L_x_1798) ;  /* 0x0000007000017945 */ /* 0x000fe20003800000 */
[----:B------:R-:W-:Y:S05]  /*8d20*/  @P1 BRA `(.L_x_1799) ;  /* 0x0000005000001947 */ /* 0x000fea0003800000 */
[----:B------:R-:W-:-:S04]  /*8d30*/  LOP3.LUT R8, RZ, R11, RZ, 0x33, !PT ;  /* 0x0000000bff087212 */ /* 0x000fc800078e33ff */
[----:B------:R-:W-:-:S04]  /*8d40*/  SEL R11, R11, R8, !P5 ;  /* 0x000000080b0b7207 */ /* 0x000fc80006800000 */
[----:B------:R-:W-:-:S04]  /*8d50*/  SHF.R.U32.HI R11, RZ, 0x8, R11 ;  /* 0x00000008ff0b7819 */ /* 0x000fc8000001160b */
[----:B------:R-:W-:-:S05]  /*8d60*/  LOP3.LUT R11, R11, 0x1ffc, RZ, 0xc0, !PT ;  /* 0x00001ffc0b0b7812 */ /* 0x000fca00078ec0ff */
[----:B------:R1:W-:Y:S02]  /*8d70*/  ATOMS.POPC.INC.32 RZ, [R11+URZ+0x8a0] ;  /* 0x0008a0000bff7f8c */ /* 0x0003e4000d00003f */
.L_x_1799:
[----:B------:R-:W-:Y:S05]  /*8d80*/  BSYNC B1 ;  /* 0x0000000000017941 */ /* 0x000fea0003800000 */
.L_x_1798:
[----:B------:R-:W-:-:S04]  /*8d90*/  IADD3 R21, R21, 0x200, RZ ;  /* 0x0000020015157810 */ /* 0x000fc80007ffe0ff */
[----:B------:R-:W-:-:S13]  /*8da0*/  ISETP.GT.AND P0, PT, R18, R21, PT ;  /* 0x000000151200720c */ /* 0x000fda0003f04270 */
[----:B------:R-:W-:Y:S05]  /*8db0*/  @P0 BRA `(.L_x_1800) ;  /* 0xfffffc4000000947 */ /* 0x000fea000383ffff */
.L_x_1791:
[----:B------:R-:W-:Y:S05]  /*8dc0*/  BSYNC B0 ;  /* 0x0000000000007941 */ /* 0x000fea0003800000 */
.L_x_1790:
[----:B------:R-:W-:Y:S01]  /*8dd0*/  ISETP.GT.U32.AND P1, PT, R17, R3, PT ;  /* 0x000000031100720c */ /* 0x000fe20003f24070 */
[----:B0-----:R-:W-:Y:S01]  /*8de0*/  IMAD.IADD R9, R3, 0x1, R17 ;  /* 0x0000000103097824 */ /* 0x001fe200078e0211 */
[----:B------:R-:W-:Y:S03]  /*8df0*/  BSSY B0, `(.L_x_1801) ;  /* 0x0000010000007945 */ /* 0x000fe60003800000 */
[----:B------:R-:W-:-:S05]  /*8e00*/  IMAD R19, R18, 0x4, R9 ;  /* 0x0000000412137824 */ /* 0x000fca00078e0209 */
[----:B------:R-:W-:-:S03]  /*8e10*/  ISETP.GE.AND P0, PT, R19, R0, PT ;  /* 0x000000001300720c */ /* 0x000fc60003f06270 */
[----:B------:R-:W-:Y:S05]  /*8e20*/  @!P1 BRA `(.L_x_1802) ;  /* 0x000000c000009947 */ /* 0x000fea0003800000 */
[----:B-1----:R-:W2:Y:S02]  /*8e30*/  LDG.E R11, [R6.64] ;  /* 0x00000004060b7981 */ /* 0x002ea4000c1e1900 */
        /* <DEDUP_REMOVED lines=11> */
.L_x_1802:
[----:B------:R-:W-:Y:S05]  /*8ef0*/  BSYNC B0 ;  /* 0x0000000000007941 */ /* 0x000fea0003800000 */
.L_x_1801:
        /* <DEDUP_REMOVED lines=9> */
[----:B-1----:R-:W-:-:S04]  /*8f90*/  LOP3.LUT R11, R10, 0xffe00000, RZ, 0xc0, !PT ;  /* 0xffe000000a0b7812 */ /* 0x002fc800078ec0ff */
[----:B------:R-:W-:-:S13]  /*8fa0*/  ISETP.NE.AND P0, PT, R11, R16, PT ;  /* 0x000000100b00720c */ /* 0x000fda0003f05270 */
[----:B------:R-:W-:Y:S05]  /*8fb0*/  @P0 BRA `(.L_x_1789) ;  /* 0x0000005000000947 */ /* 0x000fea0003800000 */
[----:B------:R-:W-:-:S04]  /*8fc0*/  LOP3.LUT R8, RZ, R9, RZ, 0x33, !PT ;  /* 0x00000009ff087212 */ /* 0x000fc800078e33ff */
[----:B------:R-:W-:-:S04]  /*8fd0*/  SEL R8, R9, R8, !P1 ;  /* 0x0000000809087207 */ /* 0x000fc80004800000 */
[----:B------:R-:W-:-:S04]  /*8fe0*/  SHF.R.U32.HI R8, RZ, 0x8, R8 ;  /* 0x00000008ff087819 */ /* 0x000fc80000011608 */
[----:B------:R-:W-:-:S05]  /*8ff0*/  LOP3.LUT R8, R8, 0x1ffc, RZ, 0xc0, !PT ;  /* 0x00001ffc08087812 */ /* 0x000fca00078ec0ff */
[----:B------:R0:W-:Y:S02]  /*9000*/  ATOMS.POPC.INC.32 RZ, [R8+URZ+0x8a0] ;  /* 0x0008a00008ff7f8c */ /* 0x0001e4000d00003f */
.L_x_1789:
[----:B------:R-:W-:Y:S02]  /*9010*/  WARPSYNC 0xffffffff ;  /* 0xffffffff00007948 */ /* 0x000fe40003800000 */
[----:B------:R-:W-:Y:S01]  /*9020*/  BAR.SYNC.DEFER_BLOCKING 0x0 ;  /* 0x0000000000007b1d */ /* 0x000fe20000010000 */
[----:B0-----:R-:W-:-:S05]  /*9030*/  IMAD.MOV.U32 R18, RZ, RZ, RZ ;  /* 0x000000ffff127224 */ /* 0x001fca00078e00ff */
[----:B------:R-:W0:Y:S02]  /*9040*/  LDS R10, [0x4868] ;  /* 0x00486800ff0a7984 */ /* 0x000e240000000800 */
.L_x_1808:
[----:B------:R-:W-:Y:S01]  /*9050*/  IMAD R25, R18, 0x200, R3 ;  /* 0x0000020012197824 */ /* 0x000fe200078e0203 */
[----:B------:R-:W-:Y:S03]  /*9060*/  WARPSYNC 0xffffffff ;  /* 0xffffffff00007948 */ /* 0x000fe60003800000 */
[----:B-1----:R-:W-:-:S05]  /*9070*/  IMAD.SHL.U32 R11, R25, 0x4, RZ ;  /* 0x00000004190b7824 */ /* 0x002fca00078e00ff */
        /* <DEDUP_REMOVED lines=31> */
.L_x_1976:
        /* <DEDUP_REMOVED lines=13> */
.L_x_1977:
        /* <DEDUP_REMOVED lines=11> */
[----:B0--3--:R-:W-:-:S03]  /*93f0*/  IMAD.IADD R17, R27, 0x1, R24 ;  /* 0x000000011b117824 */ /* 0x009fc600078e0218 */
[----:B------:R-:W0:Y:S01]  /*9400*/  LDS R28, [R14+0x38] ;  /* 0x000038000e1c7984 */ /* 0x000e220000000800 */
[----:B-1--4-:R-:W-:-:S03]  /*9410*/  IMAD.IADD R21, R17, 0x1, R26 ;  /* 0x0000000111157824 */ /* 0x012fc600078e021a */
[----:B------:R-:W-:Y:S01]  /*9420*/  LDS R24, [R14+0x40] ;  /* 0x000040000e187984 */ /* 0x000fe20000000800 */
[----:B-----5:R-:W-:-:S03]  /*9430*/  IMAD.IADD R31, R21, 0x1, R36 ;  /* 0x00000001151f7824 */ /* 0x020fc600078e0224 */
[----:B------:R-:W1:Y:S01]  /*9440*/  LDS R26, [R14+0x3c] ;  /* 0x00003c000e1a7984 */ /* 0x000e620000000800 */
[----:B------:R-:W-:-:S03]  /*9450*/  IMAD.IADD R29, R31, 0x1, R29 ;  /* 0x000000011f1d7824 */ /* 0x000fc600078e021d */
[----:B------:R-:W3:Y:S01]  /*9460*/  LDS R22, [R14+0x44] ;  /* 0x000044000e167984 */ /* 0x000ee20000000800 */
[----:B------:R-:W-:-:S03]  /*9470*/  IMAD.IADD R33, R29, 0x1, R30 ;  /* 0x000000011d217824 */ /* 0x000fc600078e021e */
[----:B------:R3:W-:Y:S01]  /*9480*/  STS [R14+0x10], R27 ;  /* 0x0000101b0e007388 */ /* 0x0007e20000000800 */
[----:B--2---:R-:W-:-:S03]  /*9490*/  IMAD.IADD R35, R33, 0x1, R34 ;  /* 0x0000000121237824 */ /* 0x004fc600078e0222 */
[----:B------:R-:W2:Y:S01]  /*94a0*/  LDS R30, [R14+0x48] ;  /* 0x000048000e1e7984 */ /* 0x000ea20000000800 */
        /* <DEDUP_REMOVED lines=9> */
[----:B------:R4:W-:Y:S04]  /*9540*/  STS [R14+0x24], R33 ;  /* 0x000024210e007388 */ /* 0x0009e80000000800 */
[----:B------:R4:W-:Y:S01]  /*9550*/  STS [R14+0x28], R35 ;  /* 0x000028230e007388 */ /* 0x0009e20000000800 */
[----:B-1----:R-:W-:-:S03]  /*9560*/  IMAD.IADD R26, R28, 0x1, R26 ;  /* 0x000000011c1a7824 */ /* 0x002fc600078e021a */
[----:B------:R4:W-:Y:S01]  /*9570*/  STS [R14+0x2c], R32 ;  /* 0x00002c200e007388 */ /* 0x0009e20000000800 */
[----:B------:R-:W-:-:S03]  /*9580*/  IMAD.IADD R24, R26, 0x1, R24 ;  /* 0x000000011a187824 */ /* 0x000fc600078e0218 */
[----:B------:R4:W-:Y:S01]  /*9590*/  STS [R14+0x30], R9 ;  /* 0x000030090e007388 */ /* 0x0009e20000000800 */
[----:B---3--:R-:W-:-:S03]  /*95a0*/  IMAD.IADD R27, R24, 0x1, R22 ;  /* 0x00000001181b7824 */ /* 0x008fc600078e0216 */
        /* <DEDUP_REMOVED lines=9> */
.L_x_1803:
[----:B-1----:R-:W-:Y:S01]  /*9640*/  WARPSYNC 0xffffffff ;  /* 0xffffffff00007948 */ /* 0x002fe20003800000 */
[----:B------:R-:W-:Y:S01]  /*9650*/  BAR.SYNC.DEFER_BLOCKING 0x0 ;  /* 0x0000000000007b1d */ /* 0x000fe20000010000 */
[----:B------:R-:W-:-:S05]  /*9660*/  PLOP3.LUT P0, PT, PT, PT, PT, 0x8, 0x0 ;  /* 0x000000000000781c */ /* 0x000fca0003f0e170 */
[----:B------:R-:W-:Y:S01]  /*9670*/  BSSY B0, `(.L_x_1806) ;  /* 0x0000011000007945 */ /* 0x000fe20003800000 */
[----:B----4-:R-:W1:Y:S04]  /*9680*/  LDS R9, [R15+0x10] ;  /* 0x000010000f097984 */ /* 0x010e680000000800 */
        /* <DEDUP_REMOVED lines=15> */
.L_x_1807:
[----:B0-----:R-:W-:Y:S05]  /*9780*/  BSYNC B0 ;  /* 0x0000000000007941 */ /* 0x001fea0003800000 */
.L_x_1806:
        /* <DEDUP_REMOVED lines=20> */
[----:B------:R-:W1:Y:S01]  /*98d0*/  LDS R19, [0x4864] ;  /* 0x00486400ff137984 */ /* 0x000e620000000800 */
[----:B------:R-:W-:-:S05]  /*98e0*/  IMAD R9, R3, c[0x0][0x17c], RZ ;  /* 0x00005f0003097a24 */ /* 0x000fca00078e02ff */
[----:B------:R-:W-:-:S04]  /*98f0*/  IADD3 R11, P0, R12, R9, RZ ;  /* 0x000000090c0b7210 */ /* 0x000fc80007f1e0ff */
[----:B------:R-:W-:Y:S01]  /*9900*/  LEA.HI.X.SX32 R20, R9, R13, 0x1, P0 ;  /* 0x0000000d09147211 */ /* 0x000fe200000f0eff */
[----:B------:R-:W-:Y:S01]  /*9910*/  IMAD.MOV.U32 R9, RZ, RZ, R3 ;  /* 0x000000ffff097224 */ /* 0x000fe200078e0003 */
[----:B------:R-:W-:-:S04]  /*9920*/  LEA R10, P1, R11, c[0x0][0x160], 0x2 ;  /* 0x000058000b0a7a11 */ /* 0x000fc800078210ff */
[----:B------:R-:W-:Y:S02]  /*9930*/  LEA.HI.X R11, R11, c[0x0][0x164], R20, 0x2, P1 ;  /* 0x000059000b0b7a11 */ /* 0x000fe400008f1414 */
[----:B-1----:R-:W-:Y:S01]  /*9940*/  ISETP.GT.AND P0, PT, R19, 0x800, PT ;  /* 0x000008001300780c */ /* 0x002fe20003f04270 */
[----:B------:R-:W-:-:S04]  /*9950*/  IMAD.MOV.U32 R19, RZ, RZ, c[0x0][0x17c] ;  /* 0x00005f00ff137624 */ /* 0x000fc800078e00ff */
[----:B------:R-:W-:Y:S02]  /*9960*/  IMAD.SHL.U32 R19, R19, 0x200, RZ ;  /* 0x0000020013137824 */ /* 0x000fe400078e00ff */
.L_x_1818:
        /* <DEDUP_REMOVED lines=30> */
.L_x_1817:
[----:B------:R-:W-:Y:S05]  /*9b50*/  BSYNC B3 ;  /* 0x0000000000037941 */ /* 0x000fea0003800000 */
.L_x_1816:
        /* <DEDUP_REMOVED lines=8> */
[----:B--2---:R-:W-:-:S06]  /*9be0*/  LOP3.LUT R26, R26, UR6, RZ, 0xc0, !PT ;  /* 0x000000061a1a7c12 */ /* 0x004fcc000f8ec0ff */
[----:B------:R-:W1:Y:S05]  /*9bf0*/  POPC R26, R26 ;  /* 0x0000001a001a7309 */ /* 0x000e6a0000000000 */
[----:B0-----:R-:W0:Y:S04]  /*9c00*/  @P1 ATOMS.ADD R25, [0x4860], R22 ;  /* 0x00486016ff19138c */ /* 0x001e280000000000 */
[----:B0-----:R-:W1:Y:S02]  /*9c10*/  SHFL.IDX PT, R21, R25, R24, 0x1f ;  /* 0x00001f1819157589 */ /* 0x001e6400000e0000 */
[----:B-1----:R-:W-:-:S05]  /*9c20*/  IMAD.IADD R21, R21, 0x1, R26 ;  /* 0x0000000115157824 */ /* 0x002fca00078e021a */
[----:B------:R0:W-:Y:S04]  /*9c30*/  STS [R21.X4+0x2000], R20 ;  /* 0x0020001415007388 */ /* 0x0001e80000004800 */
[----:B------:R0:W-:Y:S02]  /*9c40*/  STS [R21.X4], R9 ;  /* 0x0000000915007388 */ /* 0x0001e40000004800 */
.L_x_1815:
[----:B------:R-:W-:Y:S05]  /*9c50*/  BSYNC B2 ;  /* 0x0000000000027941 */ /* 0x000fea0003800000 */
.L_x_1814:
[----:B------:R-:W-:Y:S01]  /*9c60*/  IMAD.WIDE R10, R19, 0x4, R10 ;  /* 0x00000004130a7825 */ /* 0x000fe200078e020a */
[----:B0-----:R-:W-:Y:S01]  /*9c70*/  IADD3 R9, R9, 0x200, RZ ;  /* 0x0000020009097810 */ /* 0x001fe20007ffe0ff */
[----:B------:R-:W-:Y:S05]  /*9c80*/  @P5 BRA `(.L_x_1818) ;  /* 0xfffffce000005947 */ /* 0x000fea000383ffff */
.L_x_1813:
[----:B------:R-:W-:Y:S05]  /*9c90*/  BSYNC B1 ;  /* 0x0000000000017941 */ /* 0x000fea0003800000 */
.L_x_1812:
        /* <DEDUP_REMOVED lines=8> */
[----:B------:R-:W-:-:S04]  /*9d20*/  LEA.HI.X.SX32 R11, R11, R13, 0x1, P0 ;  /* 0x0000000d0b0b7211 */ /* 0x000fc800000f0eff */
[----:B------:R-:W-:-:S05]  /*9d30*/  LEA.HI.X R11, R8, c[0x0][0x164], R11, 0x2, P1 ;  /* 0x00005900080b7a11 */ /* 0x000fca00008f140b */
.L_x_1835:
[----:B0-----:R-:W2:Y:S01]  /*9d40*/  LDG.E R8, [R10.64] ;  /* 0x000000040a087981 */ /* 0x001ea2000c1e1900 */
[----:B------:R-:W-:Y:S01]  /*9d50*/  YIELD ;  /* 0x0000000000007946 */ /* 0x000fe20003800000 */
[----:B------:R-:W-:Y:S01]  /*9d60*/  BSSY B1, `(.L_x_1819) ;  /* 0x000002b000017945 */ /* 0x000fe20003800000 */
        /* <DEDUP_REMOVED lines=27> */
.L_x_1822:
[----:B------:R-:W-:Y:S05]  /*9f20*/  BSYNC B2 ;  /* 0x0000000000027941 */ /* 0x000fea0003800000 */
.L_x_1821:
        /* <DEDUP_REMOVED lines=14> */
.L_x_1820:
[----:B------:R-:W-:Y:S05]  /*a010*/  BSYNC B1 ;  /* 0x0000000000017941 */ /* 0x000fea0003800000 */
.L_x_1819:
        /* <DEDUP_REMOVED lines=11> */
[----:B-1----:R-:W-:Y:S02]  /*a0d0*/  ISETP.GT.AND P0, PT, R20, 0x800, PT ;  /* 0x000008001400780c */ /* 0x002fe40003f04270 */
[----:B------:R-:W-:-:S04]  /*a0e0*/  SEL R18, R8, R21, !P1 ;  /* 0x0000001508127207 */ /* 0x000fc80004800000 */
[----:B------:R-:W-:-:S04]  /*a0f0*/  SHF.R.U32.HI R18, RZ, 0xa, R18 ;  /* 0x0000000aff127819 */ /* 0x000fc80000011612 */
[----:B------:R-:W-:-:S04]  /*a100*/  LOP3.LUT R18, R18, 0x7ff, RZ, 0xc0, !PT ;  /* 0x000007ff12127812 */ /* 0x000fc800078ec0ff */
[CC--:B------:R-:W-:Y:S02]  /*a110*/  ISETP.GE.U32.AND P1, PT, R18.reuse, R17.reuse, PT ;  /* 0x000000111200720c */ /* 0x0c0fe40003f26070 */
        /* <DEDUP_REMOVED lines=15> */
.L_x_1826:
[----:B------:R-:W-:Y:S05]  /*a210*/  BSYNC B2 ;  /* 0x0000000000027941 */ /* 0x000fea0003800000 */
.L_x_1825:
        /* <DEDUP_REMOVED lines=15> */
.L_x_1824:
[----:B------:R-:W-:Y:S05]  /*a310*/  BSYNC B1 ;  /* 0x0000000000017941 */ /* 0x000fea0003800000 */
.L_x_1823:
        /* <DEDUP_REMOVED lines=31> */
.L_x_1830:
[----:B------:R-:W-:Y:S05]  /*a510*/  BSYNC B2 ;  /* 0x0000000000027941 */ /* 0x000fea0003800000 */
.L_x_1829:
        /* <DEDUP_REMOVED lines=15> */
.L_x_1828:
[----:B------:R-:W-:Y:S05]  /*a610*/  BSYNC B1 ;  /* 0x0000000000017941 */ /* 0x000fea0003800000 */
.L_x_1827:
        /* <DEDUP_REMOVED lines=31> */
.L_x_1834:
[----:B------:R-:W-:Y:S05]  /*a810*/  BSYNC B2 ;  /* 0x0000000000027941 */ /* 0x000fea0003800000 */
.L_x_1833:
        /* <DEDUP_REMOVED lines=15> */
.L_x_1832:
[----:B------:R-:W-:Y:S05]  /*a910*/  BSYNC B1 ;  /* 0x0000000000017941 */ /* 0x000fea0003800000 */
.L_x_1831:
[----:B------:R-:W-:Y:S01]  /*a920*/  IADD3 R9, R9, 0x800, RZ ;  /* 0x0000080009097810 */ /* 0x000fe20007ffe0ff */
[----:B------:R-:W-:-:S03]  /*a930*/  IMAD.WIDE R10, R19, 0x4, R10 ;  /* 0x00000004130a7825 */ /* 0x000fc600078e020a */
[----:B------:R-:W-:-:S13]  /*a940*/  ISETP.GE.AND P0, PT, R9, R0, PT ;  /* 0x000000000900720c */ /* 0x000fda0003f06270 */
[----:B------:R-:W-:Y:S05]  /*a950*/  @!P0 BRA `(.L_x_1835) ;  /* 0xfffff3e000008947 */ /* 0x000fea000383ffff */
.L_x_1811:
[----:B------:R-:W-:Y:S05]  /*a960*/  BSYNC B0 ;  /* 0x0000000000007941 */ /* 0x000fea0003800000 */
.L_x_1810:
[----:B------:R-:W-:Y:S05]  /*a970*/  BRA `(.L_x_1836) ;  /* 0x000013b000007947 */ /* 0x000fea0003800000 */
.L_x_1809:
        /* <DEDUP_REMOVED lines=20> */
[----:B------:R-:W-:-:S05]  /*aac0*/  IMAD.X R9, RZ, RZ, R13, P0 ;  /* 0x000000ffff097224 */ /* 0x000fca00000e060d */
[----:B------:R-:W-:Y:S02]  /*aad0*/  LEA.HI.X R22, R22, c[0x0][0x164], R9, 0x2, P1 ;  /* 0x0000590016167a11 */ /* 0x000fe400008f1409 */
.L_x_1855:
        /* <DEDUP_REMOVED lines=34> */
.L_x_1842:
[----:B------:R-:W-:Y:S05]  /*ad00*/  BSYNC B2 ;  /* 0x0000000000027941 */ /* 0x000fea0003800000 */
.L_x_1841:
        /* <DEDUP_REMOVED lines=14> */
.L_x_1840:
[----:B------:R-:W-:Y:S05]  /*adf0*/  BSYNC B1 ;  /* 0x0000000000017941 */ /* 0x000fea0003800000 */
.L_x_1839:
        /* <DEDUP_REMOVED lines=29> */
.L_x_1846:
[----:B------:R-:W-:Y:S05]  /*afd0*/  BSYNC B2 ;  /* 0x0000000000027941 */ /* 0x000fea0003800000 */
.L_x_1845:
        /* <DEDUP_REMOVED lines=15> */
.L_x_1844:
[----:B------:R-:W-:Y:S05]  /*b0d0*/  BSYNC B1 ;  /* 0x0000000000017941 */ /* 0x000fea0003800000 */
.L_x_1843:
        /* <DEDUP_REMOVED lines=29> */
.L_x_1850:
[----:B------:R-:W-:Y:S05]  /*b2b0*/  BSYNC B2 ;  /* 0x0000000000027941 */ /* 0x000fea0003800000 */
.L_x_1849:
        /* <DEDUP_REMOVED lines=15> */
.L_x_1848:
[----:B------:R-:W-:Y:S05]  /*b3b0*/  BSYNC B1 ;  /* 0x0000000000017941 */ /* 0x000fea0003800000 */
.L_x_1847:
        /* <DEDUP_REMOVED lines=29> */
.L_x_1854:
[----:B------:R-:W-:Y:S05]  /*b590*/  BSYNC B2 ;  /* 0x0000000000027941 */ /* 0x000fea0003800000 */
.L_x_1853:
        /* <DEDUP_REMOVED lines=15> */
.L_x_1852:
[----:B------:R-:W-:Y:S05]  /*b690*/  BSYNC B1 ;  /* 0x0000000000017941 */ /* 0x000fea0003800000 */
.L_x_1851:
[----:B------:R-:W-:-:S04]  /*b6a0*/  IADD3 R25, R21, 0x200, RZ ;  /* 0x0000020015197810 */ /* 0x000fc80007ffe0ff */
[----:B------:R-:W-:Y:S01]  /*b6b0*/  ISETP.GT.AND P0, PT, R20, R25, PT ;  /* 0x000000191400720c */ /* 0x000fe20003f04270 */
[----:B------:R-:W-:-:S12]  /*b6c0*/  IMAD.MOV.U32 R21, RZ, RZ, R25 ;  /* 0x000000ffff157224 */ /* 0x000fd800078e0019 */
[----:B------:R-:W-:Y:S05]  /*b6d0*/  @P0 BRA `(.L_x_1855) ;  /* 0xfffff40000000947 */ /* 0x000fea000383ffff */
.L_x_1838:
[----:B------:R-:W-:Y:S05]  /*b6e0*/  BSYNC B0 ;  /* 0x0000000000007941 */ /* 0x000fea0003800000 */
.L_x_1837:
[----:B------:R-:W-:Y:S01]  /*b6f0*/  ISETP.GT.U32.AND P0, PT, R18, R3, PT ;  /* 0x000000031200720c */ /* 0x000fe20003f04070 */
[----:B------:R-:W-:-:S12]  /*b700*/  BSSY B0, `(.L_x_1856) ;  /* 0x000002e000007945 */ /* 0x000fd80003800000 */
[----:B------:R-:W-:Y:S05]  /*b710*/  @!P0 BRA `(.L_x_1857) ;  /* 0x000002c000008947 */ /* 0x000fea0003800000 */
[----:B0-----:R-:W2:Y:S02]  /*b720*/  LDG.E R8, [R6.64] ;  /* 0x0000000406087981 */ /* 0x001ea4000c1e1900 */
        /* <DEDUP_REMOVED lines=14> */
[----:B------:R-:W-:Y:S02]  /*b810*/  VOTEU.ANY UR6, UPT, PT ;  /* 0x0000000000067886 */ /* 0x000fe400038e0100 */
        /* <DEDUP_REMOVED lines=9> */
[----:B------:R0:W-:Y:S02]  /*b8b0*/  STS [R10.X4+0x4870], R3 ;  /* 0x004870030a007388 */ /* 0x0001e40000004800 */
.L_x_1859:
[----:B------:R-:W-:Y:S05]  /*b8c0*/  BSYNC B1 ;  /* 0x0000000000017941 */ /* 0x000fea0003800000 */
.L_x_1858:
[----:B------:R-:W2:Y:S02]  /*b8d0*/  LDS R9, [0x4864] ;  /* 0x00486400ff097984 */ /* 0x000ea40000000800 */
[----:B--2---:R-:W-:-:S04]  /*b8e0*/  ISETP.GT.AND P0, PT, R9, 0x800, PT ;  /* 0x000008000900780c */ /* 0x004fc80003f04270 */
[----:B------:R-:W-:-:S13]  /*b8f0*/  ISETP.NE.OR P0, PT, R24, R17, P0 ;  /* 0x000000111800720c */ /* 0x000fda0000705670 */
[----:B------:R-:W-:Y:S05]  /*b900*/  @P0 BRA `(.L_x_1857) ;  /* 0x000000d000000947 */ /* 0x000fea0003800000 */
[----:B------:R-:W2:Y:S01]  /*b910*/  S2R R22, SR_LANEID ;  /* 0x0000000000167919 */ /* 0x000ea20000000000 */
[----:B------:R-:W-:Y:S02]  /*b920*/  VOTEU.ANY UR6, UPT, PT ;  /* 0x0000000000067886 */ /* 0x000fe400038e0100 */
[----:B------:R-:W2:Y:S01]  /*b930*/  FLO.U32 R11, UR6 ;  /* 0x00000006000b7d00 */ /* 0x000ea200080e0000 */
[----:B------:R-:W3:Y:S07]  /*b940*/  S2R R19, SR_LTMASK ;  /* 0x0000000000137919 */ /* 0x000eee0000003900 */
[----:B0-----:R-:W0:Y:S01]  /*b950*/  POPC R10, UR6 ;  /* 0x00000006000a7d09 */ /* 0x001e220008000000 */
[----:B--2---:R-:W-:-:S02]  /*b960*/  ISETP.EQ.U32.AND P0, PT, R11, R22, PT ;  /* 0x000000160b00720c */ /* 0x004fc40003f02070 */
[----:B---3--:R-:W-:-:S05]  /*b970*/  LOP3.LUT R19, R19, UR6, RZ, 0xc0, !PT ;  /* 0x0000000613137c12 */ /* 0x008fca000f8ec0ff */
[----:B------:R-:W2:Y:S06]  /*b980*/  POPC R22, R19 ;  /* 0x0000001300167309 */ /* 0x000eac0000000000 */
[----:B0-----:R-:W0:Y:S04]  /*b990*/  @P0 ATOMS.ADD R10, [0x4860], R10 ;  /* 0x0048600aff0a038c */ /* 0x001e280000000000 */
[----:B0-----:R-:W2:Y:S02]  /*b9a0*/  SHFL.IDX PT, R9, R10, R11, 0x1f ;  /* 0x00001f0b0a097589 */ /* 0x001ea400000e0000 */
[----:B--2---:R-:W-:-:S05]  /*b9b0*/  IMAD.IADD R9, R9, 0x1, R22 ;  /* 0x0000000109097824 */ /* 0x004fca00078e0216 */
[----:B------:R0:W-:Y:S04]  /*b9c0*/  STS [R9.X4+0x2000], R8 ;  /* 0x0020000809007388 */ /* 0x0001e80000004800 */
[----:B------:R0:W-:Y:S02]  /*b9d0*/  STS [R9.X4], R3 ;  /* 0x0000000309007388 */ /* 0x0001e40000004800 */
.L_x_1857:
[----:B------:R-:W-:Y:S05]  /*b9e0*/  BSYNC B0 ;  /* 0x0000000000007941 */ /* 0x000fea0003800000 */
.L_x_1856:
        /* <DEDUP_REMOVED lines=24> */
[----:B------:R-:W0:Y:S08]  /*bb70*/  FLO.U32 R18, UR6 ;  /* 0x0000000600127d00 */ /* 0x000e3000080e0000 */
[----:B------:R-:W2:Y:S01]  /*bb80*/  POPC R11, UR6 ;  /* 0x00000006000b7d09 */ /* 0x000ea20008000000 */
[----:B0-----:R-:W-:-:S02]  /*bb90*/  ISETP.EQ.U32.AND P0, PT, R18, R19, PT ;  /* 0x000000131200720c */ /* 0x001fc40003f02070 */
[----:B------:R-:W0:Y:S11]  /*bba0*/  S2R R19, SR_LTMASK ;  /* 0x0000000000137919 */ /* 0x000e360000003900 */
[----:B--2---:R-:W2:Y:S01]  /*bbb0*/  @P0 ATOMS.ADD R11, [0x4868], R11 ;  /* 0x0048680bff0b038c */ /* 0x004ea20000000000 */
[----:B0-----:R-:W-:-:S06]  /*bbc0*/  LOP3.LUT R19, R19, UR6, RZ, 0xc0, !PT ;  /* 0x0000000613137c12 */ /* 0x001fcc000f8ec0ff */
[----:B------:R-:W0:Y:S01]  /*bbd0*/  POPC R19, R19 ;  /* 0x0000001300137309 */ /* 0x000e220000000000 */
[----:B--2---:R-:W0:Y:S02]  /*bbe0*/  SHFL.IDX PT, R10, R11, R18, 0x1f ;  /* 0x00001f120b0a7589 */ /* 0x004e2400000e0000 */
[----:B0-----:R-:W-:-:S05]  /*bbf0*/  IMAD.IADD R10, R10, 0x1, R19 ;  /* 0x000000010a0a7824 */ /* 0x001fca00078e0213 */
[----:B------:R0:W-:Y:S02]  /*bc00*/  STS [R10.X4+0x4870], R9 ;  /* 0x004870090a007388 */ /* 0x0001e40000004800 */
.L_x_1861:
[----:B------:R-:W-:Y:S05]  /*bc10*/  BSYNC B0 ;  /* 0x0000000000007941 */ /* 0x000fea0003800000 */
.L_x_1860:
[----:B0-----:R-:W0:Y:S02]  /*bc20*/  LDS R10, [0x4864] ;  /* 0x00486400ff0a7984 */ /* 0x001e240000000800 */
[----:B0-----:R-:W-:-:S04]  /*bc30*/  ISETP.GT.AND P0, PT, R10, 0x800, PT ;  /* 0x000008000a00780c */ /* 0x001fc80003f04270 */
[----:B------:R-:W-:-:S13]  /*bc40*/  ISETP.NE.OR P0, PT, R20, R17, P0 ;  /* 0x000000111400720c */ /* 0x000fda0000705670 */
        /* <DEDUP_REMOVED lines=12> */
[----:B------:R0:W-:Y:S04]  /*bd10*/  STS [R10.X4+0x2000], R8 ;  /* 0x002000080a007388 */ /* 0x0001e80000004800 */
[----:B------:R0:W-:Y:S02]  /*bd20*/  STS [R10.X4], R9 ;  /* 0x000000090a007388 */ /* 0x0001e40000004800 */
.L_x_1836:
[----:B------:R-:W-:Y:S01]  /*bd30*/  WARPSYNC 0xffffffff ;  /* 0xffffffff00007948 */ /* 0x000fe20003800000 */
[----:B------:R-:W-:Y:S06]  /*bd40*/  BAR.SYNC.DEFER_BLOCKING 0x0 ;  /* 0x0000000000007b1d */ /* 0x000fec0000010000 */
[----:B0-----:R-:W0:Y:S02]  /*bd50*/  LDS R8, [0x4864] ;  /* 0x00486400ff087984 */ /* 0x001e240000000800 */
[----:B0-----:R-:W-:-:S13]  /*bd60*/  ISETP.GT.AND P0, PT, R8, 0x800, PT ;  /* 0x000008000800780c */ /* 0x001fda0003f04270 */
[----:B------:R-:W-:Y:S05]  /*bd70*/  @P0 BRA `(.L_x_1862) ;  /* 0x0000114000000947 */ /* 0x000fea0003800000 */
.L_x_1687:
[----:B------:R-:W0:Y:S01]  /*bd80*/  LDS R5, [0x4860] ;  /* 0x00486000ff057984 */ /* 0x000e220000000800 */
[C---:B------:R-:W-:Y:S01]  /*bd90*/  IADD3 R0, R3.reuse, 0x200, RZ ;  /* 0x0000020003007810 */ /* 0x040fe20007ffe0ff */
[----:B------:R-:W-:Y:S01]  /*bda0*/  IMAD.MOV.U32 R12, RZ, RZ, -0x800001 ;  /* 0xff7fffffff0c7424 */ /* 0x000fe200078e00ff */
[C---:B------:R-:W-:Y:S01]  /*bdb0*/  IADD3 R2, R3.reuse, 0x400, RZ ;  /* 0x0000040003027810 */ /* 0x040fe20007ffe0ff */
[----:B------:R-:W-:Y:S01]  /*bdc0*/  IMAD.MOV.U32 R13, RZ, RZ, -0x800001 ;  /* 0xff7fffffff0d7424 */ /* 0x000fe200078e00ff */
[C---:B------:R-:W-:Y:S01]  /*bdd0*/  IADD3 R4, R3.reuse, 0x600, RZ ;  /* 0x0000060003047810 */ /* 0x040fe20007ffe0ff */
[----:B------:R-:W-:Y:S01]  /*bde0*/  IMAD.MOV.U32 R14, RZ, RZ, -0x800001 ;  /* 0xff7fffffff0e7424 */ /* 0x000fe200078e00ff */
[----:B------:R-:W2:Y:S01]  /*bdf0*/  S2R R22, SR_LANEID ;  /* 0x0000000000167919 */ /* 0x000ea20000000000 */
[----:B------:R-:W-:Y:S02]  /*be00*/  IMAD.MOV.U32 R15, RZ, RZ, -0x800001 ;  /* 0xff7fffffff0f7424 */ /* 0x000fe400078e00ff */
[----:B------:R-:W-:Y:S01]  /*be10*/  IMAD.MOV.U32 R34, RZ, RZ, RZ ;  /* 0x000000ffff227224 */ /* 0x000fe200078e00ff */
[----:B0-----:R-:W-:-:S02]  /*be20*/  ISETP.GE.AND P0, PT, R3, R5, PT ;  /* 0x000000050300720c */ /* 0x001fc40003f06270 */
[-C--:B------:R-:W-:Y:S02]  /*be30*/  ISETP.GE.AND P1, PT, R0, R5.reuse, PT ;  /* 0x000000050000720c */ /* 0x080fe40003f26270 */
[-C--:B------:R-:W-:Y:S01]  /*be40*/  ISETP.GE.AND P2, PT, R2, R5.reuse, PT ;  /* 0x000000050200720c */ /* 0x080fe20003f46270 */
[----:B------:R-:W-:Y:S01]  /*be50*/  IMAD.SHL.U32 R2, R3, 0x4, RZ ;  /* 0x0000000403027824 */ /* 0x000fe200078e00ff */
[----:B------:R-:W-:Y:S01]  /*be60*/  ISETP.GE.AND P3, PT, R4, R5, PT ;  /* 0x000000050400720c */ /* 0x000fe20003f66270 */
[----:B------:R-:W-:-:S06]  /*be70*/  IMAD.MOV.U32 R4, RZ, RZ, -0x1 ;  /* 0xffffffffff047424 */ /* 0x000fcc00078e00ff */
[----:B------:R-:W0:Y:S04]  /*be80*/  @!P0 LDS R12, [R2+0x2000] ;  /* 0x00200000020c8984 */ /* 0x000e280000000800 */
[----:B------:R-:W3:Y:S04]  /*be90*/  @!P1 LDS R13, [R2+0x2800] ;  /* 0x00280000020d9984 */ /* 0x000ee80000000800 */
[----:B------:R-:W4:Y:S04]  /*bea0*/  @!P2 LDS R14, [R2+0x3000] ;  /* 0x00300000020ea984 */ /* 0x000f280000000800 */
[----:B------:R-:W5:Y:S04]  /*beb0*/  @!P3 LDS R15, [R2+0x3800] ;  /* 0x00380000020fb984 */ /* 0x000f680000000800 */
[----:B------:R-:W1:Y:S04]  /*bec0*/  @!P0 LDS R8, [R2] ;  /* 0x0000000002088984 */ /* 0x000e680000000800 */
[----:B------:R-:W1:Y:S04]  /*bed0*/  @!P1 LDS R9, [R2+0x800] ;  /* 0x0008000002099984 */ /* 0x000e680000000800 */
[----:B------:R-:W1:Y:S04]  /*bee0*/  @!P2 LDS R10, [R2+0x1000] ;  /* 0x00100000020aa984 */ /* 0x000e680000000800 */
[----:B------:R0:W1:Y:S04]  /*bef0*/  @!P3 LDS R11, [R2+0x1800] ;  /* 0x00180000020bb984 */ /* 0x0000680000000800 */
[----:B------:R-:W-:Y:S01]  /*bf00*/  BAR.SYNC.DEFER_BLOCKING 0x0 ;  /* 0x0000000000007b1d */ /* 0x000fe20000010000 */
[----:B0-----:R-:W-:-:S02]  /*bf10*/  ISETP.GE.AND P0, PT, R12, RZ, PT ;  /* 0x000000ff0c00720c */ /* 0x001fc40003f06270 */
[----:B---3--:R-:W-:Y:S02]  /*bf20*/  ISETP.GE.AND P1, PT, R13, RZ, PT ;  /* 0x000000ff0d00720c */ /* 0x008fe40003f26270 */
[----:B------:R-:W-:Y:S02]  /*bf30*/  SEL R3, R4, 0x80000000, !P0 ;  /* 0x8000000004037807 */ /* 0x000fe40004000000 */
[----:B----4-:R-:W-:Y:S02]  /*bf40*/  ISETP.GE.AND P2, PT, R14, RZ, PT ;  /* 0x000000ff0e00720c */ /* 0x010fe40003f46270 */
[C---:B------:R-:W-:Y:S02]  /*bf50*/  SEL R0, R4.reuse, 0x80000000, !P1 ;  /* 0x8000000004007807 */ /* 0x040fe40004800000 */
[----:B-----5:R-:W-:Y:S02]  /*bf60*/  ISETP.GE.AND P3, PT, R15, RZ, PT ;  /* 0x000000ff0f00720c */ /* 0x020fe40003f66270 */
[----:B------:R-:W-:-:S02]  /*bf70*/  SEL R5, R4, 0x80000000, !P2 ;  /* 0x8000000004057807 */ /* 0x000fc40005000000 */
[----:B------:R-:W-:Y:S02]  /*bf80*/  SEL R2, R4, 0x80000000, !P3 ;  /* 0x8000000004027807 */ /* 0x000fe40005800000 */
[----:B------:R-:W-:Y:S02]  /*bf90*/  LOP3.LUT R12, R3, R12, RZ, 0x3c, !PT ;  /* 0x0000000c030c7212 */ /* 0x000fe400078e3cff */
[----:B------:R-:W-:Y:S02]  /*bfa0*/  LOP3.LUT R13, R0, R13, RZ, 0x3c, !PT ;  /* 0x0000000d000d7212 */ /* 0x000fe400078e3cff */
[----:B------:R-:W-:Y:S02]  /*bfb0*/  LOP3.LUT R14, R5, R14, RZ, 0x3c, !PT ;  /* 0x0000000e050e7212 */ /* 0x000fe400078e3cff */
[----:B--2---:R-:W-:Y:S02]  /*bfc0*/  LOP3.LUT R15, R2, R15, RZ, 0x3c, !PT ;  /* 0x0000000f020f7212 */ /* 0x004fe400078e3cff */
.L_x_1866:
[----:B------:R-:W0:Y:S01]  /*bfd0*/  S2R R21, SR_TID.X ;  /* 0x0000000000157919 */ /* 0x000e220000002100 */
        /* <DEDUP_REMOVED lines=16> */
[----:B-1----:R-:W-:Y:S01]  /*c0e0*/  IMAD.IADD R20, R2, 0x1, R5 ;  /* 0x0000000102147824 */ /* 0x002fe200078e0205 */
[----:B------:R-:W-:Y:S03]  /*c0f0*/  STS [R21.X4+0x800], RZ ;  /* 0x000800ff15007388 */ /* 0x000fe60000004800 */
[----:B------:R-:W-:Y:S01]  /*c100*/  IMAD R20, R3, 0x2, R20 ;  /* 0x0000000203147824 */ /* 0x000fe200078e0214 */
[----:B------:R-:W-:Y:S01]  /*c110*/  STS [R21.X4+0x1000], RZ ;  /* 0x001000ff15007388 */ /* 0x000fe20000004800 */
[----:B------:R-:W-:-:S02]  /*c120*/  SEL R3, R13, 0x80000000, P0 ;  /* 0x800000000d037807 */ /* 0x000fc40000000000 */
[C---:B------:R-:W-:Y:S01]  /*c130*/  ISETP.NE.AND P0, PT, R14.reuse, 0x7fffffff, PT ;  /* 0x7fffffff0e00780c */ /* 0x040fe20003f05270 */
[----:B------:R-:W-:Y:S01]  /*c140*/  STS [R21.X4+0x1800], RZ ;  /* 0x001800ff15007388 */ /* 0x000fe20000004800 */
[-C--:B------:R-:W-:Y:S02]  /*c150*/  SHF.R.U32.HI R3, RZ, R34.reuse, R3 ;  /* 0x00000022ff037219 */ /* 0x080fe40000011603 */
[----:B------:R-:W-:Y:S01]  /*c160*/  SEL R17, R14, 0x80000000, P0 ;  /* 0x800000000e117807 */ /* 0x000fe20000000000 */
[----:B------:R-:W-:Y:S01]  /*c170*/  STS [R21.X4+0x2000], RZ ;  /* 0x002000ff15007388 */ /* 0x000fe20000004800 */
[C---:B------:R-:W-:Y:S02]  /*c180*/  LOP3.LUT R3, R0.reuse, R3, RZ, 0xc0, !PT ;  /* 0x0000000300037212 */ /* 0x040fe400078ec0ff */
[----:B------:R-:W-:Y:S01]  /*c190*/  SHF.R.U32.HI R17, RZ, R34, R17 ;  /* 0x00000022ff117219 */ /* 0x000fe20000011611 */
[----:B------:R-:W-:Y:S01]  /*c1a0*/  STS [R21.X4+0x2800], RZ ;  /* 0x002800ff15007388 */ /* 0x000fe20000004800 */
[----:B------:R-:W-:Y:S01]  /*c1b0*/  ISETP.NE.AND P0, PT, R15, 0x7fffffff, PT ;  /* 0x7fffffff0f00780c */ /* 0x000fe20003f05270 */
[----:B------:R-:W-:Y:S01]  /*c1c0*/  IMAD.SHL.U32 R4, R3, 0x800, RZ ;  /* 0x0000080003047824 */ /* 0x000fe200078e00ff */
[----:B------:R-:W-:Y:S01]  /*c1d0*/  SHF.R.U32.HI R3, RZ, 0x3, R3 ;  /* 0x00000003ff037819 */ /* 0x000fe20000011603 */
[----:B------:R-:W-:Y:S01]  /*c1e0*/  STS [R21.X4+0x3000], RZ ;  /* 0x003000ff15007388 */ /* 0x000fe20000004800 */
[----:B------:R-:W-:-:S02]  /*c1f0*/  LOP3.LUT R17, R0, R17, RZ, 0xc0, !PT ;  /* 0x0000001100117212 */ /* 0x000fc400078ec0ff */
[----:B------:R-:W-:Y:S01]  /*c200*/  LOP3.LUT R5, R4, 0x3800, RZ, 0xc, !PT ;  /* 0x0000380004057812 */ /* 0x000fe200078e0cff */
[----:B------:R-:W-:Y:S01]  /*c210*/  STS [R21.X4+0x3800], RZ ;  /* 0x003800ff15007388 */ /* 0x000fe20000004800 */
[----:B------:R-:W-:Y:S01]  /*c220*/  IADD3 R6, -R3, 0x1, RZ ;  /* 0x0000000103067810 */ /* 0x000fe20007ffe1ff */
[----:B------:R-:W-:Y:S01]  /*c230*/  IMAD.SHL.U32 R4, R17, 0x800, RZ ;  /* 0x0000080011047824 */ /* 0x000fe200078e00ff */
[----:B------:R-:W-:Y:S01]  /*c240*/  SHF.R.U32.HI R17, RZ, 0x3, R17 ;  /* 0x00000003ff117819 */ /* 0x000fe20000011611 */
[----:B------:R-:W-:Y:S01]  /*c250*/  STS [R21.X4+0x4000], RZ ;  /* 0x004000ff15007388 */ /* 0x000fe20000004800 */
[----:B------:R-:W-:Y:S02]  /*c260*/  IMAD.IADD R5, R2, 0x1, R5 ;  /* 0x0000000102057824 */ /* 0x000fe400078e0205 */
[----:B------:R-:W-:Y:S01]  /*c270*/  LOP3.LUT R19, R4, 0x3800, RZ, 0xc, !PT ;  /* 0x0000380004137812 */ /* 0x000fe200078e0cff */
[----:B------:R-:W0:Y:S01]  /*c280*/  LDS.U16 R7, [R20] ;  /* 0x0000000014077984 */ /* 0x000e220000000400 */
[----:B------:R-:W-:Y:S01]  /*c290*/  IMAD R6, R6, 0x2, R5 ;  /* 0x0000000206067824 */ /* 0x000fe200078e0205 */
[----:B------:R-:W-:-:S02]  /*c2a0*/  IADD3 R4, -R17, 0x1, RZ ;  /* 0x0000000111047810 */ /* 0x000fc40007ffe1ff */
[----:B------:R-:W-:-:S04]  /*c2b0*/  IMAD.IADD R19, R2, 0x1, R19 ;  /* 0x0000000102137824 */ /* 0x000fc800078e0213 */
[----:B------:R-:W-:Y:S01]  /*c2c0*/  IMAD R4, R4, 0x2, R19 ;  /* 0x0000000204047824 */ /* 0x000fe200078e0213 */
[----:B------:R-:W-:-:S04]  /*c2d0*/  SEL R19, R15, 0x80000000, P0 ;  /* 0x800000000f137807 */ /* 0x000fc80000000000 */
        /* <DEDUP_REMOVED lines=25> */
[----:B------:R-:W1:Y:S04]  /*c470*/  LDS R30, [R33+0x8] ;  /* 0x00000800211e7984 */ /* 0x000e680000000800 */
[----:B------:R-:W-:Y:S04]  /*c480*/  LDS R28, [R33+0x10] ;  /* 0x00001000211c7984 */ /* 0x000fe80000000800 */
[----:B------:R-:W-:Y:S04]  /*c490*/  LDS R29, [R33+0xc] ;  /* 0x00000c00211d7984 */ /* 0x000fe80000000800 */
[----:B--2---:R-:W2:Y:S01]  /*c4a0*/  LDS R26, [R33+0x14] ;  /* 0x00001400211a7984 */ /* 0x004ea20000000800 */
[----:B0-----:R-:W-:-:S02]  /*c4b0*/  IADD3 R18, R16, R27, R24 ;  /* 0x0000001b10127210 */ /* 0x001fc40007ffe018 */
[----:B-1----:R-:W-:Y:S02]  /*c4c0*/  IADD3 R16, R30, R32, R31 ;  /* 0x000000201e107210 */ /* 0x002fe40007ffe01f */
[----:B--2---:R-:W-:-:S04]  /*c4d0*/  IADD3 R17, R26, R28, R29 ;  /* 0x0000001c1a117210 */ /* 0x004fc80007ffe01d */
        /* <DEDUP_REMOVED lines=9> */
[----:B------:R-:W-:Y:S02]  /*c570*/  ISETP.NE.AND P0, PT, R22, 0x1f, PT ;  /* 0x0000001f1600780c */ /* 0x000fe40003f05270 */
[----:B------:R-:W-:Y:S02]  /*c580*/  SHF.R.U32.HI R35, RZ, 0x5, R21 ;  /* 0x00000005ff237819 */ /* 0x000fe40000011615 */
[----:B------:R-:W0:Y:S02]  /*c590*/  SHFL.UP P1, R37, R36, 0x10, RZ ;  /* 0x0600000024257989 */ /* 0x000e2400000200ff */
[C---:B------:R-:W-:Y:S02]  /*c5a0*/  ISETP.NE.AND P5, PT, R35.reuse, 0x8, PT ;  /* 0x000000082300780c */ /* 0x040fe40003fa5270 */
[----:B------:R-:W-:-:S02]  /*c5b0*/  ISETP.NE.AND P6, PT, R35, 0x9, PT ;  /* 0x000000092300780c */ /* 0x000fc40003fc5270 */
[C---:B------:R-:W-:Y:S02]  /*c5c0*/  ISETP.NE.AND P4, PT, R35.reuse, 0xb, PT ;  /* 0x0000000b2300780c */ /* 0x040fe40003f85270 */
[C---:B------:R-:W-:Y:S02]  /*c5d0*/  ISETP.NE.AND P3, PT, R35.reuse, 0xc, PT ;  /* 0x0000000c2300780c */ /* 0x040fe40003f65270 */
[----:B------:R-:W-:Y:S02]  /*c5e0*/  @!P0 SHF.R.U32.HI R19, RZ, 0x3, R21 ;  /* 0x00000003ff138819 */ /* 0x000fe40000011615 */
[----:B------:R-:W-:Y:S01]  /*c5f0*/  ISETP.NE.AND P2, PT, R35, 0xd, PT ;  /* 0x0000000d2300780c */ /* 0x000fe20003f45270 */
[----:B0-----:R-:W-:Y:S01]  /*c600*/  @P1 IMAD.IADD R37, R36, 0x1, R37 ;  /* 0x0000000124251824 */ /* 0x001fe200078e0225 */
[----:B------:R-:W-:Y:S02]  /*c610*/  @!P0 LOP3.LUT R36, R19, 0x1ffffffc, RZ, 0xc0, !PT ;  /* 0x1ffffffc13248812 */ /* 0x000fe400078ec0ff */
[----:B------:R-:W-:Y:S01]  /*c620*/  ISETP.NE.AND P1, PT, R35, 0xe, PT ;  /* 0x0000000e2300780c */ /* 0x000fe20003f25270 */
[----:B------:R-:W-:-:S02]  /*c630*/  IMAD.IADD R25, R37, 0x1, -R16 ;  /* 0x0000000125197824 */ /* 0x000fc400078e0a10 */
[----:B------:R-:W-:Y:S04]  /*c640*/  @!P0 STS [R36+0x4800], R37 ;  /* 0x0048002524008388 */ /* 0x000fe80000000800 */
[----:B------:R-:W-:Y:S01]  /*c650*/  BAR.SYNC.DEFER_BLOCKING 0x0 ;  /* 0x0000000000007b1d */ /* 0x000fe20000010000 */
[----:B------:R-:W-:-:S05]  /*c660*/  ISETP.NE.AND P0, PT, R35, 0x2, PT ;  /* 0x000000022300780c */ /* 0x000fca0003f05270 */
[----:B------:R-:W0:Y:S04]  /*c670*/  LDS.128 R16, [0x4800] ;  /* 0x00480000ff107984 */ /* 0x000e280000000c00 */
[----:B------:R-:W1:Y:S01]  /*c680*/  LDS R18, [0x4808] ;  /* 0x00480800ff127984 */ /* 0x000e620000000800 */
[----:B0-----:R-:W-:-:S04]  /*c690*/  IMAD.IADD R17, R16, 0x1, R17 ;  /* 0x0000000110117824 */ /* 0x001fc800078e0211 */
[C---:B-1----:R-:W-:Y:S01]  /*c6a0*/  IMAD.IADD R18, R17.reuse, 0x1, R18 ;  /* 0x0000000111127824 */ /* 0x042fe200078e0212 */
[----:B------:R-:W-:Y:S02]  /*c6b0*/  SEL R16, R17, R16, !P0 ;  /* 0x0000001011107207 */ /* 0x000fe40004000000 */
[----:B------:R-:W-:Y:S01]  /*c6c0*/  ISETP.NE.AND P0, PT, R35, 0x3, PT ;  /* 0x000000032300780c */ /* 0x000fe20003f05270 */
[----:B------:R-:W-:-:S03]  /*c6d0*/  IMAD.IADD R19, R19, 0x1, R18 ;  /* 0x0000000113137824 */ /* 0x000fc600078e0212 */
[----:B------:R-:W-:Y:S02]  /*c6e0*/  SEL R16, R18, R16, !P0 ;  /* 0x0000001012107207 */ /* 0x000fe40004000000 */
[----:B------:R-:W0:Y:S01]  /*c6f0*/  LDS R18, [0x4810] ;  /* 0x00481000ff127984 */ /* 0x000e220000000800 */
[----:B------:R-:W-:-:S04]  /*c700*/  ISETP.NE.AND P0, PT, R35, 0x4, PT ;  /* 0x000000042300780c */ /* 0x000fc80003f05270 */
[----:B------:R-:W-:Y:S02]  /*c710*/  SEL R36, R19, R16, !P0 ;  /* 0x0000001013247207 */ /* 0x000fe40004000000 */
[----:B------:R-:W-:Y:S01]  /*c720*/  ISETP.NE.AND P0, PT, R35, 0x5, PT ;  /* 0x000000052300780c */ /* 0x000fe20003f05270 */
[----:B0-----:R-:W-:Y:S02]  /*c730*/  IMAD.IADD R37, R19, 0x1, R18 ;  /* 0x0000000113257824 */ /* 0x001fe400078e0212 */
[----:B------:R-:W0:Y:S03]  /*c740*/  LDS.128 R16, [0x4810] ;  /* 0x00481000ff107984 */ /* 0x000e260000000c00 */
[----:B------:R-:W-:Y:S02]  /*c750*/  SEL R36, R37, R36, !P0 ;  /* 0x0000002425247207 */ /* 0x000fe40004000000 */
[----:B------:R-:W-:Y:S01]  /*c760*/  ISETP.NE.AND P0, PT, R35, 0x6, PT ;  /* 0x000000062300780c */ /* 0x000fe20003f05270 */
[----:B0-----:R-:W-:-:S04]  /*c770*/  IMAD.IADD R17, R37, 0x1, R17 ;  /* 0x0000000125117824 */ /* 0x001fc800078e0211 */
[----:B------:R-:W-:Y:S01]  /*c780*/  IMAD.IADD R18, R18, 0x1, R17 ;  /* 0x0000000112127824 */ /* 0x000fe200078e0211 */
[----:B------:R-:W-:Y:S02]  /*c790*/  SEL R36, R17, R36, !P0 ;  /* 0x0000002411247207 */ /* 0x000fe40004000000 */
[----:B------:R-:W-:Y:S01]  /*c7a0*/  ISETP.NE.AND P0, PT, R35, 0x7, PT ;  /* 0x000000072300780c */ /* 0x000fe20003f05270 */
[----:B------:R-:W-:-:S03]  /*c7b0*/  IMAD.IADD R37, R19, 0x1, R18 ;  /* 0x0000000113257824 */ /* 0x000fc600078e0212 */
[----:B------:R-:W-:Y:S02]  /*c7c0*/  SEL R36, R18, R36, !P0 ;  /* 0x0000002412247207 */ /* 0x000fe40004000000 */
[----:B------:R-:W0:Y:S01]  /*c7d0*/  LDS.128 R16, [0x4820] ;  /* 0x00482000ff107984 */ /* 0x000e220000000c00 */
[----:B------:R-:W-:Y:S02]  /*c7e0*/  ISETP.NE.AND P0, PT, R35, RZ, PT ;  /* 0x000000ff2300720c */ /* 0x000fe40003f05270 */
        /* <DEDUP_REMOVED lines=12> */
[----:B0-----:R-:W-:-:S04]  /*c8b0*/  IMAD.IADD R16, R37, 0x1, R16 ;  /* 0x0000000125107824 */ /* 0x001fc800078e0210 */
[----:B------:R-:W-:Y:S01]  /*c8c0*/  IMAD.IADD R17, R17, 0x1, R16 ;  /* 0x0000000111117824 */ /* 0x000fe200078e0210 */
[----:B------:R-:W-:Y:S02]  /*c8d0*/  SEL R36, R16, R36, !P2 ;  /* 0x0000002410247207 */ /* 0x000fe40005000000 */
[----:B------:R-:W0:Y:S01]  /*c8e0*/  LDS R16, [0x4838] ;  /* 0x00483800ff107984 */ /* 0x000e220000000800 */
[----:B------:R-:W-:Y:S02]  /*c8f0*/  ISETP.NE.AND P2, PT, R21, RZ, PT ;  /* 0x000000ff1500720c */ /* 0x000fe40003f45270 */
[C---:B------:R-:W-:Y:S02]  /*c900*/  SEL R36, R17.reuse, R36, !P1 ;  /* 0x0000002411247207 */ /* 0x040fe40004800000 */
[----:B------:R-:W-:Y:S01]  /*c910*/  ISETP.NE.AND P1, PT, R22, RZ, PT ;  /* 0x000000ff1600720c */ /* 0x000fe20003f25270 */
[----:B0-----:R-:W-:-:S03]  /*c920*/  IMAD.IADD R16, R17, 0x1, R16 ;  /* 0x0000000111107824 */ /* 0x001fc600078e0210 */
        /* <DEDUP_REMOVED lines=10> */
.L_x_1864:
[----:B------:R-:W-:Y:S05]  /*c9d0*/  BSYNC B0 ;  /* 0x0000000000007941 */ /* 0x000fea0003800000 */
.L_x_1863:
        /* <DEDUP_REMOVED lines=52> */
.L_x_1865:
[----:B------:R-:W-:Y:S06]  /*cd20*/  BAR.SYNC.DEFER_BLOCKING 0x0 ;  /* 0x0000000000007b1d */ /* 0x000fec0000010000 */
[----:B------:R-:W-:Y:S06]  /*cd30*/  BAR.SYNC.DEFER_BLOCKING 0x0 ;  /* 0x0000000000007b1d */ /* 0x000fec0000010000 */
[----:B------:R-:W-:Y:S04]  /*cd40*/  STS [R7], R8 ;  /* 0x0000000807007388 */ /* 0x000fe80000000800 */
[----:B------:R-:W-:Y:S04]  /*cd50*/  STS [R16], R9 ;  /* 0x0000000910007388 */ /* 0x000fe80000000800 */
[----:B------:R-:W-:Y:S04]  /*cd60*/  STS [R19], R10 ;  /* 0x0000000a13007388 */ /* 0x000fe80000000800 */
[----:B------:R-:W-:Y:S04]  /*cd70*/  STS [R18], R11 ;  /* 0x0000000b12007388 */ /* 0x000fe80000000800 */
[----:B------:R-:W-:Y:S06]  /*cd80*/  BAR.SYNC.DEFER_BLOCKING 0x0 ;  /* 0x0000000000007b1d */ /* 0x000fec0000010000 */
[----:B------:R-:W1:Y:S04]  /*cd90*/  LDS R0, [0x4868] ;  /* 0x00486800ff007984 */ /* 0x000e680000000800 */
[----:B------:R-:W2:Y:S04]  /*cda0*/  LDS R2, [R21.X4+0x1000] ;  /* 0x0010000015027984 */ /* 0x000ea80000004800 */
[----:B------:R-:W3:Y:S01]  /*cdb0*/  LDS R3, [R21.X4+0x1800] ;  /* 0x0018000015037984 */ /* 0x000ee20000004800 */
[----:B-1----:R-:W-:-:S03]  /*cdc0*/  IMAD.IADD R5, R0, 0x1, R21 ;  /* 0x0000000100057824 */ /* 0x002fc600078e0215 */
[----:B------:R-:W1:Y:S02]  /*cdd0*/  LDS R0, [R21.X4+0x800] ;  /* 0x0008000015007984 */ /* 0x000e640000004800 */
[C---:B------:R-:W-:Y:S02]  /*cde0*/  ISETP.GE.AND P0, PT, R5.reuse, c[0x0][0x180], PT ;  /* 0x0000600005007a0c */ /* 0x040fe40003f06270 */
[C---:B------:R-:W-:Y:S02]  /*cdf0*/  IADD3 R6, R5.reuse, 0x200, RZ ;  /* 0x0000020005067810 */ /* 0x040fe40007ffe0ff */
[C---:B0-----:R-:W-:Y:S02]  /*ce00*/  IADD3 R7, R5.reuse, 0x400, RZ ;  /* 0x0000040005077810 */ /* 0x041fe40007ffe0ff */
[----:B------:R-:W-:Y:S02]  /*ce10*/  IADD3 R8, R5, 0x600, RZ ;  /* 0x0000060005087810 */ /* 0x000fe40007ffe0ff */
[----:B------:R-:W-:-:S02]  /*ce20*/  ISETP.GE.AND P1, PT, R6, c[0x0][0x180], PT ;  /* 0x0000600006007a0c */ /* 0x000fc40003f26270 */
[----:B------:R-:W-:Y:S02]  /*ce30*/  ISETP.GE.AND P2, PT, R7, c[0x0][0x180], PT ;  /* 0x0000600007007a0c */ /* 0x000fe40003f46270 */
[----:B------:R-:W-:Y:S01]  /*ce40*/  ISETP.GE.AND P3, PT, R8, c[0x0][0x180], PT ;  /* 0x0000600008007a0c */ /* 0x000fe20003f66270 */
[----:B------:R-:W0:Y:S10]  /*ce50*/  @!P0 LDS R4, [R21.X4] ;  /* 0x0000000015048984 */ /* 0x000e340000004800 */
[----:B--2---:R2:W-:Y:S04]  /*ce60*/  @!P2 STS [R5.X4+0x5870], R2 ;  /* 0x005870020500a388 */ /* 0x0045e80000004800 */
[----:B---3--:R2:W-:Y:S04]  /*ce70*/  @!P3 STS [R5.X4+0x6070], R3 ;  /* 0x006070030500b388 */ /* 0x0085e80000004800 */
[----:B-1----:R2:W-:Y:S04]  /*ce80*/  @!P1 STS [R5.X4+0x5070], R0 ;  /* 0x0050700005009388 */ /* 0x0025e80000004800 */
[----:B0-----:R2:W-:Y:S04]  /*ce90*/  @!P0 STS [R5.X4+0x4870], R4 ;  /* 0x0048700405008388 */ /* 0x0015e80000004800 */
[----:B------:R-:W-:Y:S06]  /*cea0*/  BAR.SYNC.DEFER_BLOCKING 0x0 ;  /* 0x0000000000007b1d */ /* 0x000fec0000010000 */
[----:B------:R-:W-:Y:S05]  /*ceb0*/  BRA `(.L_x_1867) ;  /* 0x00003d0000007947 */ /* 0x000fea0003800000 */
.L_x_1862:
        /* <DEDUP_REMOVED lines=12> */
.L_x_1872:
[----:B------:R-:W-:Y:S01]  /*cf80*/  IADD3 R8, R8, -0x1, RZ ;  /* 0xffffffff08087810 */ /* 0x000fe20007ffe0ff */
[----:B------:R0:W-:Y:S01]  /*cf90*/  STS [R10], RZ ;  /* 0x000000ff0a007388 */ /* 0x0001e20000000800 */
[----:B------:R-:W-:Y:S02]  /*cfa0*/  IADD3 R9, R9, 0x200, RZ ;  /* 0x0000020009097810 */ /* 0x000fe40007ffe0ff */
[----:B------:R-:W-:Y:S02]  /*cfb0*/  ISETP.NE.AND P0, PT, R8, RZ, PT ;  /* 0x000000ff0800720c */ /* 0x000fe40003f05270 */
[----:B0-----:R-:W-:-:S11]  /*cfc0*/  IADD3 R10, R10, 0x800, RZ ;  /* 0x000008000a0a7810 */ /* 0x001fd60007ffe0ff */
[----:B------:R-:W-:Y:S05]  /*cfd0*/  @P0 BRA `(.L_x_1872) ;  /* 0xffffffa000000947 */ /* 0x000fea000383ffff */
.L_x_1871:
[----:B------:R-:W-:Y:S05]  /*cfe0*/  BSYNC B1 ;  /* 0x0000000000017941 */ /* 0x000fea0003800000 */
.L_x_1870:
[----:B------:R-:W-:Y:S05]  /*cff0*/  @!P1 BRA `(.L_x_1869) ;  /* 0x000000a000009947 */ /* 0x000fea0003800000 */
[C---:B------:R-:W-:Y:S02]  /*d000*/  IADD3 R8, R9.reuse, -0x800, RZ ;  /* 0xfffff80009087810 */ /* 0x040fe40007ffe0ff */
[----:B------:R-:W-:-:S04]  /*d010*/  LEA R9, R9, 0x20a0, 0x2 ;  /* 0x000020a009097811 */ /* 0x000fc800078e10ff */
.L_x_1873:
        /* <DEDUP_REMOVED lines=8> */
.L_x_1869:
[----:B------:R-:W-:Y:S05]  /*d0a0*/  BSYNC B0 ;  /* 0x0000000000007941 */ /* 0x000fea0003800000 */
.L_x_1868:
[----:B------:R-:W-:Y:S01]  /*d0b0*/  BAR.SYNC.DEFER_BLOCKING 0x0 ;  /* 0x0000000000007b1d */ /* 0x000fe20000010000 */
[----:B------:R-:W-:Y:S01]  /*d0c0*/  ISETP.NE.AND P0, PT, R5, 0x1, PT ;  /* 0x000000010500780c */ /* 0x000fe20003f05270 */
[----:B------:R-:W-:-:S05]  /*d0d0*/  IMAD.SHL.U32 R17, R17, 0x400, RZ ;  /* 0x0000040011117824 */ /* 0x000fca00078e00ff */
[----:B------:R-:W-:-:S07]  /*d0e0*/  LOP3.LUT R16, R16, 0x1ffc00, R17, 0xf8, !PT ;  /* 0x001ffc0010107812 */ /* 0x000fce00078ef811 */
[----:B------:R-:W-:Y:S05]  /*d0f0*/  @!P0 BRA `(.L_x_1874) ;  /* 0x0000076000008947 */ /* 0x000fea0003800000 */
[----:B------:R-:W-:Y:S01]  /*d100*/  ISETP.GE.AND P0, PT, R3, R0, PT ;  /* 0x000000000300720c */ /* 0x000fe20003f06270 */
[----:B------:R-:W-:-:S12]  /*d110*/  BSSY B0, `(.L_x_1875) ;  /* 0x0000073000007945 */ /* 0x000fd80003800000 */
[----:B------:R-:W-:Y:S05]  /*d120*/  @P0 BRA `(.L_x_1876) ;  /* 0x0000071000000947 */ /* 0x000fea0003800000 */
[----:B------:R-:W-:Y:S01]  /*d130*/  LOP3.LUT R9, RZ, R3, RZ, 0x33, !PT ;  /* 0x00000003ff097212 */ /* 0x000fe200078e33ff */
[----:B------:R-:W-:Y:S04]  /*d140*/  BSSY B1, `(.L_x_1877) ;  /* 0x0000024000017945 */ /* 0x000fe80003800000 */
[----:B------:R-:W-:Y:S02]  /*d150*/  IMAD.IADD R21, R9, 0x1, R0 ;  /* 0x0000000109157824 */ /* 0x000fe400078e0200 */
[----:B------:R-:W-:-:S03]  /*d160*/  IMAD.MOV.U32 R9, RZ, RZ, R3 ;  /* 0x000000ffff097224 */ /* 0x000fc600078e0003 */
[----:B------:R-:W-:-:S04]  /*d170*/  LEA.HI R8, R21, 0x1, RZ, 0x17 ;  /* 0x0000000115087811 */ /* 0x000fc800078fb8ff */
[----:B------:R-:W-:-:S13]  /*d180*/  LOP3.LUT P0, R8, R8, 0x3, RZ, 0xc0, !PT ;  /* 0x0000000308087812 */ /* 0x000fda000780c0ff */
[----:B------:R-:W-:Y:S05]  /*d190*/  @!P0 BRA `(.L_x_1878) ;  /* 0x000001e000008947 */ /* 0x000fea0003800000 */
[----:B------:R-:W-:Y:S02]  /*d1a0*/  IMAD R9, R3, c[0x0][0x17c], RZ ;  /* 0x00005f0003097a24 */ /* 0x000fe400078e02ff */
[----:B------:R-:W-:-:S03]  /*d1b0*/  IMAD.MOV.U32 R10, RZ, RZ, c[0x0][0x17c] ;  /* 0x00005f00ff0a7624 */ /* 0x000fc600078e00ff */
[----:B------:R-:W-:Y:S01]  /*d1c0*/  IADD3 R19, P0, R12, R9, RZ ;  /* 0x000000090c137210 */ /* 0x000fe20007f1e0ff */
[----:B------:R-:W-:-:S03]  /*d1d0*/  IMAD.SHL.U32 R25, R10, 0x200, RZ ;  /* 0x000002000a197824 */ /* 0x000fc600078e00ff */
[----:B-1----:R-:W-:Y:S01]  /*d1e0*/  LEA.HI.X.SX32 R20, R9, R13, 0x1, P0 ;  /* 0x0000000d09147211 */ /* 0x002fe200000f0eff */
[----:B------:R-:W-:Y:S01]  /*d1f0*/  IMAD.MOV.U32 R9, RZ, RZ, R3 ;  /* 0x000000ffff097224 */ /* 0x000fe200078e0003 */
[----:B------:R-:W-:-:S04]  /*d200*/  LEA R18, P0, R19, c[0x0][0x160], 0x2 ;  /* 0x0000580013127a11 */ /* 0x000fc800078010ff */
[----:B------:R-:W-:-:S05]  /*d210*/  LEA.HI.X R19, R19, c[0x0][0x164], R20, 0x2, P0 ;  /* 0x0000590013137a11 */ /* 0x000fca00000f1414 */
.L_x_1881:
        /* <DEDUP_REMOVED lines=18> */
.L_x_1880:
[----:B------:R-:W-:Y:S05]  /*d340*/  BSYNC B2 ;  /* 0x0000000000027941 */ /* 0x000fea0003800000 */
.L_x_1879:
[----:B------:R-:W-:Y:S01]  /*d350*/  IMAD.MOV.U32 R19, RZ, RZ, R11 ;  /* 0x000000ffff137224 */ /* 0x000fe200078e000b */
[----:B------:R-:W-:Y:S01]  /*d360*/  IADD3 R9, R9, 0x200, RZ ;  /* 0x0000020009097810 */ /* 0x000fe20007ffe0ff */
[----:B------:R-:W-:Y:S05]  /*d370*/  @P3 BRA `(.L_x_1881) ;  /* 0xfffffea000003947 */ /* 0x000fea000383ffff */
.L_x_1878:
[----:B------:R-:W-:Y:S05]  /*d380*/  BSYNC B1 ;  /* 0x0000000000017941 */ /* 0x000fea0003800000 */
.L_x_1877:
        /* <DEDUP_REMOVED lines=9> */
.L_x_1890:
[----:B------:R-:W2:Y:S01]  /*d420*/  LDG.E R31, [R24.64] ;  /* 0x00000004181f7981 */ /* 0x000ea2000c1e1900 */
[----:B-1----:R-:W-:-:S05]  /*d430*/  IMAD.WIDE R26, R17, 0x4, R24 ;  /* 0x00000004111a7825 */ /* 0x002fca00078e0218 */
[----:B0-----:R-:W3:Y:S01]  /*d440*/  LDG.E R19, [R26.64] ;  /* 0x000000041a137981 */ /* 0x001ee2000c1e1900 */
[----:B------:R-:W-:-:S05]  /*d450*/  IMAD.WIDE R20, R17, 0x4, R26 ;  /* 0x0000000411147825 */ /* 0x000fca00078e021a */
[----:B------:R0:W4:Y:S01]  /*d460*/  LDG.E R18, [R20.64] ;  /* 0x0000000414127981 */ /* 0x000122000c1e1900 */
[----:B------:R-:W-:-:S05]  /*d470*/  IMAD.WIDE R10, R17, 0x4, R20 ;  /* 0x00000004110a7825 */ /* 0x000fca00078e0214 */
[----:B------:R-:W5:Y:S01]  /*d480*/  LDG.E R8, [R10.64] ;  /* 0x000000040a087981 */ /* 0x000f62000c1e1900 */
[----:B------:R-:W-:Y:S01]  /*d490*/  YIELD ;  /* 0x0000000000007946 */ /* 0x000fe20003800000 */
[----:B------:R-:W-:Y:S01]  /*d4a0*/  BSSY B1, `(.L_x_1882) ;  /* 0x0000017000017945 */ /* 0x000fe20003800000 */
[C---:B--2---:R-:W-:Y:S02]  /*d4b0*/  ISETP.GE.AND P5, PT, R31.reuse, RZ, PT ;  /* 0x000000ff1f00720c */ /* 0x044fe40003fa6270 */
[----:B------:R-:W-:-:S04]  /*d4c0*/  LOP3.LUT R22, R31, 0x7ffffc00, RZ, 0xc, !PT ;  /* 0x7ffffc001f167812 */ /* 0x000fc800078e0cff */
[----:B------:R-:W-:-:S04]  /*d4d0*/  SEL R22, R31, R22, !P5 ;  /* 0x000000161f167207 */ /* 0x000fc80006800000 */
[----:B0-----:R-:W-:-:S04]  /*d4e0*/  LOP3.LUT R21, R22, 0xfffffc00, RZ, 0xc0, !PT ;  /* 0xfffffc0016157812 */ /* 0x001fc800078ec0ff */
        /* <DEDUP_REMOVED lines=18> */
.L_x_1883:
[----:B------:R-:W-:Y:S05]  /*d610*/  BSYNC B1 ;  /* 0x0000000000017941 */ /* 0x000fea0003800000 */
.L_x_1882:
        /* <DEDUP_REMOVED lines=10> */
.L_x_1885:
[----:B------:R-:W-:Y:S05]  /*d6c0*/  BSYNC B1 ;  /* 0x0000000000017941 */ /* 0x000fea0003800000 */
.L_x_1884:
        /* <DEDUP_REMOVED lines=8> */
.L_x_1887:
[----:B------:R-:W-:Y:S05]  /*d750*/  BSYNC B1 ;  /* 0x0000000000017941 */ /* 0x000fea0003800000 */
.L_x_1886:
[----:B------:R-:W-:Y:S01]  /*d760*/  BSSY B1, `(.L_x_1888) ;  /* 0x0000007000017945 */ /* 0x000fe20003800000 */
[----:B------:R-:W-:Y:S05]  /*d770*/  @P3 BRA `(.L_x_1889) ;  /* 0x0000005000003947 */ /* 0x000fea0003800000 */
[----:B0-----:R-:W-:-:S04]  /*d780*/  LOP3.LUT R19, RZ, R8, RZ, 0x33, !PT ;  /* 0x00000008ff137212 */ /* 0x001fc800078e33ff */
[----:B------:R-:W-:-:S05]  /*d790*/  SEL R8, R8, R19, !P0 ;  /* 0x0000001308087207 */ /* 0x000fca0004000000 */
[----:B------:R-:W-:-:S05]  /*d7a0*/  IMAD.SHL.U32 R8, R8, 0x4, RZ ;  /* 0x0000000408087824 */ /* 0x000fca00078e00ff */
[----:B------:R-:W-:-:S05]  /*d7b0*/  LOP3.LUT R8, R8, 0xffc, RZ, 0xc0, !PT ;  /* 0x00000ffc08087812 */ /* 0x000fca00078ec0ff */
[----:B------:R0:W-:Y:S02]  /*d7c0*/  ATOMS.POPC.INC.32 RZ, [R8+URZ+0x8a0] ;  /* 0x0008a00008ff7f8c */ /* 0x0001e4000d00003f */
.L_x_1889:
[----:B------:R-:W-:Y:S05]  /*d7d0*/  BSYNC B1 ;  /* 0x0000000000017941 */ /* 0x000fea0003800000 */
.L_x_1888:
[----:B------:R-:W-:Y:S01]  /*d7e0*/  IADD3 R9, R9, 0x800, RZ ;  /* 0x0000080009097810 */ /* 0x000fe20007ffe0ff */
[----:B------:R-:W-:-:S03]  /*d7f0*/  IMAD.WIDE R10, R17, 0x4, R10 ;  /* 0x00000004110a7825 */ /* 0x000fc600078e020a */
[----:B------:R-:W-:Y:S01]  /*d800*/  ISETP.GE.AND P0, PT, R9, R0, PT ;  /* 0x000000000900720c */ /* 0x000fe20003f06270 */
[----:B------:R-:W-:Y:S02]  /*d810*/  IMAD.MOV.U32 R24, RZ, RZ, R10 ;  /* 0x000000ffff187224 */ /* 0x000fe400078e000a */
[----:B------:R-:W-:-:S10]  /*d820*/  IMAD.MOV.U32 R25, RZ, RZ, R11 ;  /* 0x000000ffff197224 */ /* 0x000fd400078e000b */
[----:B------:R-:W-:Y:S05]  /*d830*/  @!P0 BRA `(.L_x_1890) ;  /* 0xfffffbe000008947 */ /* 0x000fea000383ffff */
.L_x_1876:
[----:B------:R-:W-:Y:S05]  /*d840*/  BSYNC B0 ;  /* 0x0000000000007941 */ /* 0x000fea0003800000 */
.L_x_1875:
[----:B------:R-:W-:Y:S05]  /*d850*/  BRA `(.L_x_1891) ;  /* 0x0000075000007947 */ /* 0x000fea0003800000 */
.L_x_1874:
        /* <DEDUP_REMOVED lines=15> */
[----:B-1----:R-:W-:Y:S01]  /*d950*/  IADD3 R20, P0, R12, R17, RZ ;  /* 0x000000110c147210 */ /* 0x002fe20007f1e0ff */
[----:B------:R-:W-:-:S03]  /*d960*/  IMAD.MOV.U32 R21, RZ, RZ, R3 ;  /* 0x000000ffff157224 */ /* 0x000fc600078e0003 */
[----:B------:R-:W-:Y:S01]  /*d970*/  LEA R19, P1, R20, c[0x0][0x160], 0x2 ;  /* 0x0000580014137a11 */ /* 0x000fe200078210ff */
[----:B------:R-:W-:-:S05]  /*d980*/  IMAD.X R9, RZ, RZ, R13, P0 ;  /* 0x000000ffff097224 */ /* 0x000fca00000e060d */
[----:B------:R-:W-:Y:S02]  /*d990*/  LEA.HI.X R20, R20, c[0x0][0x164], R9, 0x2, P1 ;  /* 0x0000590014147a11 */ /* 0x000fe400008f1409 */
.L_x_1902:
        /* <DEDUP_REMOVED lines=28> */
.L_x_1895:
[----:B------:R-:W-:Y:S05]  /*db60*/  BSYNC B1 ;  /* 0x0000000000017941 */ /* 0x000fea0003800000 */
.L_x_1894:
        /* <DEDUP_REMOVED lines=10> */
.L_x_1897:
[----:B------:R-:W-:Y:S05]  /*dc10*/  BSYNC B1 ;  /* 0x0000000000017941 */ /* 0x000fea0003800000 */
.L_x_1896:
        /* <DEDUP_REMOVED lines=8> */
.L_x_1899:
[----:B------:R-:W-:Y:S05]  /*dca0*/  BSYNC B1 ;  /* 0x0000000000017941 */ /* 0x000fea0003800000 */
.L_x_1898:
[----:B------:R-:W-:Y:S01]  /*dcb0*/  BSSY B1, `(.L_x_1900) ;  /* 0x0000007000017945 */ /* 0x000fe20003800000 */
[----:B------:R-:W-:Y:S05]  /*dcc0*/  @P3 BRA `(.L_x_1901) ;  /* 0x0000005000003947 */ /* 0x000fea0003800000 */
[----:B0-----:R-:W-:-:S04]  /*dcd0*/  LOP3.LUT R8, RZ, R11, RZ, 0x33, !PT ;  /* 0x0000000bff087212 */ /* 0x001fc800078e33ff */
[----:B------:R-:W-:-:S05]  /*dce0*/  SEL R11, R11, R8, !P0 ;  /* 0x000000080b0b7207 */ /* 0x000fca0004000000 */
[----:B------:R-:W-:-:S05]  /*dcf0*/  IMAD.SHL.U32 R11, R11, 0x4, RZ ;  /* 0x000000040b0b7824 */ /* 0x000fca00078e00ff */
[----:B------:R-:W-:-:S05]  /*dd00*/  LOP3.LUT R11, R11, 0xffc, RZ, 0xc0, !PT ;  /* 0x00000ffc0b0b7812 */ /* 0x000fca00078ec0ff */
[----:B------:R0:W-:Y:S02]  /*dd10*/  ATOMS.POPC.INC.32 RZ, [R11+URZ+0x8a0] ;  /* 0x0008a0000bff7f8c */ /* 0x0001e4000d00003f */
.L_x_1901:
[----:B------:R-:W-:Y:S05]  /*dd20*/  BSYNC B1 ;  /* 0x0000000000017941 */ /* 0x000fea0003800000 */
.L_x_1900:
[----:B------:R-:W-:-:S04]  /*dd30*/  IADD3 R21, R21, 0x200, RZ ;  /* 0x0000020015157810 */ /* 0x000fc80007ffe0ff */
[----:B------:R-:W-:-:S13]  /*dd40*/  ISETP.GT.AND P0, PT, R18, R21, PT ;  /* 0x000000151200720c */ /* 0x000fda0003f04270 */
[----:B------:R-:W-:Y:S05]  /*dd50*/  @P0 BRA `(.L_x_1902) ;  /* 0xfffffc4000000947 */ /* 0x000fea000383ffff */
.L_x_1893:
[----:B------:R-:W-:Y:S05]  /*dd60*/  BSYNC B0 ;  /* 0x0000000000007941 */ /* 0x000fea0003800000 */
.L_x_1892:
[----:B------:R-:W-:Y:S01]  /*dd70*/  ISETP.GT.U32.AND P0, PT, R17, R3, PT ;  /* 0x000000031100720c */ /* 0x000fe20003f04070 */
[----:B0-----:R-:W-:Y:S01]  /*dd80*/  IMAD.IADD R9, R3, 0x1, R17 ;  /* 0x0000000103097824 */ /* 0x001fe200078e0211 */
[----:B------:R-:W-:Y:S03]  /*dd90*/  BSSY B0, `(.L_x_1903) ;  /* 0x0000010000007945 */ /* 0x000fe60003800000 */
[----:B------:R-:W-:-:S05]  /*dda0*/  IMAD R19, R18, 0x4, R9 ;  /* 0x0000000412137824 */ /* 0x000fca00078e0209 */
[----:B------:R-:W-:-:S03]  /*ddb0*/  ISETP.GE.AND P1, PT, R19, R0, PT ;  /* 0x000000001300720c */ /* 0x000fc60003f26270 */
[----:B------:R-:W-:Y:S05]  /*ddc0*/  @!P0 BRA `(.L_x_1904) ;  /* 0x000000c000008947 */ /* 0x000fea0003800000 */
        /* <DEDUP_REMOVED lines=12> */
.L_x_1904:
[----:B------:R-:W-:Y:S05]  /*de90*/  BSYNC B0 ;  /* 0x0000000000007941 */ /* 0x000fea0003800000 */
.L_x_1903:
        /* <DEDUP_REMOVED lines=17> */
.L_x_1891:
[----:B------:R-:W-:Y:S02]  /*dfb0*/  WARPSYNC 0xffffffff ;  /* 0xffffffff00007948 */ /* 0x000fe40003800000 */
[----:B------:R-:W-:Y:S01]  /*dfc0*/  BAR.SYNC.DEFER_BLOCKING 0x0 ;  /* 0x0000000000007b1d */ /* 0x000fe20000010000 */
[----:B0-----:R-:W-:-:S05]  /*dfd0*/  IMAD.MOV.U32 R18, RZ, RZ, RZ ;  /* 0x000000ffff127224 */ /* 0x001fca00078e00ff */
[----:B------:R-:W0:Y:S02]  /*dfe0*/  LDS R10, [0x4868] ;  /* 0x00486800ff0a7984 */ /* 0x000e240000000800 */
.L_x_1910:
[----:B------:R-:W-:Y:S01]  /*dff0*/  IMAD R25, R18, 0x200, R3 ;  /* 0x0000020012197824 */ /* 0x000fe200078e0203 */
[----:B------:R-:W-:Y:S03]  /*e000*/  WARPSYNC 0xffffffff ;  /* 0xffffffff00007948 */ /* 0x000fe60003800000 */
[----:B------:R-:W-:-:S05]  /*e010*/  IMAD.SHL.U32 R11, R25, 0x4, RZ ;  /* 0x00000004190b7824 */ /* 0x000fca00078e00ff */
[----:B------:R-:W2:Y:S04]  /*e020*/  LDS R8, [R11+0x8a0] ;  /* 0x0008a0000b087984 */ /* 0x000ea80000000800 */
[----:B------:R-:W-:Y:S06]  /*e030*/  BAR.SYNC.DEFER_BLOCKING 0x0 ;  /* 0x0000000000007b1d */ /* 0x000fec0000010000 */
[----:B--2---:R2:W-:Y:S04]  /*e040*/  STS [R15+0x10], R8 ;  /* 0x000010080f007388 */ /* 0x0045e80000000800 */
[----:B------:R-:W-:Y:S06]  /*e050*/  BAR.SYNC.DEFER_BLOCKING 0x0 ;  /* 0x0000000000007b1d */ /* 0x000fec0000010000 */
[----:B------:R-:W-:Y:S05]  /*e060*/  @P2 BRA `(.L_x_1905) ;  /* 0x0000057000002947 */ /* 0x000fea0003800000 */
[----:B--2---:R-:W-:Y:S04]  /*e070*/  LDS R21, [R14+0x14] ;  /* 0x000014000e157984 */ /* 0x004fe80000000800 */
[----:B------:R-:W-:Y:S04]  /*e080*/  LDS R22, [R14+0x10] ;  /* 0x000010000e167984 */ /* 0x000fe80000000800 */
[----:B------:R-:W2:Y:S04]  /*e090*/  LDS R24, [R14+0x18] ;  /* 0x000018000e187984 */ /* 0x000ea80000000800 */
[----:B-1----:R-:W-:Y:S04]  /*e0a0*/  LDS R26, [R14+0x1c] ;  /* 0x00001c000e1a7984 */ /* 0x002fe80000000800 */
[----:B------:R-:W1:Y:S04]  /*e0b0*/  LDS R27, [R14+0x20] ;  /* 0x000020000e1b7984 */ /* 0x000e680000000800 */
        /* <DEDUP_REMOVED lines=8> */
[----:B--2---:R-:W-:-:S03]  /*e140*/  IADD3 R21, R24, R21, R22 ;  /* 0x0000001518157210 */ /* 0x004fc60007ffe016 */
[----:B------:R-:W-:Y:S04]  /*e150*/  LDS R9, [R14+0x44] ;  /* 0x000044000e097984 */ /* 0x000fe80000000800 */
[----:B------:R-:W2:Y:S01]  /*e160*/  LDS R8, [R14+0x48] ;  /* 0x000048000e087984 */ /* 0x000ea20000000800 */
[----:B-1----:R-:W-:-:S03]  /*e170*/  IADD3 R21, R27, R21, R26 ;  /* 0x000000151b157210 */ /* 0x002fc60007ffe01a */
[----:B------:R-:W1:Y:S01]  /*e180*/  LDS R17, [R14+0x4c] ;  /* 0x00004c000e117984 */ /* 0x000e620000000800 */
[----:B---3--:R-:W-:-:S04]  /*e190*/  IADD3 R21, R29, R21, R28 ;  /* 0x000000151d157210 */ /* 0x008fc80007ffe01c */
[----:B----4-:R-:W-:-:S04]  /*e1a0*/  IADD3 R21, R31, R21, R30 ;  /* 0x000000151f157210 */ /* 0x010fc80007ffe01e */
[----:B-----5:R-:W-:-:S04]  /*e1b0*/  IADD3 R21, R33, R21, R32 ;  /* 0x0000001521157210 */ /* 0x020fc80007ffe020 */
[----:B0-----:R-:W-:-:S04]  /*e1c0*/  IADD3 R19, R19, R21, R20 ;  /* 0x0000001513137210 */ /* 0x001fc80007ffe014 */
[----:B--2---:R-:W-:-:S05]  /*e1d0*/  IADD3 R8, R8, R19, R9 ;  /* 0x0000001308087210 */ /* 0x004fca0007ffe009 */
[----:B-1----:R-:W-:Y:S01]  /*e1e0*/  IMAD.IADD R17, R8, 0x1, R17 ;  /* 0x0000000108117824 */ /* 0x002fe200078e0211 */
[----:B------:R-:W-:Y:S05]  /*e1f0*/  BRA.DIV ~URZ, `(.L_x_1906) ;  /* 0x00003af27f007947 */ /* 0x000fea000b800000 */
[----:B------:R0:W1:Y:S02]  /*e200*/  SHFL.UP P0, R19, R17, 0x1, RZ ;  /* 0x0420000011137989 */ /* 0x00006400000000ff */
.L_x_1978:
        /* <DEDUP_REMOVED lines=13> */
.L_x_1979:
        /* <DEDUP_REMOVED lines=48> */
.L_x_1905:
[----:B--2---:R-:W-:Y:S01]  /*e5e0*/  WARPSYNC 0xffffffff ;  /* 0xffffffff00007948 */ /* 0x004fe20003800000 */
[----:B------:R-:W-:Y:S01]  /*e5f0*/  BAR.SYNC.DEFER_BLOCKING 0x0 ;  /* 0x0000000000007b1d */ /* 0x000fe20000010000 */
[----:B------:R-:W-:-:S05]  /*e600*/  PLOP3.LUT P0, PT, PT, PT, PT, 0x8, 0x0 ;  /* 0x000000000000781c */ /* 0x000fca0003f0e170 */
[----:B------:R-:W-:Y:S01]  /*e610*/  BSSY B0, `(.L_x_1908) ;  /* 0x0000011000007945 */ /* 0x000fe20003800000 */
[----:B----4-:R-:W2:Y:S04]  /*e620*/  LDS R9, [R15+0x10] ;  /* 0x000010000f097984 */ /* 0x010ea80000000800 */
        /* <DEDUP_REMOVED lines=15> */
.L_x_1909:
[----:B0-----:R-:W-:Y:S05]  /*e720*/  BSYNC B0 ;  /* 0x0000000000007941 */ /* 0x001fea0003800000 */
.L_x_1908:
        /* <DEDUP_REMOVED lines=17> */
[----:B------:R-:W-:-:S13]  /*e840*/  LOP3.LUT P0, R4, R4, 0x3, RZ, 0xc0, !PT ;  /* 0x0000000304047812 */ /* 0x000fda000780c0ff */
[----:B------:R-:W-:Y:S05]  /*e850*/  @!P0 BRA `(.L_x_1915) ;  /* 0x0000039000008947 */ /* 0x000fea0003800000 */
[----:B------:R-:W-:Y:S02]  /*e860*/  IMAD R7, R3, c[0x0][0x17c], RZ ;  /* 0x00005f0003077a24 */ /* 0x000fe400078e02ff */
[----:B------:R-:W-:-:S03]  /*e870*/  IMAD.MOV.U32 R9, RZ, RZ, c[0x0][0x17c] ;  /* 0x00005f00ff097624 */ /* 0x000fc600078e00ff */
[----:B------:R-:W-:Y:S01]  /*e880*/  IADD3 R8, P0, R12, R7, RZ ;  /* 0x000000070c087210 */ /* 0x000fe20007f1e0ff */
[----:B------:R-:W-:-:S03]  /*e890*/  IMAD.SHL.U32 R9, R9, 0x200, RZ ;  /* 0x0000020009097824 */ /* 0x000fc600078e00ff */
[----:B------:R-:W-:Y:S02]  /*e8a0*/  LEA R6, P1, R8, c[0x0][0x160], 0x2 ;  /* 0x0000580008067a11 */ /* 0x000fe400078210ff */
[----:B------:R-:W-:-:S04]  /*e8b0*/  LEA.HI.X.SX32 R7, R7, R13, 0x1, P0 ;  /* 0x0000000d07077211 */ /* 0x000fc800000f0eff */
[----:B------:R-:W-:-:S05]  /*e8c0*/  LEA.HI.X R7, R8, c[0x0][0x164], R7, 0x2, P1 ;  /* 0x0000590008077a11 */ /* 0x000fca00008f1407 */
.L_x_1920:
        /* <DEDUP_REMOVED lines=30> */
.L_x_1919:
[----:B------:R-:W-:Y:S05]  /*eab0*/  BSYNC B3 ;  /* 0x0000000000037941 */ /* 0x000fea0003800000 */
.L_x_1918:
[----:B------:R-:W-:Y:S05]  /*eac0*/  @P2 BRA `(.L_x_1917) ;  /* 0x000000e000002947 */ /* 0x000fea0003800000 */
[----:B------:R-:W1:Y:S01]  /*ead0*/  S2R R15, SR_LANEID ;  /* 0x00000000000f7919 */ /* 0x000e620000000000 */
[----:B------:R-:W-:Y:S01]  /*eae0*/  VOTEU.ANY UR6, UPT, PT ;  /* 0x0000000000067886 */ /* 0x000fe200038e0100 */
[----:B0-----:R-:W-:Y:S01]  /*eaf0*/  LEA R8, R5, 0x8a0, 0x2 ;  /* 0x000008a005087811 */ /* 0x001fe200078e10ff */
[----:B------:R-:W1:Y:S08]  /*eb00*/  FLO.U32 R14, UR6 ;  /* 0x00000006000e7d00 */ /* 0x000e7000080e0000 */
[----:B------:R-:W0:Y:S01]  /*eb10*/  POPC R11, UR6 ;  /* 0x00000006000b7d09 */ /* 0x000e220008000000 */
        /* <DEDUP_REMOVED lines=8> */
[----:B------:R0:W-:Y:S02]  /*eba0*/  @!P1 STS [R10.X4+0x4870], R3 ;  /* 0x004870030a009388 */ /* 0x0001e40000004800 */
.L_x_1917:
[----:B------:R-:W-:Y:S05]  /*ebb0*/  BSYNC B2 ;  /* 0x0000000000027941 */ /* 0x000fea0003800000 */
.L_x_1916:
[----:B------:R-:W-:Y:S01]  /*ebc0*/  IMAD.WIDE R6, R9, 0x4, R6 ;  /* 0x0000000409067825 */ /* 0x000fe200078e0206 */
[----:B0-----:R-:W-:Y:S01]  /*ebd0*/  IADD3 R3, R3, 0x200, RZ ;  /* 0x0000020003037810 */ /* 0x001fe20007ffe0ff */
[----:B------:R-:W-:Y:S05]  /*ebe0*/  @P0 BRA `(.L_x_1920) ;  /* 0xfffffce000000947 */ /* 0x000fea000383ffff */
.L_x_1915:
[----:B------:R-:W-:Y:S05]  /*ebf0*/  BSYNC B1 ;  /* 0x0000000000017941 */ /* 0x000fea0003800000 */
.L_x_1914:
[----:B------:R-:W-:-:S13]  /*ec00*/  ISETP.GE.U32.AND P0, PT, R2, 0x600, PT ;  /* 0x000006000200780c */ /* 0x000fda0003f06070 */
        /* <DEDUP_REMOVED lines=8> */
.L_x_1937:
        /* <DEDUP_REMOVED lines=28> */
.L_x_1924:
[----:B------:R-:W-:Y:S05]  /*ee50*/  BSYNC B2 ;  /* 0x0000000000027941 */ /* 0x000fea0003800000 */
.L_x_1923:
        /* <DEDUP_REMOVED lines=15> */
.L_x_1922:
[----:B------:R-:W-:Y:S05]  /*ef50*/  BSYNC B1 ;  /* 0x0000000000017941 */ /* 0x000fea0003800000 */
.L_x_1921:
[----:B------:R-:W-:-:S05]  /*ef60*/  IMAD.WIDE R6, R2, 0x4, R6 ;  /* 0x0000000402067825 */ /* 0x000fca00078e0206 */
        /* <DEDUP_REMOVED lines=28> */
.L_x_1928:
[----:B------:R-:W-:Y:S05]  /*f130*/  BSYNC B2 ;  /* 0x0000000000027941 */ /* 0x000fea0003800000 */
.L_x_1927:
        /* <DEDUP_REMOVED lines=14> */
[----:B------:R-:W-:-:S05]  /*f220*/  @!P0 IADD3 R11, R3, 0x200, RZ ;  /* 0x00000200030b8810 */ /* 0x000fca0007ffe0ff */
[----:B------:R0:W-:Y:S02]  /*f230*/  @!P0 STS [R4.X4+0x4870], R11 ;  /* 0x0048700b04008388 */ /* 0x0001e40000004800 */
.L_x_1926:
[----:B------:R-:W-:Y:S05]  /*f240*/  BSYNC B1 ;  /* 0x0000000000017941 */ /* 0x000fea0003800000 */
.L_x_1925:
        /* <DEDUP_REMOVED lines=29> */
.L_x_1932:
[----:B------:R-:W-:Y:S05]  /*f420*/  BSYNC B2 ;  /* 0x0000000000027941 */ /* 0x000fea0003800000 */
.L_x_1931:
        /* <DEDUP_REMOVED lines=16> */
.L_x_1930:
[----:B------:R-:W-:Y:S05]  /*f530*/  BSYNC B1 ;  /* 0x0000000000017941 */ /* 0x000fea0003800000 */
.L_x_1929:
        /* <DEDUP_REMOVED lines=29> */
.L_x_1936:
[----:B------:R-:W-:Y:S05]  /*f710*/  BSYNC B2 ;  /* 0x0000000000027941 */ /* 0x000fea0003800000 */
.L_x_1935:
        /* <DEDUP_REMOVED lines=16> */
.L_x_1934:
[----:B------:R-:W-:Y:S05]  /*f820*/  BSYNC B1 ;  /* 0x0000000000017941 */ /* 0x000fea0003800000 */
.L_x_1933:
[----:B------:R-:W-:Y:S01]  /*f830*/  IADD3 R3, R3, 0x800, RZ ;  /* 0x0000080003037810 */ /* 0x000fe20007ffe0ff */
[----:B------:R-:W-:-:S03]  /*f840*/  IMAD.WIDE R6, R2, 0x4, R6 ;  /* 0x0000000402067825 */ /* 0x000fc600078e0206 */
[----:B------:R-:W-:-:S13]  /*f850*/  ISETP.GE.AND P0, PT, R3, R0, PT ;  /* 0x000000000300720c */ /* 0x000fda0003f06270 */
[----:B------:R-:W-:Y:S05]  /*f860*/  @!P0 BRA `(.L_x_1937) ;  /* 0xfffff42000008947 */ /* 0x000fea000383ffff */
.L_x_1913:
[----:B------:R-:W-:Y:S05]  /*f870*/  BSYNC B0 ;  /* 0x0000000000007941 */ /* 0x000fea0003800000 */
.L_x_1912:
[----:B------:R-:W-:Y:S05]  /*f880*/  BRA `(.L_x_1938) ;  /* 0x0000131000007947 */ /* 0x000fea0003800000 */
.L_x_1911:
        /* <DEDUP_REMOVED lines=20> */
.L_x_1957:
        /* <DEDUP_REMOVED lines=32> */
.L_x_1944:
[----:B------:R-:W-:Y:S05]  /*fbd0*/  BSYNC B2 ;  /* 0x0000000000027941 */ /* 0x000fea0003800000 */
.L_x_1943:
        /* <DEDUP_REMOVED lines=15> */
.L_x_1942:
[----:B------:R-:W-:Y:S05]  /*fcd0*/  BSYNC B1 ;  /* 0x0000000000017941 */ /* 0x000fea0003800000 */
.L_x_1941:
[C---:B------:R-:W-:Y:S01]  /*fce0*/  ISETP.GE.AND P1, PT, R9.reuse, RZ, PT ;  /* 0x000000ff0900720c */ /* 0x040fe20003f26270 */
[----:B------:R-:W-:Y:S01]  /*fcf0*/  BSSY B1, `(.L_x_1945) ;  /* 0x000002b000017945 */ /* 0x000fe20003800000 */
[----:B------:R-:W-:-:S04]  /*fd00*/  LOP3.LUT R8, R9, 0x7ffffc00, RZ, 0xc, !PT ;  /* 0x7ffffc0009087812 */ /* 0x000fc800078e0cff */
[----:B------:R-:W-:-:S04]  /*fd10*/  SEL R8, R9, R8, !P1 ;  /* 0x0000000809087207 */ /* 0x000fc80004800000 */
[----:B0-----:R-:W-:-:S04]  /*fd20*/  LOP3.LUT R19, R8, 0xfffffc00, RZ, 0xc0, !PT ;  /* 0xfffffc0008137812 */ /* 0x001fc800078ec0ff */
        /* <DEDUP_REMOVED lines=22> */
.L_x_1948:
[----:B------:R-:W-:Y:S05]  /*fe90*/  BSYNC B2 ;  /* 0x0000000000027941 */ /* 0x000fea0003800000 */
.L_x_1947:
        /* <DEDUP_REMOVED lines=16> */
.L_x_1946:
[----:B------:R-:W-:Y:S05]  /*ffa0*/  BSYNC B1 ;  /* 0x0000000000017941 */ /* 0x000fea0003800000 */
.L_x_1945:
        /* <DEDUP_REMOVED lines=27> */
.L_x_1952:
[----:B------:R-:W-:Y:S05]  /*10160*/  BSYNC B2 ;  /* 0x0000000000027941 */ /* 0x000fea0003800000 */
.L_x_1951:
        /* <DEDUP_REMOVED lines=16> */
.L_x_1950:
[----:B------:R-:W-:Y:S05]  /*10270*/  BSYNC B1 ;  /* 0x0000000000017941 */ /* 0x000fea0003800000 */
.L_x_1949:
        /* <DEDUP_REMOVED lines=27> */
.L_x_1956:
[----:B------:R-:W-:Y:S05]  /*10430*/  BSYNC B2 ;  /* 0x0000000000027941 */ /* 0x000fea0003800000 */
.L_x_1955:
        /* <DEDUP_REMOVED lines=16> */
.L_x_1954:
[----:B------:R-:W-:Y:S05]  /*10540*/  BSYNC B1 ;  /* 0x0000000000017941 */ /* 0x000fea0003800000 */
.L_x_1953:
[----:B0-----:R-:W-:-:S04]  /*10550*/  IADD3 R19, R4, 0x200, RZ ;  /* 0x0000020004137810 */ /* 0x001fc80007ffe0ff */
[----:B------:R-:W-:Y:S01]  /*10560*/  ISETP.GT.AND P0, PT, R14, R19, PT ;  /* 0x000000130e00720c */ /* 0x000fe20003f04270 */
[----:B------:R-:W-:-:S12]  /*10570*/  IMAD.MOV.U32 R4, RZ, RZ, R19 ;  /* 0x000000ffff047224 */ /* 0x000fd800078e0013 */
[----:B------:R-:W-:Y:S05]  /*10580*/  @P0 BRA `(.L_x_1957) ;  /* 0xfffff44000000947 */ /* 0x000fea000383ffff */
.L_x_1940:
[----:B------:R-:W-:Y:S05]  /*10590*/  BSYNC B0 ;  /* 0x0000000000007941 */ /* 0x000fea0003800000 */
.L_x_1939:
[----:B------:R-:W-:Y:S01]  /*105a0*/  ISETP.GT.U32.AND P0, PT, R2, R3, PT ;  /* 0x000000030200720c */ /* 0x000fe20003f04070 */
[----:B------:R-:W-:-:S12]  /*105b0*/  BSSY B0, `(.L_x_1958) ;  /* 0x000002c000007945 */ /* 0x000fd80003800000 */
        /* <DEDUP_REMOVED lines=27> */
.L_x_1961:
[----:B------:R-:W-:Y:S05]  /*10770*/  BSYNC B1 ;  /* 0x0000000000017941 */ /* 0x000fea0003800000 */
.L_x_1960:
        /* <DEDUP_REMOVED lines=15> */
.L_x_1959:
[----:B------:R-:W-:Y:S05]  /*10870*/  BSYNC B0 ;  /* 0x0000000000007941 */ /* 0x000fea0003800000 */
.L_x_1958:
[----:B0-----:R-:W-:-:S04]  /*10880*/  IMAD.IADD R3, R3, 0x1, R2 ;  /* 0x0000000103037824 */ /* 0x001fc800078e0202 */
        /* <DEDUP_REMOVED lines=33> */
.L_x_1963:
[----:B------:R-:W-:Y:S05]  /*10aa0*/  BSYNC B0 ;  /* 0x0000000000007941 */ /* 0x000fea0003800000 */
.L_x_1962:
        /* <DEDUP_REMOVED lines=15> */
.L_x_1938:
[----:B------:R-:W-:Y:S01]  /*10ba0*/  WARPSYNC 0xffffffff ;  /* 0xffffffff00007948 */ /* 0x000fe20003800000 */
[----:B------:R-:W-:Y:S06]  /*10bb0*/  BAR.SYNC.DEFER_BLOCKING 0x0 ;  /* 0x0000000000007b1d */ /* 0x000fec0000010000 */
.L_x_1867:
[----:B--2---:R-:W1:Y:S02]  /*10bc0*/  S2R R2, SR_TID.X ;  /* 0x0000000000027919 */ /* 0x004e640000002100 */
        /* <DEDUP_REMOVED lines=10> */
[--C-:B------:R-:W-:Y:S01]  /*10c70*/  SHF.R.S32.HI R3, RZ, 0x1f, R2.reuse ;  /* 0x0000001fff037819 */ /* 0x100fe20000011402 */
[----:B------:R-:W-:Y:S01]  /*10c80*/  IMAD.MOV.U32 R0, RZ, RZ, R2 ;  /* 0x000000ffff007224 */ /* 0x000fe200078e0002 */
[----:B------:R-:W-:-:S03]  /*10c90*/  LEA R7, R2, 0x4870, 0x2 ;  /* 0x0000487002077811 */ /* 0x000fc600078e10ff */
[----:B------:R-:W-:-:S05]  /*10ca0*/  IMAD.WIDE R4, R23, c[0x0][0x180], R2 ;  /* 0x0000600017047a25 */ /* 0x000fca00078e0202 */
[----:B------:R-:W-:-:S04]  /*10cb0*/  LEA R8, P0, R4, c[0x0][0x170], 0x2 ;  /* 0x00005c0004087a11 */ /* 0x000fc800078010ff */
[----:B------:R-:W-:Y:S02]  /*10cc0*/  LEA.HI.X R9, R4, c[0x0][0x174], R5, 0x2, P0 ;  /* 0x00005d0004097a11 */ /* 0x000fe400000f1405 */
.L_x_1966:
        /* <DEDUP_REMOVED lines=11> */
.L_x_1965:
[----:B------:R-:W-:Y:S05]  /*10d80*/  BSYNC B0 ;  /* 0x0000000000007941 */ /* 0x000fea0003800000 */
.L_x_1964:
        /* <DEDUP_REMOVED lines=16> */
.L_x_1969:
        /* <DEDUP_REMOVED lines=40> */
.L_x_1968:
[----:B------:R-:W-:Y:S05]  /*11110*/  BSYNC B0 ;  /* 0x0000000000007941 */ /* 0x000fea0003800000 */
.L_x_1967:
        /* <DEDUP_REMOVED lines=27> */
.L_x_1971:
[----:B------:R-:W-:Y:S05]  /*112d0*/  BSYNC B0 ;  /* 0x0000000000007941 */ /* 0x000fea0003800000 */
.L_x_1970:
        /* <DEDUP_REMOVED lines=11> */
.L_x_1629:
[----:B------:R-:W-:Y:S01]  /*11390*/  IMAD.MOV.U32 R19, RZ, RZ, R10 ;  /* 0x000000ffff137224 */ /* 0x000fe200078e000a */
[----:B------:R-:W-:Y:S01]  /*113a0*/  MOV R8, 0x113f0 ;  /* 0x000113f000087802 */ /* 0x000fe20000000f00 */
[----:B------:R-:W-:-:S02]  /*113b0*/  IMAD.MOV.U32 R22, RZ, RZ, 0x1 ;  /* 0x00000001ff167424 */ /* 0x000fc400078e00ff */
[----:B------:R-:W-:Y:S02]  /*113c0*/  IMAD.MOV.U32 R21, RZ, RZ, RZ ;  /* 0x000000ffff157224 */ /* 0x000fe400078e00ff */
[----:B------:R-:W-:Y:S02]  /*113d0*/  IMAD.MOV.U32 R24, RZ, RZ, -0x1 ;  /* 0xffffffffff187424 */ /* 0x000fe400078e00ff */
[----:B------:R-:W-:Y:S05]  /*113e0*/  CALL.REL.NOINC `($__internal_9_$__cuda_sm70_shflsync_up_p) ;  /* 0x00000c6000007944 */ /* 0x000fea0003c00000 */
[----:B------:R-:W-:Y:S01]  /*113f0*/  ISETP.EQ.U32.AND P0, PT, R20, 0x1, PT ;  /* 0x000000011400780c */ /* 0x000fe20003f02070 */
[----:B------:R-:W-:Y:S08]  /*11400*/  BRA `(.L_x_1972) ;  /* 0xffff0dc000007947 */ /* 0x000ff0000383ffff */
.L_x_1630:
[----:B------:R-:W-:Y:S01]  /*11410*/  IMAD.MOV.U32 R19, RZ, RZ, R27 ;  /* 0x000000ffff137224 */ /* 0x000fe200078e001b */
[----:B------:R-:W-:Y:S01]  /*11420*/  MOV R8, 0x11470 ;  /* 0x0001147000087802 */ /* 0x000fe20000000f00 */
[----:B------:R-:W-:Y:S02]  /*11430*/  IMAD.MOV.U32 R22, RZ, RZ, 0x2 ;  /* 0x00000002ff167424 */ /* 0x000fe400078e00ff */
[----:B------:R-:W-:Y:S02]  /*11440*/  IMAD.MOV.U32 R21, RZ, RZ, RZ ;  /* 0x000000ffff157224 */ /* 0x000fe400078e00ff */
[----:B------:R-:W-:Y:S02]  /*11450*/  IMAD.MOV.U32 R24, RZ, RZ, -0x1 ;  /* 0xffffffffff187424 */ /* 0x000fe400078e00ff */
[----:B0-----:R-:W-:Y:S05]  /*11460*/  CALL.REL.NOINC `($__internal_9_$__cuda_sm70_shflsync_up_p) ;  /* 0x00000be000007944 */ /* 0x001fea0003c00000 */
[----:B------:R-:W-:Y:S01]  /*11470*/  IMAD.IADD R8, R27, 0x1, R19 ;  /* 0x000000011b087824 */ /* 0x000fe200078e0213 */
[----:B------:R-:W-:Y:S01]  /*11480*/  ISETP.NE.U32.AND P0, PT, R20, 0x1, PT ;  /* 0x000000011400780c */ /* 0x000fe20003f05070 */
[----:B------:R-:W-:-:S02]  /*11490*/  IMAD.MOV.U32 R22, RZ, RZ, 0x4 ;  /* 0x00000004ff167424 */ /* 0x000fc400078e00ff */
[----:B------:R-:W-:Y:S01]  /*114a0*/  IMAD.MOV.U32 R21, RZ, RZ, RZ ;  /* 0x000000ffff157224 */ /* 0x000fe200078e00ff */
[----:B------:R-:W-:Y:S01]  /*114b0*/  SEL R26, R8, R19, !P0 ;  /* 0x00000013081a7207 */ /* 0x000fe20004000000 */
[----:B------:R-:W-:Y:S01]  /*114c0*/  IMAD.MOV.U32 R24, RZ, RZ, -0x1 ;  /* 0xffffffffff187424 */ /* 0x000fe200078e00ff */
[----:B------:R-:W-:-:S03]  /*114d0*/  MOV R8, 0x11500 ;  /* 0x0001150000087802 */ /* 0x000fc60000000f00 */
[----:B------:R-:W-:Y:S02]  /*114e0*/  IMAD.MOV.U32 R19, RZ, RZ, R26 ;  /* 0x000000ffff137224 */ /* 0x000fe400078e001a */
[----:B------:R-:W-:Y:S05]  /*114f0*/  CALL.REL.NOINC `($__internal_9_$__cuda_sm70_shflsync_up_p) ;  /* 0x00000b5000007944 */ /* 0x000fea0003c00000 */
[----:B------:R-:W-:Y:S01]  /*11500*/  IMAD.IADD R8, R26, 0x1, R19 ;  /* 0x000000011a087824 */ /* 0x000fe200078e0213 */
[----:B------:R-:W-:Y:S01]  /*11510*/  ISETP.NE.U32.AND P0, PT, R20, 0x1, PT ;  /* 0x000000011400780c */ /* 0x000fe20003f05070 */
[----:B------:R-:W-:Y:S02]  /*11520*/  IMAD.MOV.U32 R22, RZ, RZ, 0x8 ;  /* 0x00000008ff167424 */ /* 0x000fe400078e00ff */
        /* <DEDUP_REMOVED lines=18> */
[----:B------:R-:W-:Y:S01]  /*11650*/  IMAD.MOV.U32 R20, RZ, RZ, -0x1 ;  /* 0xffffffffff147424 */ /* 0x000fe200078e00ff */
[----:B------:R-:W-:Y:S02]  /*11660*/  SEL R25, R8, R19, !P0 ;  /* 0x0000001308197207 */ /* 0x000fe40004000000 */
[----:B------:R-:W-:-:S03]  /*11670*/  MOV R8, 0x116a0 ;  /* 0x000116a000087802 */ /* 0x000fc60000000f00 */
[----:B------:R-:W-:Y:S02]  /*11680*/  IMAD.MOV.U32 R19, RZ, RZ, R25 ;  /* 0x000000ffff137224 */ /* 0x000fe400078e0019 */
[----:B------:R-:W-:Y:S05]  /*11690*/  CALL.REL.NOINC `($__internal_8_$__cuda_sm70_shflsync_idx_p) ;  /* 0x0000097000007944 */ /* 0x000fea0003c00000 */
[----:B01----:R-:W-:Y:S05]  /*116a0*/  BRA `(.L_x_1973) ;  /* 0xffff0bf000007947 */ /* 0x003fea000383ffff */
.L_x_1708:
[----:B------:R-:W-:Y:S01]  /*116b0*/  IMAD.MOV.U32 R19, RZ, RZ, R10 ;  /* 0x000000ffff137224 */ /* 0x000fe200078e000a */
[----:B------:R-:W-:Y:S01]  /*116c0*/  MOV R8, 0x11710 ;  /* 0x0001171000087802 */ /* 0x000fe20000000f00 */
[----:B------:R-:W-:Y:S02]  /*116d0*/  IMAD.MOV.U32 R22, RZ, RZ, 0x1 ;  /* 0x00000001ff167424 */ /* 0x000fe400078e00ff */
[----:B------:R-:W-:Y:S02]  /*116e0*/  IMAD.MOV.U32 R21, RZ, RZ, RZ ;  /* 0x000000ffff157224 */ /* 0x000fe400078e00ff */
[----:B------:R-:W-:Y:S02]  /*116f0*/  IMAD.MOV.U32 R24, RZ, RZ, -0x1 ;  /* 0xffffffffff187424 */ /* 0x000fe400078e00ff */
[----:B------:R-:W-:Y:S05]  /*11700*/  CALL.REL.NOINC `($__internal_9_$__cuda_sm70_shflsync_up_p) ;  /* 0x0000094000007944 */ /* 0x000fea0003c00000 */
[----:B------:R-:W-:Y:S01]  /*11710*/  ISETP.EQ.U32.AND P0, PT, R20, 0x1, PT ;  /* 0x000000011400780c */ /* 0x000fe20003f02070 */
[----:B------:R-:W-:Y:S08]  /*11720*/  BRA `(.L_x_1974) ;  /* 0xffff414000007947 */ /* 0x000ff0000383ffff */
.L_x_1709:
[----:B------:R-:W-:Y:S01]  /*11730*/  IMAD.MOV.U32 R19, RZ, RZ, R27 ;  /* 0x000000ffff137224 */ /* 0x000fe200078e001b */
[----:B------:R-:W-:Y:S01]  /*11740*/  MOV R8, 0x11790 ;  /* 0x0001179000087802 */ /* 0x000fe20000000f00 */
[----:B------:R-:W-:Y:S02]  /*11750*/  IMAD.MOV.U32 R22, RZ, RZ, 0x2 ;  /* 0x00000002ff167424 */ /* 0x000fe400078e00ff */
[----:B------:R-:W-:-:S02]  /*11760*/  IMAD.MOV.U32 R21, RZ, RZ, RZ ;  /* 0x000000ffff157224 */ /* 0x000fc400078e00ff */
[----:B------:R-:W-:Y:S02]  /*11770*/  IMAD.MOV.U32 R24, RZ, RZ, -0x1 ;  /* 0xffffffffff187424 */ /* 0x000fe400078e00ff */
[----:B0-----:R-:W-:Y:S05]  /*11780*/  CALL.REL.NOINC `($__internal_9_$__cuda_sm70_shflsync_up_p) ;  /* 0x000008c000007944 */ /* 0x001fea0003c00000 */
        /* <DEDUP_REMOVED lines=36> */
.L_x_1804:
        /* <DEDUP_REMOVED lines=8> */
.L_x_1805:
        /* <DEDUP_REMOVED lines=35> */
[----:B------:R-:W-:Y:S01]  /*11c80*/  IMAD.MOV.U32 R21, RZ, RZ, 0x1f ;  /* 0x0000001fff157424 */ /* 0x000fe200078e00ff */
[----:B------:R-:W-:Y:S01]  /*11c90*/  MOV R8, 0x11ce0 ;  /* 0x00011ce000087802 */ /* 0x000fe20000000f00 */
[----:B------:R-:W-:Y:S01]  /*11ca0*/  IMAD.MOV.U32 R20, RZ, RZ, -0x1 ;  /* 0xffffffffff147424 */ /* 0x000fe200078e00ff */
[----:B------:R-:W-:-:S05]  /*11cb0*/  SEL R22, R22, R19, !P0 ;  /* 0x0000001316167207 */ /* 0x000fca0004000000 */
[----:B------:R-:W-:Y:S02]  /*11cc0*/  IMAD.MOV.U32 R19, RZ, RZ, R22 ;  /* 0x000000ffff137224 */ /* 0x000fe400078e0016 */
[----:B------:R-:W-:Y:S05]  /*11cd0*/  CALL.REL.NOINC `($__internal_8_$__cuda_sm70_shflsync_idx_p) ;  /* 0x0000033000007944 */ /* 0x000fea0003c00000 */
[----:B01----:R-:W-:Y:S05]  /*11ce0*/  BRA `(.L_x_1977) ;  /* 0xffff765000007947 */ /* 0x003fea000383ffff */
.L_x_1906:
        /* <DEDUP_REMOVED lines=8> */
.L_x_1907:
        /* <DEDUP_REMOVED lines=42> */
        .weak           $__internal_8_$__cuda_sm70_shflsync_idx_p
        .type           $__internal_8_$__cuda_sm70_shflsync_idx_p,@function
        .size           $__internal_8_$__cuda_sm70_shflsync_idx_p,($__internal_9_$__cuda_sm70_shflsync_up_p - $__internal_8_$__cuda_sm70_shflsync_idx_p)
$__internal_8_$__cuda_sm70_shflsync_idx_p:
[----:B------:R-:W-:Y:S01]  /*12010*/  IMAD.MOV.U32 R9, RZ, RZ, 0x0 ;  /* 0x00000000ff097424 */ /* 0x000fe200078e00ff */
[----:B------:R-:W-:Y:S04]  /*12020*/  WARPSYNC R20 ;  /* 0x0000001400007348 */ /* 0x000fe80003800000 */
[----:B------:R0:W1:Y:S01]  /*12030*/  SHFL.IDX PT, R19, R19, R21, R21 ;  /* 0x0000001513137389 */ /* 0x00006200000e0015 */
[----:B------:R-:W-:Y:S05]  /*12040*/  RET.REL.NODEC R8 `(_ZN4vllm16topKPerRowDecodeILi512ELb1ELb0ELb0EEEvPKfPKiPiiiiiiPfiS4_) ;  /* 0xfffedfb008007950 */ /* 0x000fea0003c3ffff */
        .weak           $__internal_9_$__cuda_sm70_shflsync_up_p
        .type           $__internal_9_$__cuda_sm70_shflsync_up_p,@function
        .size           $__internal_9_$__cuda_sm70_shflsync_up_p,(.L_x_2414 - $__internal_9_$__cuda_sm70_shflsync_up_p)
$__internal_9_$__cuda_sm70_shflsync_up_p:
[----:B------:R-:W-:Y:S04]  /*12050*/  WARPSYNC R24 ;  /* 0x0000001800007348 */ /* 0x000fe80003800000 */
[----:B------:R-:W0:Y:S01]  /*12060*/  SHFL.UP P0, R19, R19, R22, R21 ;  /* 0x0400001613137389 */ /* 0x000e220000000015 */
[----:B------:R-:W-:Y:S01]  /*12070*/  IMAD.MOV.U32 R9, RZ, RZ, 0x0 ;  /* 0x00000000ff097424 */ /* 0x000fe200078e00ff */
[----:B0-----:R-:W-:-:S03]  /*12080*/  SEL R20, RZ, 0x1, !P0 ;  /* 0x00000001ff147807 */ /* 0x001fc60004000000 */
[----:B------:R-:W-:Y:S05]  /*12090*/  RET.REL.NODEC R8 `(_ZN4vllm16topKPerRowDecodeILi512ELb1ELb0ELb0EEEvPKfPKiPiiiiiiPfiS4_) ;  /* 0xfffedf6008007950 */ /* 0x000fea0003c3ffff */
.L_x_1980:
        /* <DEDUP_REMOVED lines=14> */
.L_x_2414:


//--------------------- .text._ZN4vllm16topKPerRowDecodeILi512ELb0ELb0ELb0EEEvPKfPKiPiiiiiiPfiS4_ --------------------------
	.section	.text._ZN4vllm16topKPerRowDecodeILi512ELb0ELb0ELb0EEEvPKfPKiPiiiiiiPfiS4_,"ax",@progbits
	.sectioninfo	@"SHI_REGISTERS=32"
	.align	128
.text._ZN4vllm16topKPerRowDecodeILi512ELb0ELb0ELb0EEEvPKfPKiPiiiiiiPfiS4_:
        .type           _ZN4vllm16topKPerRowDecodeILi512ELb0ELb0ELb0EEEvPKfPKiPiiiiiiPfiS4_,@function
        .size           _ZN4vllm16topKPerRowDecodeILi512ELb0ELb0ELb0EEEvPKfPKiPiiiiiiPfiS4_,(.L_x_2417 - _ZN4vllm16topKPerRowDecodeILi512ELb0ELb0ELb0EEEvPKfPKiPiiiiiiPfiS4_)
        .other          _ZN4vllm16topKPerRowDecodeILi512ELb0ELb0ELb0EEEvPKfPKiPiiiiiiPfiS4_,@"STO_CUDA_ENTRY STV_DEFAULT"
_ZN4vllm16topKPerRowDecodeILi512ELb0ELb0ELb0EEEvPKfPKiPiiiiiiPfiS4_:
[----:B------:R-:W-:Y:S02]  /*0000*/  IMAD.MOV.U32 R1, RZ, RZ, c[0x0][0x28] ;  /* 0x00000a00ff017624 */ /* 0x000fe400078e00ff */
[----:B------:R-:W-:Y:S01]  /*0010*/  IABS R7, c[0x0][0x184] ;  /* 0x0000610000077a13 */ /* 0x000fe20000000000 */
[----:B------:R-:W0:Y:S01]  /*0020*/  S2UR UR6, SR_CTAID.X ;  /* 0x00000000000679c3 */ /* 0x000e220000002500 */
[----:B------:R-:W-:Y:S02]  /*0030*/  ULDC UR4, c[0x0][0x184] ;  /* 0x0000610000047ab9 */ /* 0x000fe40000000800 */
[----:B------:R-:W1:Y:S01]  /*0040*/  I2F.RP R0, R7 ;  /* 0x0000000700007306 */ /* 0x000e620000209400 */
[----:B------:R-:W-:-:S07]  /*0050*/  ULDC.64 UR14, c[0x0][0x118] ;  /* 0x00004600000e7ab9 */ /* 0x000fce0000000a00 */
[----:B-1----:R-:W1:Y:S01]  /*0060*/  MUFU.RCP R0, R0 ;  /* 0x0000000000007308 */ /* 0x002e620000001000 */
[----:B0-----:R-:W-:-:S06]  /*0070*/  ULOP3.LUT UR4, UR6, UR4, URZ, 0x3c, !UPT ;  /* 0x0000000406047292 */ /* 0x001fcc000f8e3c3f */
[----:B------:R-:W-:Y:S02]  /*0080*/  ISETP.LE.AND P2, PT, RZ, UR4, PT ;  /* 0x00000004ff007c0c */ /* 0x000fe4000bf43270 */
[----:B-1----:R-:W-:-:S04]  /*0090*/  IADD3 R2, R0, 0xffffffe, RZ ;  /* 0x0ffffffe00027810 */ /* 0x002fc80007ffe0ff */
[----:B------:R0:W1:Y:S02]  /*00a0*/  F2I.FTZ.U32.TRUNC.NTZ R3, R2 ;  /* 0x0000000200037305 */ /* 0x000064000021f000 */
[----:B0-----:R-:W-:Y:S02]  /*00b0*/  IMAD.MOV.U32 R2, RZ, RZ, RZ ;  /* 0x000000ffff027224 */ /* 0x001fe400078e00ff */
[----:B-1----:R-:W-:-:S04]  /*00c0*/  IMAD.MOV R4, RZ, RZ, -R3 ;  /* 0x000000ffff047224 */ /* 0x002fc800078e0a03 */
[----:B------:R-:W-:Y:S01]  /*00d0*/  IMAD R5, R4, R7, RZ ;  /* 0x0000000704057224 */ /* 0x000fe200078e02ff */
[----:B------:R-:W-:-:S03]  /*00e0*/  IABS R4, UR6 ;  /* 0x0000000600047c13 */ /* 0x000fc60008000000 */
[----:B------:R-:W-:-:S04]  /*00f0*/  IMAD.HI.U32 R3, R3, R5, R2 ;  /* 0x0000000503037227 */ /* 0x000fc800078e0002 */
[----:B------:R-:W-:Y:S02]  /*0100*/  IMAD.MOV.U32 R2, RZ, RZ, 0x4 ;  /* 0x00000004ff027424 */ /* 0x000fe400078e00ff */
[----:B------:R-:W-:-:S04]  /*0110*/  IMAD.HI.U32 R3, R3, R4, RZ ;  /* 0x0000000403037227 */ /* 0x000fc800078e00ff */
[----:B------:R-:W-:-:S04]  /*0120*/  IMAD.MOV R0, RZ, RZ, -R3 ;  /* 0x000000ffff007224 */ /* 0x000fc800078e0a03 */
[----:B------:R-:W-:Y:S01]  /*0130*/  IMAD R0, R7, R0, R4 ;  /* 0x0000000007007224 */ /* 0x000fe200078e0204 */
[----:B------:R-:W-:-:S04]  /*0140*/  LOP3.LUT R4, RZ, c[0x0][0x184], RZ, 0x33, !PT ;  /* 0x00006100ff047a12 */ /* 0x000fc800078e33ff */
        /* <DEDUP_REMOVED lines=9> */
[----:B------:R-:W-:-:S05]  /*01e0*/  SEL R3, R3, UR6, !P1 ;  /* 0x0000000603037c07 */ /* 0x000fca000c800000 */
[----:B------:R-:W-:-:S06]  /*01f0*/  IMAD.WIDE R2, R3, R2, c[0x0][0x168] ;  /* 0x00005a0003027625 */ /* 0x000fcc00078e0202 */
[----:B------:R-:W2:Y:S01]  /*0200*/  LDG.E R2, [R2.64] ;  /* 0x0000000e02027981 */ /* 0x000ea2000c1e1900 */
[----:B------:R-:W-:-:S03]  /*0210*/  ULDC UR4, c[0x0][0x178] ;  /* 0x00005e0000047ab9 */ /* 0x000fc60000000800 */
[----:B------:R-:W0:Y:S01]  /*0220*/  S2R R6, SR_TID.X ;  /* 0x0000000000067919 */ /* 0x000e220000002100 */
[----:B--2---:R-:W-:Y:S01]  /*0230*/  @P1 IMNMX R5, RZ, R2, !PT ;  /* 0x00000002ff051217 */ /* 0x004fe20007800200 */
[----:B------:R-:W-:Y:S05]  /*0240*/  @P1 BRA `(.L_x_1981) ;  /* 0x000000a000001947 */ /* 0x000fea0003800000 */
[----:B0-----:R-:W-:Y:S01]  /*0250*/  ISETP.LE.AND P2, PT, RZ, UR6, PT ;  /* 0x00000006ff007c0c */ /* 0x001fe2000bf43270 */
        /* <DEDUP_REMOVED lines=8> */
[----:B------:R-:W-:-:S04]  /*02e0*/  IMNMX R5, RZ, R3, !PT ;  /* 0x00000003ff057217 */ /* 0x000fc80007800200 */
.L_x_1981:
[----:B0-----:R-:W-:Y:S01]  /*02f0*/  ISETP.GT.AND P0, PT, R5, c[0x0][0x180], PT ;  /* 0x0000600005007a0c */ /* 0x001fe20003f04270 */
[----:B------:R-:W-:-:S12]  /*0300*/  UIMAD.WIDE UR4, UR6, UR4, URZ ;  /* 0x00000004060472a5 */ /* 0x000fd8000f8e023f */
[----:B------:R-:W-:Y:S05]  /*0310*/  @P0 BRA `(.L_x_1982) ;  /* 0x00000e5000000947 */ /* 0x000fea0003800000 */
[----:B------:R-:W-:Y:S01]  /*0320*/  ISETP.GE.AND P0, PT, R6, R5, PT ;  /* 0x000000050600720c */ /* 0x000fe20003f06270 */
[----:B------:R-:W-:Y:S01]  /*0330*/  ULDC UR8, c[0x0][0x180] ;  /* 0x0000600000087ab9 */ /* 0x000fe20000000800 */
[----:B------:R-:W-:Y:S01]  /*0340*/  BSSY B0, `(.L_x_1983) ;  /* 0x000007b000007945 */ /* 0x000fe20003800000 */
[----:B------:R-:W-:Y:S02]  /*0350*/  USHF.R.S32.HI UR4, URZ, 0x1f, UR6 ;  /* 0x0000001f3f047899 */ /* 0x000fe40008011406 */
[----:B------:R-:W-:-:S08]  /*0360*/  USHF.R.S32.HI UR5, URZ, 0x1f, UR8 ;  /* 0x0000001f3f057899 */ /* 0x000fd00008011408 */
        /* <DEDUP_REMOVED lines=9> */
[----:B------:R-:W-:Y:S01]  /*0400*/  ULDC UR7, c[0x0][0x180] ;  /* 0x0000600000077ab9 */ /* 0x000fe20000000800 */
[--C-:B------:R-:W-:Y:S01]  /*0410*/  SHF.R.S32.HI R7, RZ, 0x1f, R6.reuse ;  /* 0x0000001fff077819 */ /* 0x100fe20000011406 */
[----:B------:R-:W-:Y:S01]  /*0420*/  UIMAD UR7, UR4, UR7, URZ ;  /* 0x00000007040772a4 */ /* 0x000fe2000f8e023f */
[----:B------:R-:W-:Y:S02]  /*0430*/  IMAD.U32 R3, RZ, RZ, UR6 ;  /* 0x00000006ff037e24 */ /* 0x000fe4000f8e00ff */
[--C-:B------:R-:W-:Y:S01]  /*0440*/  IMAD.MOV.U32 R0, RZ, RZ, R6.reuse ;  /* 0x000000ffff007224 */ /* 0x100fe200078e0006 */
[----:B------:R-:W-:Y:S01]  /*0450*/  UIMAD UR7, UR6, UR5, UR7 ;  /* 0x00000005060772a4 */ /* 0x000fe2000f8e0207 */
[----:B------:R-:W-:-:S05]  /*0460*/  IMAD.WIDE.U32 R2, R3, c[0x0][0x180], R6 ;  /* 0x0000600003027a25 */ /* 0x000fca00078e0006 */
[----:B------:R-:W-:Y:S02]  /*0470*/  LEA R7, P0, R2, c[0x0][0x170], 0x2 ;  /* 0x00005c0002077a11 */ /* 0x000fe400078010ff */
[----:B------:R-:W-:-:S04]  /*0480*/  IADD3 R3, R3, UR7, RZ ;  /* 0x0000000703037c10 */ /* 0x000fc8000fffe0ff */
[----:B------:R-:W-:Y:S02]  /*0490*/  LEA.HI.X R8, R2, c[0x0][0x174], R3, 0x2, P0 ;  /* 0x00005d0002087a11 */ /* 0x000fe400000f1403 */
.L_x_1987:
        /* <DEDUP_REMOVED lines=9> */
.L_x_1986:
[----:B------:R-:W-:Y:S05]  /*0530*/  BSYNC B1 ;  /* 0x0000000000017941 */ /* 0x000fea0003800000 */
.L_x_1985:
[----:B------:R-:W-:Y:S05]  /*0540*/  @!P1 BRA `(.L_x_1984) ;  /* 0x000005a000009947 */ /* 0x000fea0003800000 */
[--C-:B------:R-:W-:Y:S01]  /*0550*/  IMAD.IADD R4, R5, 0x1, -R0.reuse ;  /* 0x0000000105047824 */ /* 0x100fe200078e0a00 */
[----:B------:R-:W-:Y:S01]  /*0560*/  ULDC UR7, c[0x0][0x180] ;  /* 0x0000600000077ab9 */ /* 0x000fe20000000800 */
[--C-:B------:R-:W-:Y:S01]  /*0570*/  SHF.R.S32.HI R3, RZ, 0x1f, R0.reuse ;  /* 0x0000001fff037819 */ /* 0x100fe20000011400 */
[----:B------:R-:W-:Y:S01]  /*0580*/  UIMAD UR7, UR4, UR7, URZ ;  /* 0x00000007040772a4 */ /* 0x000fe2000f8e023f */
[----:B------:R-:W-:Y:S01]  /*0590*/  IMAD.U32 R9, RZ, RZ, UR6 ;  /* 0x00000006ff097e24 */ /* 0x000fe2000f8e00ff */
[----:B------:R-:W-:Y:S01]  /*05a0*/  ISETP.GT.AND P1, PT, R4, 0x1800, PT ;  /* 0x000018000400780c */ /* 0x000fe20003f24270 */
[----:B------:R-:W-:Y:S01]  /*05b0*/  IMAD.MOV.U32 R2, RZ, RZ, R0 ;  /* 0x000000ffff027224 */ /* 0x000fe200078e0000 */
[----:B------:R-:W-:Y:S01]  /*05c0*/  UIMAD UR7, UR6, UR5, UR7 ;  /* 0x00000005060772a4 */ /* 0x000fe2000f8e0207 */
[----:B------:R-:W-:Y:S02]  /*05d0*/  BSSY B1, `(.L_x_1988) ;  /* 0x000002f000017945 */ /* 0x000fe40003800000 */
[----:B------:R-:W-:-:S05]  /*05e0*/  IMAD.WIDE.U32 R8, R9, c[0x0][0x180], R2 ;  /* 0x0000600009087a25 */ /* 0x000fca00078e0002 */
[----:B------:R-:W-:Y:S02]  /*05f0*/  IADD3 R3, R9, UR7, RZ ;  /* 0x0000000709037c10 */ /* 0x000fe4000fffe0ff */
[----:B------:R-:W-:-:S04]  /*0600*/  LEA R2, P0, R8, c[0x0][0x170], 0x2 ;  /* 0x00005c0008027a11 */ /* 0x000fc800078010ff */
[----:B------:R-:W-:Y:S02]  /*0610*/  LEA.HI.X R3, R8, c[0x0][0x174], R3, 0x2, P0 ;  /* 0x00005d0008037a11 */ /* 0x000fe400000f1403 */
[----:B------:R-:W-:Y:S01]  /*0620*/  PLOP3.LUT P0, PT, PT, PT, PT, 0x80, 0x0 ;  /* 0x000000000000781c */ /* 0x000fe20003f0f070 */
[----:B------:R-:W-:Y:S07]  /*0630*/  @!P1 BRA `(.L_x_1989) ;  /* 0x0000028000009947 */ /* 0x000fee0003800000 */
[----:B------:R-:W-:Y:S02]  /*0640*/  PLOP3.LUT P0, PT, PT, PT, PT, 0x8, 0x0 ;  /* 0x000000000000781c */ /* 0x000fe40003f0e170 */
[----:B------:R-:W-:-:S03]  /*0650*/  IADD3 R27, R5, -0x1800, RZ ;  /* 0xffffe800051b7810 */ /* 0x000fc60007ffe0ff */
.L_x_1990:
        /* <DEDUP_REMOVED lines=17> */
[----:B-1----:R-:W-:Y:S02]  /*0770*/  IADD3 R7, R0, 0x1600, RZ ;  /* 0x0000160000077810 */ /* 0x002fe40007ffe0ff */
        /* <DEDUP_REMOVED lines=20> */
.L_x_1989:
[----:B------:R-:W-:Y:S05]  /*08c0*/  BSYNC B1 ;  /* 0x0000000000017941 */ /* 0x000fea0003800000 */
.L_x_1988:
[----:B------:R-:W-:Y:S01]  /*08d0*/  IMAD.IADD R4, R5, 0x1, -R0 ;  /* 0x0000000105047824 */ /* 0x000fe200078e0a00 */
[----:B------:R-:W-:Y:S04]  /*08e0*/  BSSY B1, `(.L_x_1991) ;  /* 0x0000018000017945 */ /* 0x000fe80003800000 */
[----:B------:R-:W-:-:S13]  /*08f0*/  ISETP.GT.AND P1, PT, R4, 0x800, PT ;  /* 0x000008000400780c */ /* 0x000fda0003f24270 */
[----:B------:R-:W-:Y:S05]  /*0900*/  @!P1 BRA `(.L_x_1992) ;  /* 0x0000015000009947 */ /* 0x000fea0003800000 */
[----:B------:R-:W-:Y:S01]  /*0910*/  IADD3 R7, R0, 0x200, RZ ;  /* 0x0000020000077810 */ /* 0x000fe20007ffe0ff */
        /* <DEDUP_REMOVED lines=20> */
.L_x_1992:
[----:B------:R-:W-:Y:S05]  /*0a60*/  BSYNC B1 ;  /* 0x0000000000017941 */ /* 0x000fea0003800000 */
.L_x_1991:
        /* <DEDUP_REMOVED lines=8> */
.L_x_1984:
[----:B------:R-:W-:Y:S05]  /*0af0*/  BSYNC B0 ;  /* 0x0000000000007941 */ /* 0x000fea0003800000 */
.L_x_1983:
[----:B0-----:R-:W-:-:S05]  /*0b00*/  IMAD.IADD R0, R6, 0x1, R5 ;  /* 0x0000000106007824 */ /* 0x001fca00078e0205 */
[----:B------:R-:W-:-:S13]  /*0b10*/  ISETP.GE.AND P0, PT, R0, c[0x0][0x180], PT ;  /* 0x0000600000007a0c */ /* 0x000fda0003f06270 */
[----:B------:R-:W-:Y:S05]  /*0b20*/  @P0 EXIT ;  /* 0x000000000000094d */ /* 0x000fea0003800000 */
[----:B------:R-:W-:Y:S01]  /*0b30*/  LOP3.LUT R5, RZ, R5, RZ, 0x33, !PT ;  /* 0x00000005ff057212 */ /* 0x000fe200078e33ff */
[----:B------:R-:W-:Y:S03]  /*0b40*/  BSSY B0, `(.L_x_1993) ;  /* 0x000001a000007945 */ /* 0x000fe60003800000 */
[----:B------:R-:W-:-:S04]  /*0b50*/  IADD3 R5, -R6, c[0x0][0x180], R5 ;  /* 0x0000600006057a10 */ /* 0x000fc80007ffe105 */
[C---:B------:R-:W-:Y:S02]  /*0b60*/  LEA.HI R2, R5.reuse, 0x1, RZ, 0x17 ;  /* 0x0000000105027811 */ /* 0x040fe400078fb8ff */
[----:B------:R-:W-:Y:S02]  /*0b70*/  ISETP.GE.U32.AND P1, PT, R5, 0x600, PT ;  /* 0x000006000500780c */ /* 0x000fe40003f26070 */
[----:B------:R-:W-:-:S13]  /*0b80*/  LOP3.LUT P0, R4, R2, 0x3, RZ, 0xc0, !PT ;  /* 0x0000000302047812 */ /* 0x000fda000780c0ff */
[----:B------:R-:W-:Y:S05]  /*0b90*/  @!P0 BRA `(.L_x_1994) ;  /* 0x0000014000008947 */ /* 0x000fea0003800000 */
[----:B------:R-:W-:Y:S01]  /*0ba0*/  ULDC UR7, c[0x0][0x180] ;  /* 0x0000600000077ab9 */ /* 0x000fe20000000800 */
[--C-:B------:R-:W-:Y:S01]  /*0bb0*/  SHF.R.S32.HI R3, RZ, 0x1f, R0.reuse ;  /* 0x0000001fff037819 */ /* 0x100fe20000011400 */
[----:B------:R-:W-:Y:S01]  /*0bc0*/  UIMAD UR7, UR4, UR7, URZ ;  /* 0x00000007040772a4 */ /* 0x000fe2000f8e023f */
[----:B------:R-:W-:Y:S02]  /*0bd0*/  IMAD.U32 R5, RZ, RZ, UR6 ;  /* 0x00000006ff057e24 */ /* 0x000fe4000f8e00ff */
[----:B------:R-:W-:Y:S01]  /*0be0*/  IMAD.MOV.U32 R2, RZ, RZ, R0 ;  /* 0x000000ffff027224 */ /* 0x000fe200078e0000 */
[----:B------:R-:W-:Y:S01]  /*0bf0*/  UIMAD UR7, UR6, UR5, UR7 ;  /* 0x00000005060772a4 */ /* 0x000fe2000f8e0207 */
[----:B------:R-:W-:Y:S02]  /*0c00*/  IMAD.MOV.U32 R7, RZ, RZ, -0x1 ;  /* 0xffffffffff077424 */ /* 0x000fe400078e00ff */
[----:B------:R-:W-:-:S05]  /*0c10*/  IMAD.WIDE.U32 R2, R5, c[0x0][0x180], R2 ;  /* 0x0000600005027a25 */ /* 0x000fca00078e0002 */
[----:B------:R-:W-:Y:S02]  /*0c20*/  LEA R5, P0, R2, c[0x0][0x170], 0x2 ;  /* 0x00005c0002057a11 */ /* 0x000fe400078010ff */
[----:B------:R-:W-:-:S04]  /*0c30*/  IADD3 R3, R3, UR7, RZ ;  /* 0x0000000703037c10 */ /* 0x000fc8000fffe0ff */
[----:B------:R-:W-:-:S03]  /*0c40*/  LEA.HI.X R6, R2, c[0x0][0x174], R3, 0x2, P0 ;  /* 0x00005d0002067a11 */ /* 0x000fc600000f1403 */
.L_x_1995:
        /* <DEDUP_REMOVED lines=9> */
.L_x_1994:
[----:B------:R-:W-:Y:S05]  /*0ce0*/  BSYNC B0 ;  /* 0x0000000000007941 */ /* 0x000fea0003800000 */
.L_x_1993:
[----:B------:R-:W-:Y:S05]  /*0cf0*/  @!P1 EXIT ;  /* 0x000000000000994d */ /* 0x000fea0003800000 */
[----:B------:R-:W-:Y:S01]  /*0d00*/  IADD3 R6, -R0, c[0x0][0x180], RZ ;  /* 0x0000600000067a10 */ /* 0x000fe20007ffe1ff */
[----:B------:R-:W-:Y:S01]  /*0d10*/  ULDC UR7, c[0x0][0x180] ;  /* 0x0000600000077ab9 */ /* 0x000fe20000000800 */
[--C-:B0-----:R-:W-:Y:S01]  /*0d20*/  SHF.R.S32.HI R3, RZ, 0x1f, R0.reuse ;  /* 0x0000001fff037819 */ /* 0x101fe20000011400 */
[----:B------:R-:W-:Y:S01]  /*0d30*/  UIMAD UR4, UR4, UR7, URZ ;  /* 0x00000007040472a4 */ /* 0x000fe2000f8e023f */
[----:B------:R-:W-:Y:S01]  /*0d40*/  ISETP.GT.AND P1, PT, R6, 0x1800, PT ;  /* 0x000018000600780c */ /* 0x000fe20003f24270 */
[----:B------:R-:W-:Y:S01]  /*0d50*/  IMAD.U32 R5, RZ, RZ, UR6 ;  /* 0x00000006ff057e24 */ /* 0x000fe2000f8e00ff */
[----:B------:R-:W-:Y:S01]  /*0d60*/  BSSY B0, `(.L_x_1996) ;  /* 0x0000024000007945 */ /* 0x000fe20003800000 */
[----:B------:R-:W-:Y:S01]  /*0d70*/  IMAD.MOV.U32 R2, RZ, RZ, R0 ;  /* 0x000000ffff027224 */ /* 0x000fe200078e0000 */
[----:B------:R-:W-:-:S03]  /*0d80*/  UIMAD UR4, UR6, UR5, UR4 ;  /* 0x00000005060472a4 */ /* 0x000fc6000f8e0204 */
[----:B------:R-:W-:-:S05]  /*0d90*/  IMAD.WIDE.U32 R4, R5, c[0x0][0x180], R2 ;  /* 0x0000600005047a25 */ /* 0x000fca00078e0002 */
[----:B------:R-:W-:Y:S02]  /*0da0*/  IADD3 R3, R5, UR4, RZ ;  /* 0x0000000405037c10 */ /* 0x000fe4000fffe0ff */
[----:B------:R-:W-:-:S04]  /*0db0*/  LEA R2, P0, R4, c[0x0][0x170], 0x2 ;  /* 0x00005c0004027a11 */ /* 0x000fc800078010ff */
[----:B------:R-:W-:Y:S02]  /*0dc0*/  LEA.HI.X R3, R4, c[0x0][0x174], R3, 0x2, P0 ;  /* 0x00005d0004037a11 */ /* 0x000fe400000f1403 */
[----:B------:R-:W-:Y:S01]  /*0dd0*/  PLOP3.LUT P0, PT, PT, PT, PT, 0x80, 0x0 ;  /* 0x000000000000781c */ /* 0x000fe20003f0f070 */
[----:B------:R-:W-:Y:S07]  /*0de0*/  @!P1 BRA `(.L_x_1997) ;  /* 0x000001b000009947 */ /* 0x000fee0003800000 */
[----:B------:R-:W-:Y:S01]  /*0df0*/  IMAD.MOV.U32 R5, RZ, RZ, c[0x0][0x180] ;  /* 0x00006000ff057624 */ /* 0x000fe200078e00ff */
[----:B------:R-:W-:Y:S01]  /*0e00*/  PLOP3.LUT P0, PT, PT, PT, PT, 0x8, 0x0 ;  /* 0x000000000000781c */ /* 0x000fe20003f0e170 */
[----:B------:R-:W-:-:S03]  /*0e10*/  IMAD.MOV.U32 R9, RZ, RZ, -0x1 ;  /* 0xffffffffff097424 */ /* 0x000fc600078e00ff */
[----:B------:R-:W-:Y:S02]  /*0e20*/  IADD3 R5, R5, -0x1800, RZ ;  /* 0xffffe80005057810 */ /* 0x000fe40007ffe0ff */
.L_x_1998:
        /* <DEDUP_REMOVED lines=23> */
.L_x_1997:
[----:B------:R-:W-:Y:S05]  /*0fa0*/  BSYNC B0 ;  /* 0x0000000000007941 */ /* 0x000fea0003800000 */
.L_x_1996:
        /* <DEDUP_REMOVED lines=19> */
.L_x_2000:
[----:B------:R-:W-:Y:S05]  /*10e0*/  BSYNC B0 ;  /* 0x0000000000007941 */ /* 0x000fea0003800000 */
.L_x_1999:
        /* <DEDUP_REMOVED lines=8> */
.L_x_1982:
[C---:B------:R-:W-:Y:S01]  /*1170*/  ISETP.NE.AND P4, PT, R6.reuse, RZ, PT ;  /* 0x000000ff0600720c */ /* 0x040fe20003f85270 */
[----:B------:R-:W-:Y:S01]  /*1180*/  BSSY B0, `(.L_x_2001) ;  /* 0x0000022000007945 */ /* 0x000fe20003800000 */
[----:B------:R-:W-:-:S11]  /*1190*/  ISETP.GT.AND P3, PT, R6, 0x7ff, PT ;  /* 0x000007ff0600780c */ /* 0x000fd60003f64270 */
[----:B------:R-:W-:Y:S04]  /*11a0*/  @!P4 STS [0x4000], RZ ;  /* 0x004000ffff00c388 */ /* 0x000fe80000000800 */
[----:B------:R-:W-:Y:S04]  /*11b0*/  @!P4 STS [0x4008], RZ ;  /* 0x004008ffff00c388 */ /* 0x000fe80000000800 */
[----:B------:R-:W-:Y:S06]  /*11c0*/  BAR.SYNC.DEFER_BLOCKING 0x0 ;  /* 0x0000000000007b1d */ /* 0x000fec0000010000 */
[----:B------:R-:W-:Y:S05]  /*11d0*/  @P3 BRA `(.L_x_2002) ;  /* 0x000001c000003947 */ /* 0x000fea0003800000 */
[----:B------:R-:W-:Y:S01]  /*11e0*/  IMNMX R3, R6, 0x600, !PT ;  /* 0x0000060006037817 */ /* 0x000fe20007800200 */
[----:B------:R-:W-:Y:S01]  /*11f0*/  BSSY B1, `(.L_x_2003) ;  /* 0x000000f000017945 */ /* 0x000fe20003800000 */
[----:B------:R-:W-:-:S02]  /*1200*/  IMAD.MOV.U32 R2, RZ, RZ, R6 ;  /* 0x000000ffff027224 */ /* 0x000fc400078e0006 */
[----:B------:R-:W-:-:S04]  /*1210*/  IADD3 R3, -R6, 0x1ff, R3 ;  /* 0x000001ff06037810 */ /* 0x000fc80007ffe103 */
[C---:B------:R-:W-:Y:S02]  /*1220*/  LEA.HI R0, R3.reuse, 0x1, RZ, 0x17 ;  /* 0x0000000103007811 */ /* 0x040fe400078fb8ff */
[----:B------:R-:W-:Y:S02]  /*1230*/  ISETP.GE.U32.AND P1, PT, R3, 0x600, PT ;  /* 0x000006000300780c */ /* 0x000fe40003f26070 */
[----:B------:R-:W-:-:S13]  /*1240*/  LOP3.LUT P0, R0, R0, 0x3, RZ, 0xc0, !PT ;  /* 0x0000000300007812 */ /* 0x000fda000780c0ff */
[----:B------:R-:W-:Y:S05]  /*1250*/  @!P0 BRA `(.L_x_2004) ;  /* 0x0000008000008947 */ /* 0x000fea0003800000 */
[----:B------:R-:W-:Y:S01]  /*1260*/  LEA R3, R6, 0x8a0, 0x2 ;  /* 0x000008a006037811 */ /* 0x000fe200078e10ff */
[----:B------:R-:W-:-:S03]  /*1270*/  IMAD.MOV.U32 R2, RZ, RZ, R6 ;  /* 0x000000ffff027224 */ /* 0x000fc600078e0006 */
.L_x_2005:
[----:B------:R-:W-:Y:S01]  /*1280*/  IADD3 R0, R0, -0x1, RZ ;  /* 0xffffffff00007810 */ /* 0x000fe20007ffe0ff */
[----:B------:R0:W-:Y:S01]  /*1290*/  STS [R3], RZ ;  /* 0x000000ff03007388 */ /* 0x0001e20000000800 */
[----:B------:R-:W-:Y:S02]  /*12a0*/  IADD3 R2, R2, 0x200, RZ ;  /* 0x0000020002027810 */ /* 0x000fe40007ffe0ff */
[----:B------:R-:W-:Y:S02]  /*12b0*/  ISETP.NE.AND P0, PT, R0, RZ, PT ;  /* 0x000000ff0000720c */ /* 0x000fe40003f05270 */
[----:B0-----:R-:W-:-:S11]  /*12c0*/  IADD3 R3, R3, 0x800, RZ ;  /* 0x0000080003037810 */ /* 0x001fd60007ffe0ff */
[----:B------:R-:W-:Y:S05]  /*12d0*/  @P0 BRA `(.L_x_2005) ;  /* 0xffffffa000000947 */ /* 0x000fea000383ffff */
.L_x_2004:
[----:B------:R-:W-:Y:S05]  /*12e0*/  BSYNC B1 ;  /* 0x0000000000017941 */ /* 0x000fea0003800000 */
.L_x_2003:
[----:B------:R-:W-:Y:S05]  /*12f0*/  @!P1 BRA `(.L_x_2002) ;  /* 0x000000a000009947 */ /* 0x000fea0003800000 */
[C---:B------:R-:W-:Y:S02]  /*1300*/  IADD3 R0, R2.reuse, -0x800, RZ ;  /* 0xfffff80002007810 */ /* 0x040fe40007ffe0ff */
[----:B------:R-:W-:-:S04]  /*1310*/  LEA R2, R2, 0x20a0, 0x2 ;  /* 0x000020a002027811 */ /* 0x000fc800078e10ff */
.L_x_2006:
        /* <DEDUP_REMOVED lines=8> */
.L_x_2002:
[----:B------:R-:W-:Y:S05]  /*13a0*/  BSYNC B0 ;  /* 0x0000000000007941 */ /* 0x000fea0003800000 */
.L_x_2001:
[----:B------:R-:W-:Y:S01]  /*13b0*/  IMAD.MOV.U32 R14, RZ, RZ, c[0x0][0x17c] ;  /* 0x00005f00ff0e7624 */ /* 0x000fe200078e00ff */
[----:B------:R-:W-:Y:S01]  /*13c0*/  ULDC UR7, c[0x0][0x160] ;  /* 0x0000580000077ab9 */ /* 0x000fe20000000800 */
[----:B------:R-:W-:Y:S01]  /*13d0*/  BAR.SYNC.DEFER_BLOCKING 0x0 ;  /* 0x0000000000007b1d */ /* 0x000fe20000010000 */
[----:B------:R-:W-:Y:S02]  /*13e0*/  ULEA UR7, UR4, UR7, 0x2 ;  /* 0x0000000704077291 */ /* 0x000fe4000f8e103f */
[----:B------:R-:W-:-:S04]  /*13f0*/  ISETP.NE.AND P0, PT, R14, 0x1, PT ;  /* 0x000000010e00780c */ /* 0x000fc80003f05270 */
[----:B------:R-:W-:-:S09]  /*1400*/  P2R R0, PR, RZ, 0x1 ;  /* 0x00000001ff007803 */ /* 0x000fd20000000000 */
        /* <DEDUP_REMOVED lines=13> */
[----:B------:R-:W-:-:S05]  /*14e0*/  IMAD R2, R6, c[0x0][0x17c], RZ ;  /* 0x00005f0006027a24 */ /* 0x000fca00078e02ff */
[----:B------:R-:W-:-:S04]  /*14f0*/  IADD3 R9, P1, R2, UR4, RZ ;  /* 0x0000000402097c10 */ /* 0x000fc8000ff3e0ff */
[----:B------:R-:W-:Y:S02]  /*1500*/  LEA R8, P2, R9, c[0x0][0x160], 0x2 ;  /* 0x0000580009087a11 */ /* 0x000fe400078410ff */
[----:B------:R-:W-:Y:S01]  /*1510*/  LEA.HI.X.SX32 R4, R2, UR5, 0x1, P1 ;  /* 0x0000000502047c11 */ /* 0x000fe200088f0eff */
[----:B------:R-:W-:-:S03]  /*1520*/  IMAD.MOV.U32 R2, RZ, RZ, R6 ;  /* 0x000000ffff027224 */ /* 0x000fc600078e0006 */
[----:B------:R-:W-:-:S05]  /*1530*/  LEA.HI.X R9, R9, c[0x0][0x164], R4, 0x2, P2 ;  /* 0x0000590009097a11 */ /* 0x000fca00010f1404 */
.L_x_2012:
[----:B0-----:R0:W2:Y:S01]  /*1540*/  LDG.E R4, [R8.64] ;  /* 0x0000000e08047981 */ /* 0x0010a2000c1e1900 */
[----:B------:R-:W-:Y:S01]  /*1550*/  IADD3 R3, R3, -0x1, RZ ;  /* 0xffffffff03037810 */ /* 0x000fe20007ffe0ff */
[----:B------:R-:W-:Y:S01]  /*1560*/  YIELD ;  /* 0x0000000000007946 */ /* 0x000fe20003800000 */
[----:B------:R-:W-:Y:S01]  /*1570*/  IADD3 R2, R2, 0x200, RZ ;  /* 0x0000020002027810 */ /* 0x000fe20007ffe0ff */
[----:B0-----:R-:W-:Y:S01]  /*1580*/  IMAD.WIDE R8, R0, 0x4, R8 ;  /* 0x0000000400087825 */ /* 0x001fe200078e0208 */
        /* <DEDUP_REMOVED lines=10> */
.L_x_2011:
[----:B------:R-:W-:Y:S05]  /*1630*/  BSYNC B1 ;  /* 0x0000000000017941 */ /* 0x000fea0003800000 */
.L_x_2010:
[----:B------:R-:W-:Y:S05]  /*1640*/  @!P0 BRA `(.L_x_2009) ;  /* 0x0000033000008947 */ /* 0x000fea0003800000 */
[----:B------:R-:W-:-:S05]  /*1650*/  IMAD R3, R2, c[0x0][0x17c], RZ ;  /* 0x00005f0002037a24 */ /* 0x000fca00078e02ff */
[----:B------:R-:W-:-:S04]  /*1660*/  IADD3 R17, P0, R3, UR4, RZ ;  /* 0x0000000403117c10 */ /* 0x000fc8000ff1e0ff */
[----:B------:R-:W-:Y:S02]  /*1670*/  LEA R16, P1, R17, c[0x0][0x160], 0x2 ;  /* 0x0000580011107a11 */ /* 0x000fe400078210ff */
[----:B------:R-:W-:-:S04]  /*1680*/  LEA.HI.X.SX32 R4, R3, UR5, 0x1, P0 ;  /* 0x0000000503047c11 */ /* 0x000fc800080f0eff */
[----:B------:R-:W-:-:S05]  /*1690*/  LEA.HI.X R17, R17, c[0x0][0x164], R4, 0x2, P1 ;  /* 0x0000590011117a11 */ /* 0x000fca00008f1404 */
.L_x_2013:
        /* <DEDUP_REMOVED lines=46> */
.L_x_2009:
[----:B------:R-:W-:Y:S05]  /*1980*/  BSYNC B0 ;  /* 0x0000000000007941 */ /* 0x000fea0003800000 */
.L_x_2008:
[----:B------:R-:W-:Y:S05]  /*1990*/  BRA `(.L_x_2014) ;  /* 0x000005f000007947 */ /* 0x000fea0003800000 */
.L_x_2007:
[----:B------:R-:W-:Y:S01]  /*19a0*/  ULOP3.LUT UR9, UR7, 0xf, URZ, 0xc0, !UPT ;  /* 0x0000000f07097892 */ /* 0x000fe2000f8ec03f */
[----:B------:R-:W-:Y:S03]  /*19b0*/  BSSY B0, `(.L_x_2015) ;  /* 0x000003f000007945 */ /* 0x000fe60003800000 */
[----:B------:R-:W-:Y:S02]  /*19c0*/  UIADD3 UR8, UP1, -UR9, 0x10, URZ ;  /* 0x0000001009087890 */ /* 0x000fe4000ff3e13f */
[----:B------:R-:W-:Y:S02]  /*19d0*/  UISETP.NE.U32.AND UP0, UPT, UR9, URZ, UPT ;  /* 0x0000003f0900728c */ /* 0x000fe4000bf05070 */
[----:B------:R-:W-:-:S02]  /*19e0*/  UIADD3.X UR9, URZ, -0x1, URZ, UP1, !UPT ;  /* 0xffffffff3f097890 */ /* 0x000fc40008ffe43f */
[----:B------:R-:W-:Y:S02]  /*19f0*/  UISETP.NE.AND.EX UP0, UPT, URZ, URZ, UPT, UP0 ;  /* 0x0000003f3f00728c */ /* 0x000fe4000bf05300 */
[----:B------:R-:W-:-:S04]  /*1a00*/  USHF.R.U64 UR8, UR8, 0x2, UR9 ;  /* 0x0000000208087899 */ /* 0x000fc80008001209 */
[----:B------:R-:W-:-:S06]  /*1a10*/  USEL UR8, UR8, URZ, UP0 ;  /* 0x0000003f08087287 */ /* 0x000fcc0008000000 */
[----:B------:R-:W-:-:S04]  /*1a20*/  IMNMX.U32 R7, R5, UR8, PT ;  /* 0x0000000805077c17 */ /* 0x000fc8000b800000 */
[----:B------:R-:W-:Y:S01]  /*1a30*/  ISETP.GT.U32.AND P1, PT, R7, R6, PT ;  /* 0x000000060700720c */ /* 0x000fe20003f24070 */
[----:B------:R-:W-:-:S05]  /*1a40*/  IMAD.IADD R0, R5, 0x1, -R7 ;  /* 0x0000000105007824 */ /* 0x000fca00078e0a07 */
[----:B------:R-:W-:-:S04]  /*1a50*/  SHF.R.S32.HI R3, RZ, 0x1f, R0 ;  /* 0x0000001fff037819 */ /* 0x000fc80000011400 */
[----:B------:R-:W-:Y:S01]  /*1a60*/  LEA.HI R3, R3, R0, RZ, 0x2 ;  /* 0x0000000003037211 */ /* 0x000fe200078f10ff */
[----:B------:R-:W-:-:S03]  /*1a70*/  IMAD.IADD R0, R6, 0x1, R7 ;  /* 0x0000000106007824 */ /* 0x000fc600078e0207 */
[----:B------:R-:W-:-:S04]  /*1a80*/  SHF.R.S32.HI R3, RZ, 0x2, R3 ;  /* 0x00000002ff037819 */ /* 0x000fc80000011403 */
[C---:B------:R-:W-:Y:S01]  /*1a90*/  ISETP.GT.AND P2, PT, R3.reuse, R6, PT ;  /* 0x000000060300720c */ /* 0x040fe20003f44270 */
[----:B------:R-:W-:-:S05]  /*1aa0*/  IMAD R0, R3, 0x4, R0 ;  /* 0x0000000403007824 */ /* 0x000fca00078e0200 */
[----:B------:R-:W-:-:S07]  /*1ab0*/  ISETP.GE.AND P0, PT, R0, R5, PT ;  /* 0x000000050000720c */ /* 0x000fce0003f06270 */
[----:B------:R-:W-:Y:S05]  /*1ac0*/  @!P2 BRA `(.L_x_2016) ;  /* 0x000002d00000a947 */ /* 0x000fea0003800000 */
[----:B------:R-:W-:Y:S01]  /*1ad0*/  IADD3 R4, P2, R7, UR4, RZ ;  /* 0x0000000407047c10 */ /* 0x000fe2000ff5e0ff */
[----:B------:R-:W-:-:S03]  /*1ae0*/  IMAD.MOV.U32 R7, RZ, RZ, R6 ;  /* 0x000000ffff077224 */ /* 0x000fc600078e0006 */
[----:B------:R-:W-:Y:S01]  /*1af0*/  LEA R2, P5, R4, c[0x0][0x160], 0x2 ;  /* 0x0000580004027a11 */ /* 0x000fe200078a10ff */
[----:B------:R-:W-:-:S05]  /*1b00*/  IMAD.X R9, RZ, RZ, UR5, P2 ;  /* 0x00000005ff097e24 */ /* 0x000fca00090e06ff */
[----:B------:R-:W-:Y:S02]  /*1b10*/  LEA.HI.X R4, R4, c[0x0][0x164], R9, 0x2, P5 ;  /* 0x0000590004047a11 */ /* 0x000fe400028f1409 */
.L_x_2017:
        /* <DEDUP_REMOVED lines=40> */
.L_x_2016:
[----:B------:R-:W-:Y:S05]  /*1da0*/  BSYNC B0 ;  /* 0x0000000000007941 */ /* 0x000fea0003800000 */
.L_x_2015:
[----:B------:R-:W-:Y:S01]  /*1db0*/  BSSY B0, `(.L_x_2018) ;  /* 0x000000f000007945 */ /* 0x000fe20003800000 */
[----:B------:R-:W-:Y:S05]  /*1dc0*/  @!P1 BRA `(.L_x_2019) ;  /* 0x000000d000009947 */ /* 0x000fea0003800000 */
[----:B------:R-:W-:-:S05]  /*1dd0*/  IADD3 R3, P1, R6, UR4, RZ ;  /* 0x0000000406037c10 */ /* 0x000fca000ff3e0ff */
[----:B------:R-:W-:Y:S01]  /*1de0*/  IMAD.X R4, RZ, RZ, UR5, P1 ;  /* 0x00000005ff047e24 */ /* 0x000fe200088e06ff */
[----:B------:R-:W-:-:S04]  /*1df0*/  LEA R2, P1, R3, c[0x0][0x160], 0x2 ;  /* 0x0000580003027a11 */ /* 0x000fc800078210ff */
[----:B------:R-:W-:-:S05]  /*1e00*/  LEA.HI.X R3, R3, c[0x0][0x164], R4, 0x2, P1 ;  /* 0x0000590003037a11 */ /* 0x000fca00008f1404 */
[----:B------:R-:W2:Y:S02]  /*1e10*/  LDG.E R2, [R2.64] ;  /* 0x0000000e02027981 */ /* 0x000ea4000c1e1900 */
[----:B--2---:R-:W1:Y:S02]  /*1e20*/  F2F.F16.F32 R4, R2 ;  /* 0x0000000200047304 */ /* 0x004e640000200800 */
[----:B-1----:R-:W-:-:S04]  /*1e30*/  PRMT R7, R4, 0x9910, RZ ;  /* 0x0000991004077816 */ /* 0x002fc800000000ff */
[----:B------:R-:W-:-:S13]  /*1e40*/  ISETP.GE.AND P1, PT, R7, RZ, PT ;  /* 0x000000ff0700720c */ /* 0x000fda0003f26270 */
[----:B------:R-:W-:-:S04]  /*1e50*/  @P1 LOP3.LUT R4, R4, 0x7fe0, RZ, 0xc, !PT ;  /* 0x00007fe004041812 */ /* 0x000fc800078e0cff */
[----:B------:R-:W-:-:S04]  /*1e60*/  LOP3.LUT R4, R4, 0xffff, RZ, 0xc0, !PT ;  /* 0x0000ffff04047812 */ /* 0x000fc800078ec0ff */
[----:B------:R-:W-:-:S04]  /*1e70*/  SHF.R.U32.HI R4, RZ, 0x5, R4 ;  /* 0x00000005ff047819 */ /* 0x000fc80000011604 */
[----:B------:R-:W-:-:S05]  /*1e80*/  LOP3.LUT R4, R4, 0xffff, RZ, 0xc0, !PT ;  /* 0x0000ffff04047812 */ /* 0x000fca00078ec0ff */
[----:B------:R1:W-:Y:S02]  /*1e90*/  ATOMS.POPC.INC.32 RZ, [R4.X4+URZ+0x8a0] ;  /* 0x0008a00004ff7f8c */ /* 0x0003e4000d00403f */
.L_x_2019:
[----:B------:R-:W-:Y:S05]  /*1ea0*/  BSYNC B0 ;  /* 0x0000000000007941 */ /* 0x000fea0003800000 */
.L_x_2018:
[----:B------:R-:W-:Y:S05]  /*1eb0*/  @P0 BRA `(.L_x_2014) ;  /* 0x000000d000000947 */ /* 0x000fea0003800000 */
[----:B------:R-:W-:-:S04]  /*1ec0*/  IADD3 R3, P0, R0, UR4, RZ ;  /* 0x0000000400037c10 */ /* 0x000fc8000ff1e0ff */
[----:B------:R-:W-:Y:S02]  /*1ed0*/  LEA.HI.X.SX32 R0, R0, UR5, 0x1, P0 ;  /* 0x0000000500007c11 */ /* 0x000fe400080f0eff */
[----:B------:R-:W-:-:S04]  /*1ee0*/  LEA R2, P0, R3, c[0x0][0x160], 0x2 ;  /* 0x0000580003027a11 */ /* 0x000fc800078010ff */
[----:B------:R-:W-:-:S05]  /*1ef0*/  LEA.HI.X R3, R3, c[0x0][0x164], R0, 0x2, P0 ;  /* 0x0000590003037a11 */ /* 0x000fca00000f1400 */
[----:B------:R-:W2:Y:S02]  /*1f00*/  LDG.E R2, [R2.64] ;  /* 0x0000000e02027981 */ /* 0x000ea4000c1e1900 */
[----:B--2---:R-:W2:Y:S02]  /*1f10*/  F2F.F16.F32 R0, R2 ;  /* 0x0000000200007304 */ /* 0x004ea40000200800 */
[----:B-12---:R-:W-:-:S04]  /*1f20*/  PRMT R4, R0, 0x9910, RZ ;  /* 0x0000991000047816 */ /* 0x006fc800000000ff */
[----:B------:R-:W-:-:S13]  /*1f30*/  ISETP.GE.AND P0, PT, R4, RZ, PT ;  /* 0x000000ff0400720c */ /* 0x000fda0003f06270 */
[----:B------:R-:W-:-:S04]  /*1f40*/  @P0 LOP3.LUT R0, R0, 0x7fe0, RZ, 0xc, !PT ;  /* 0x00007fe000000812 */ /* 0x000fc800078e0cff */
[----:B------:R-:W-:-:S04]  /*1f50*/  LOP3.LUT R0, R0, 0xffff, RZ, 0xc0, !PT ;  /* 0x0000ffff00007812 */ /* 0x000fc800078ec0ff */
[----:B------:R-:W-:-:S04]  /*1f60*/  SHF.R.U32.HI R0, RZ, 0x5, R0 ;  /* 0x00000005ff007819 */ /* 0x000fc80000011600 */
[----:B------:R-:W-:-:S05]  /*1f70*/  LOP3.LUT R0, R0, 0xffff, RZ, 0xc0, !PT ;  /* 0x0000ffff00007812 */ /* 0x000fca00078ec0ff */
[----:B------:R1:W-:Y:S02]  /*1f80*/  ATOMS.POPC.INC.32 RZ, [R0.X4+URZ+0x8a0] ;  /* 0x0008a00000ff7f8c */ /* 0x0003e4000d00403f */
.L_x_2014:
[----:B------:R-:W-:Y:S02]  /*1f90*/  WARPSYNC 0xffffffff ;  /* 0xffffffff00007948 */ /* 0x000fe40003800000 */
[----:B------:R-:W-:Y:S01]  /*1fa0*/  BAR.SYNC.DEFER_BLOCKING 0x0 ;  /* 0x0000000000007b1d */ /* 0x000fe20000010000 */
[C---:B-1----:R-:W-:Y:S01]  /*1fb0*/  LEA.HI R0, R6.reuse, R6, RZ, 0x1c ;  /* 0x0000000606007211 */ /* 0x042fe200078fe0ff */
[----:B0-----:R-:W-:Y:S02]  /*1fc0*/  IMAD R4, R6, 0x44, RZ ;  /* 0x0000004406047824 */ /* 0x001fe400078e02ff */
[----:B------:R-:W-:Y:S02]  /*1fd0*/  IMAD.MOV.U32 R9, RZ, RZ, RZ ;  /* 0x000000ffff097224 */ /* 0x000fe400078e00ff */
[----:B------:R-:W-:Y:S01]  /*1fe0*/  IMAD.SHL.U32 R0, R0, 0x4, RZ ;  /* 0x0000000400007824 */ /* 0x000fe200078e00ff */
[----:B------:R-:W0:Y:S04]  /*1ff0*/  LDS R7, [0x4008] ;  /* 0x00400800ff077984 */ /* 0x000e280000000800 */
.L_x_2025:
        /* <DEDUP_REMOVED lines=35> */
.L_x_2374:
        /* <DEDUP_REMOVED lines=13> */
.L_x_2375:
        /* <DEDUP_REMOVED lines=10> */
[----:B------:R-:W2:Y:S01]  /*23a0*/  LDS R15, [R4+0x34] ;  /* 0x00003400040f7984 */ /* 0x000ea20000000800 */
[----:B---3--:R-:W-:-:S03]  /*23b0*/  IMAD.IADD R23, R11, 0x1, R12 ;  /* 0x000000010b177824 */ /* 0x008fc600078e020c */
[----:B------:R-:W-:Y:S01]  /*23c0*/  LDS R20, [R4+0x3c] ;  /* 0x00003c0004147984 */ /* 0x000fe20000000800 */
[----:B-1----:R-:W-:-:S03]  /*23d0*/  IMAD.IADD R13, R23, 0x1, R18 ;  /* 0x00000001170d7824 */ /* 0x002fc600078e0212 */
[----:B------:R-:W1:Y:S01]  /*23e0*/  LDS R12, [R4+0x38] ;  /* 0x00003800040c7984 */ /* 0x000e620000000800 */
[----:B----4-:R-:W-:-:S03]  /*23f0*/  IMAD.IADD R21, R13, 0x1, R28 ;  /* 0x000000010d157824 */ /* 0x010fc600078e021c */
[----:B------:R-:W3:Y:S01]  /*2400*/  LDS R18, [R4+0x40] ;  /* 0x0000400004127984 */ /* 0x000ee20000000800 */
[----:B-----5:R-:W-:-:S03]  /*2410*/  IMAD.IADD R19, R21, 0x1, R19 ;  /* 0x0000000115137824 */ /* 0x020fc600078e0213 */
[----:B0-----:R-:W0:Y:S01]  /*2420*/  LDS R16, [R4+0x44] ;  /* 0x0000440004107984 */ /* 0x001e220000000800 */
[----:B------:R-:W-:-:S03]  /*2430*/  IMAD.IADD R25, R19, 0x1, R22 ;  /* 0x0000000113197824 */ /* 0x000fc600078e0216 */
[----:B------:R-:W-:Y:S01]  /*2440*/  STS [R4+0x10], R11 ;  /* 0x0000100b04007388 */ /* 0x000fe20000000800 */
        /* <DEDUP_REMOVED lines=17> */
[----:B0-----:R-:W-:-:S03]  /*2560*/  IMAD.IADD R16, R18, 0x1, R16 ;  /* 0x0000000112107824 */ /* 0x001fc600078e0210 */
        /* <DEDUP_REMOVED lines=9> */
.L_x_2020:
        /* <DEDUP_REMOVED lines=20> */
.L_x_2024:
[----:B0-----:R-:W-:Y:S05]  /*2740*/  BSYNC B0 ;  /* 0x0000000000007941 */ /* 0x001fea0003800000 */
.L_x_2023:
        /* <DEDUP_REMOVED lines=22> */
[----:B------:R-:W-:-:S04]  /*28b0*/  IADD3 R9, P0, R8, UR4, RZ ;  /* 0x0000000408097c10 */ /* 0x000fc8000ff1e0ff */
[----:B------:R-:W-:Y:S02]  /*28c0*/  LEA.HI.X.SX32 R10, R8, UR5, 0x1, P0 ;  /* 0x00000005080a7c11 */ /* 0x000fe400080f0eff */
[----:B------:R-:W-:-:S04]  /*28d0*/  LEA R8, P1, R9, c[0x0][0x160], 0x2 ;  /* 0x0000580009087a11 */ /* 0x000fc800078210ff */
[----:B------:R-:W-:Y:S01]  /*28e0*/  LEA.HI.X R9, R9, c[0x0][0x164], R10, 0x2, P1 ;  /* 0x0000590009097a11 */ /* 0x000fe200008f140a */
[----:B------:R-:W-:Y:S01]  /*28f0*/  IMAD.MOV.U32 R10, RZ, RZ, R6 ;  /* 0x000000ffff0a7224 */ /* 0x000fe200078e0006 */
[----:B-1----:R-:W-:Y:S01]  /*2900*/  ISETP.GT.AND P0, PT, R11, 0x800, PT ;  /* 0x000008000b00780c */ /* 0x002fe20003f04270 */
[----:B------:R-:W-:-:S04]  /*2910*/  IMAD.MOV.U32 R11, RZ, RZ, c[0x0][0x17c] ;  /* 0x00005f00ff0b7624 */ /* 0x000fc800078e00ff */
[----:B------:R-:W-:Y:S02]  /*2920*/  IMAD.SHL.U32 R11, R11, 0x200, RZ ;  /* 0x000002000b0b7824 */ /* 0x000fe400078e00ff */
.L_x_2035:
        /* <DEDUP_REMOVED lines=26> */
.L_x_2032:
[----:B------:R-:W-:Y:S05]  /*2ad0*/  BSYNC B2 ;  /* 0x0000000000027941 */ /* 0x000fea0003800000 */
.L_x_2031:
[----:B------:R-:W-:Y:S01]  /*2ae0*/  ISETP.NE.OR P5, PT, R2, R19, P0 ;  /* 0x000000130200720c */ /* 0x000fe200007a5670 */
[----:B------:R-:W-:-:S12]  /*2af0*/  BSSY B2, `(.L_x_2033) ;  /* 0x000000f000027945 */ /* 0x000fd80003800000 */
        /* <DEDUP_REMOVED lines=14> */
.L_x_2034:
[----:B------:R-:W-:Y:S05]  /*2be0*/  BSYNC B2 ;  /* 0x0000000000027941 */ /* 0x000fea0003800000 */
.L_x_2033:
[----:B------:R-:W-:Y:S01]  /*2bf0*/  IMAD.WIDE R8, R11, 0x4, R8 ;  /* 0x000000040b087825 */ /* 0x000fe200078e0208 */
[----:B0-----:R-:W-:Y:S01]  /*2c00*/  IADD3 R10, R10, 0x200, RZ ;  /* 0x000002000a0a7810 */ /* 0x001fe20007ffe0ff */
[----:B------:R-:W-:Y:S05]  /*2c10*/  @P1 BRA `(.L_x_2035) ;  /* 0xfffffd1000001947 */ /* 0x000fea000383ffff */
.L_x_2030:
[----:B------:R-:W-:Y:S05]  /*2c20*/  BSYNC B1 ;  /* 0x0000000000017941 */ /* 0x000fea0003800000 */
.L_x_2029:
[----:B------:R-:W-:-:S13]  /*2c30*/  ISETP.GE.U32.AND P0, PT, R3, 0x600, PT ;  /* 0x000006000300780c */ /* 0x000fda0003f06070 */
[----:B------:R-:W-:Y:S05]  /*2c40*/  @!P0 BRA `(.L_x_2028) ;  /* 0x00000bd000008947 */ /* 0x000fea0003800000 */
[----:B------:R-:W1:Y:S01]  /*2c50*/  LDS R7, [0x4004] ;  /* 0x00400400ff077984 */ /* 0x000e620000000800 */
[----:B------:R-:W-:-:S05]  /*2c60*/  IMAD R3, R10, c[0x0][0x17c], RZ ;  /* 0x00005f000a037a24 */ /* 0x000fca00078e02ff */
[----:B------:R-:W-:-:S04]  /*2c70*/  IADD3 R19, P0, R3, UR4, RZ ;  /* 0x0000000403137c10 */ /* 0x000fc8000ff1e0ff */
[----:B------:R-:W-:Y:S02]  /*2c80*/  LEA R18, P5, R19, c[0x0][0x160], 0x2 ;  /* 0x0000580013127a11 */ /* 0x000fe400078a10ff */
[----:B------:R-:W-:-:S04]  /*2c90*/  LEA.HI.X.SX32 R8, R3, UR5, 0x1, P0 ;  /* 0x0000000503087c11 */ /* 0x000fc800080f0eff */
[----:B------:R-:W-:Y:S02]  /*2ca0*/  LEA.HI.X R19, R19, c[0x0][0x164], R8, 0x2, P5 ;  /* 0x0000590013137a11 */ /* 0x000fe400028f1408 */
[----:B-1----:R-:W-:Y:S01]  /*2cb0*/  ISETP.GT.AND P1, PT, R7, 0x800, PT ;  /* 0x000008000700780c */ /* 0x002fe20003f24270 */
[----:B------:R-:W-:-:S04]  /*2cc0*/  IMAD.MOV.U32 R7, RZ, RZ, c[0x0][0x17c] ;  /* 0x00005f00ff077624 */ /* 0x000fc800078e00ff */
[----:B------:R-:W-:-:S03]  /*2cd0*/  IMAD.SHL.U32 R3, R7, 0x200, RZ ;  /* 0x0000020007037824 */ /* 0x000fc600078e00ff */
.L_x_2052:
        /* <DEDUP_REMOVED lines=42> */
.L_x_2037:
[----:B------:R-:W-:Y:S05]  /*2f80*/  BSYNC B1 ;  /* 0x0000000000017941 */ /* 0x000fea0003800000 */
.L_x_2036:
        /* <DEDUP_REMOVED lines=18> */
.L_x_2039:
[----:B------:R-:W-:Y:S05]  /*30b0*/  BSYNC B1 ;  /* 0x0000000000017941 */ /* 0x000fea0003800000 */
.L_x_2038:
[----:B------:R-:W-:Y:S01]  /*30c0*/  @P5 LOP3.LUT R15, R15, 0x7fe0, RZ, 0xc, !PT ;  /* 0x00007fe00f0f5812 */ /* 0x000fe200078e0cff */
[----:B------:R-:W-:Y:S01]  /*30d0*/  BSSY B1, `(.L_x_2040) ;  /* 0x0000014000017945 */ /* 0x000fe20003800000 */
[-C--:B------:R-:W-:Y:S02]  /*30e0*/  ISETP.GT.U32.AND P5, PT, R2, R21.reuse, PT ;  /* 0x000000150200720c */ /* 0x080fe40003fa4070 */
[----:B0-----:R-:W-:Y:S02]  /*30f0*/  LOP3.LUT R13, R16, 0xffff, RZ, 0xc0, !PT ;  /* 0x0000ffff100d7812 */ /* 0x001fe400078ec0ff */
[----:B------:R-:W-:-:S02]  /*3100*/  ISETP.NE.OR P0, PT, R2, R21, P1 ;  /* 0x000000150200720c */ /* 0x000fc40000f05670 */
[----:B------:R-:W-:-:S04]  /*3110*/  SHF.R.U32.HI R13, RZ, 0x5, R13 ;  /* 0x00000005ff0d7819 */ /* 0x000fc8000001160d */
[----:B------:R-:W-:-:S03]  /*3120*/  LOP3.LUT R13, R13, 0xffff, RZ, 0xc0, !PT ;  /* 0x0000ffff0d0d7812 */ /* 0x000fc600078ec0ff */
        /* <DEDUP_REMOVED lines=14> */
.L_x_2041:
[----:B------:R-:W-:Y:S05]  /*3210*/  BSYNC B1 ;  /* 0x0000000000017941 */ /* 0x000fea0003800000 */
.L_x_2040:
[----:B------:R-:W-:Y:S01]  /*3220*/  BSSY B1, `(.L_x_2042) ;  /* 0x0000012000017945 */ /* 0x000fe20003800000 */
[----:B------:R-:W-:Y:S02]  /*3230*/  ISETP.GT.U32.AND P5, PT, R2, R13, PT ;  /* 0x0000000d0200720c */ /* 0x000fe40003fa4070 */
[----:B0-----:R-:W-:Y:S01]  /*3240*/  LOP3.LUT R16, R15, 0xffff, RZ, 0xc0, !PT ;  /* 0x0000ffff0f107812 */ /* 0x001fe200078ec0ff */
        /* <DEDUP_REMOVED lines=15> */
.L_x_2043:
[----:B------:R-:W-:Y:S05]  /*3340*/  BSYNC B1 ;  /* 0x0000000000017941 */ /* 0x000fea0003800000 */
.L_x_2042:
[----:B------:R-:W-:Y:S01]  /*3350*/  ISETP.NE.OR P0, PT, R2, R13, P1 ;  /* 0x0000000d0200720c */ /* 0x000fe20000f05670 */
[----:B------:R-:W-:Y:S01]  /*3360*/  BSSY B1, `(.L_x_2044) ;  /* 0x0000011000017945 */ /* 0x000fe20003800000 */
[----:B------:R-:W-:-:S04]  /*3370*/  SHF.R.U32.HI R13, RZ, 0x5, R16 ;  /* 0x00000005ff0d7819 */ /* 0x000fc80000011610 */
[----:B------:R-:W-:Y:S01]  /*3380*/  LOP3.LUT R13, R13, 0xffff, RZ, 0xc0, !PT ;  /* 0x0000ffff0d0d7812 */ /* 0x000fe200078ec0ff */
        /* <DEDUP_REMOVED lines=14> */
.L_x_2045:
[----:B------:R-:W-:Y:S05]  /*3470*/  BSYNC B1 ;  /* 0x0000000000017941 */ /* 0x000fea0003800000 */
.L_x_2044:
[----:B------:R-:W-:Y:S01]  /*3480*/  BSSY B1, `(.L_x_2046) ;  /* 0x0000011000017945 */ /* 0x000fe20003800000 */
[----:B------:R-:W-:Y:S01]  /*3490*/  ISETP.GT.U32.AND P5, PT, R2, R13, PT ;  /* 0x0000000d0200720c */ /* 0x000fe20003fa4070 */
        /* <DEDUP_REMOVED lines=15> */
.L_x_2047:
[----:B------:R-:W-:Y:S05]  /*3590*/  BSYNC B1 ;  /* 0x0000000000017941 */ /* 0x000fea0003800000 */
.L_x_2046:
[----:B------:R-:W-:Y:S01]  /*35a0*/  BSSY B1, `(.L_x_2048) ;  /* 0x0000010000017945 */ /* 0x000fe20003800000 */
[----:B------:R-:W-:Y:S01]  /*35b0*/  ISETP.NE.OR P0, PT, R2, R13, P1 ;  /* 0x0000000d0200720c */ /* 0x000fe20000f05670 */
        /* <DEDUP_REMOVED lines=14> */
.L_x_2049:
[----:B------:R-:W-:Y:S05]  /*36a0*/  BSYNC B1 ;  /* 0x0000000000017941 */ /* 0x000fea0003800000 */
.L_x_2048:
        /* <DEDUP_REMOVED lines=16> */
.L_x_2051:
[----:B------:R-:W-:Y:S05]  /*37b0*/  BSYNC B1 ;  /* 0x0000000000017941 */ /* 0x000fea0003800000 */
.L_x_2050:
[----:B------:R-:W-:Y:S01]  /*37c0*/  IADD3 R10, R10, 0x800, RZ ;  /* 0x000008000a0a7810 */ /* 0x000fe20007ffe0ff */
[----:B------:R-:W-:-:S03]  /*37d0*/  IMAD.WIDE R8, R3, 0x4, R8 ;  /* 0x0000000403087825 */ /* 0x000fc600078e0208 */
[----:B------:R-:W-:Y:S01]  /*37e0*/  ISETP.GE.AND P0, PT, R10, R5, PT ;  /* 0x000000050a00720c */ /* 0x000fe20003f06270 */
[----:B------:R-:W-:Y:S02]  /*37f0*/  IMAD.MOV.U32 R18, RZ, RZ, R8 ;  /* 0x000000ffff127224 */ /* 0x000fe400078e0008 */
[----:B0-----:R-:W-:-:S10]  /*3800*/  IMAD.MOV.U32 R19, RZ, RZ, R9 ;  /* 0x000000ffff137224 */ /* 0x001fd400078e0009 */
[----:B------:R-:W-:Y:S05]  /*3810*/  @!P0 BRA `(.L_x_2052) ;  /* 0xfffff4c000008947 */ /* 0x000fea000383ffff */
.L_x_2028:
[----:B------:R-:W-:Y:S05]  /*3820*/  BSYNC B0 ;  /* 0x0000000000007941 */ /* 0x000fea0003800000 */
.L_x_2027:
[----:B------:R-:W-:Y:S05]  /*3830*/  BRA `(.L_x_2053) ;  /* 0x000012a000007947 */ /* 0x000fea0003800000 */
.L_x_2026:
[----:B------:R-:W-:Y:S01]  /*3840*/  ULOP3.LUT UR9, UR7, 0xf, URZ, 0xc0, !UPT ;  /* 0x0000000f07097892 */ /* 0x000fe2000f8ec03f */
[----:B------:R-:W-:Y:S03]  /*3850*/  BSSY B0, `(.L_x_2054) ;  /* 0x00000c6000007945 */ /* 0x000fe60003800000 */
[----:B------:R-:W-:Y:S02]  /*3860*/  UIADD3 UR8, UP1, -UR9, 0x10, URZ ;  /* 0x0000001009087890 */ /* 0x000fe4000ff3e13f */
[----:B------:R-:W-:Y:S02]  /*3870*/  UISETP.NE.U32.AND UP0, UPT, UR9, URZ, UPT ;  /* 0x0000003f0900728c */ /* 0x000fe4000bf05070 */
[----:B------:R-:W-:Y:S02]  /*3880*/  UIADD3.X UR9, URZ, -0x1, URZ, UP1, !UPT ;  /* 0xffffffff3f097890 */ /* 0x000fe40008ffe43f */
[----:B------:R-:W-:-:S02]  /*3890*/  UISETP.NE.AND.EX UP0, UPT, URZ, URZ, UPT, UP0 ;  /* 0x0000003f3f00728c */ /* 0x000fc4000bf05300 */
[----:B------:R-:W-:-:S04]  /*38a0*/  USHF.R.U64 UR8, UR8, 0x2, UR9 ;  /* 0x0000000208087899 */ /* 0x000fc80008001209 */
[----:B------:R-:W-:-:S06]  /*38b0*/  USEL UR8, UR8, URZ, UP0 ;  /* 0x0000003f08087287 */ /* 0x000fcc0008000000 */
[----:B------:R-:W-:-:S05]  /*38c0*/  IMNMX.U32 R3, R5, UR8, PT ;  /* 0x0000000805037c17 */ /* 0x000fca000b800000 */
[----:B------:R-:W-:-:S05]  /*38d0*/  IMAD.IADD R7, R5, 0x1, -R3 ;  /* 0x0000000105077824 */ /* 0x000fca00078e0a03 */
[----:B------:R-:W-:-:S04]  /*38e0*/  SHF.R.S32.HI R8, RZ, 0x1f, R7 ;  /* 0x0000001fff087819 */ /* 0x000fc80000011407 */
[----:B------:R-:W-:-:S04]  /*38f0*/  LEA.HI R7, R8, R7, RZ, 0x2 ;  /* 0x0000000708077211 */ /* 0x000fc800078f10ff */
[----:B------:R-:W-:-:S04]  /*3900*/  SHF.R.S32.HI R7, RZ, 0x2, R7 ;  /* 0x00000002ff077819 */ /* 0x000fc80000011407 */
[----:B------:R-:W-:-:S13]  /*3910*/  ISETP.GT.AND P0, PT, R7, R6, PT ;  /* 0x000000060700720c */ /* 0x000fda0003f04270 */
[----:B------:R-:W-:Y:S05]  /*3920*/  @!P0 BRA `(.L_x_2055) ;  /* 0x00000b8000008947 */ /* 0x000fea0003800000 */
[----:B------:R-:W1:Y:S01]  /*3930*/  LDS R8, [0x4004] ;  /* 0x00400400ff087984 */ /* 0x000e620000000800 */
[----:B------:R-:W-:Y:S01]  /*3940*/  IADD3 R16, P0, R3, UR4, RZ ;  /* 0x0000000403107c10 */ /* 0x000fe2000ff1e0ff */
[--C-:B------:R-:W-:Y:S02]  /*3950*/  IMAD.MOV.U32 R13, RZ, RZ, R6.reuse ;  /* 0x000000ffff0d7224 */ /* 0x100fe400078e0006 */
[----:B------:R-:W-:Y:S01]  /*3960*/  IMAD.MOV.U32 R20, RZ, RZ, R6 ;  /* 0x000000ffff147224 */ /* 0x000fe200078e0006 */
[----:B------:R-:W-:Y:S01]  /*3970*/  LEA R12, P5, R16, c[0x0][0x160], 0x2 ;  /* 0x00005800100c7a11 */ /* 0x000fe200078a10ff */
[----:B------:R-:W-:-:S05]  /*3980*/  IMAD.X R9, RZ, RZ, UR5, P0 ;  /* 0x00000005ff097e24 */ /* 0x000fca00080e06ff */
[----:B------:R-:W-:Y:S02]  /*3990*/  LEA.HI.X R16, R16, c[0x0][0x164], R9, 0x2, P5 ;  /* 0x0000590010107a11 */ /* 0x000fe400028f1409 */
[----:B-1----:R-:W-:Y:S02]  /*39a0*/  ISETP.GT.AND P1, PT, R8, 0x800, PT ;  /* 0x000008000800780c */ /* 0x002fe40003f24270 */
.L_x_2072:
        /* <DEDUP_REMOVED lines=23> */
[----:B------:R-:W-:Y:S01]  /*3b20*/  ISETP.NE.OR P0, PT, R2, R17, P1 ;  /* 0x000000110200720c */ /* 0x000fe20000f05670 */
[----:B------:R-:W-:Y:S01]  /*3b30*/  IMAD R17, R20, 0x4, R3 ;  /* 0x0000000414117824 */ /* 0x000fe200078e0203 */
        /* <DEDUP_REMOVED lines=15> */
.L_x_2057:
[----:B------:R-:W-:Y:S05]  /*3c30*/  BSYNC B1 ;  /* 0x0000000000017941 */ /* 0x000fea0003800000 */
.L_x_2056:
[----:B------:R-:W-:Y:S01]  /*3c40*/  SHF.R.U32.HI R21, RZ, 0x5, R21 ;  /* 0x00000005ff157819 */ /* 0x000fe20000011615 */
[----:B------:R-:W-:Y:S01]  /*3c50*/  BSSY B1, `(.L_x_2058) ;  /* 0x0000011000017945 */ /* 0x000fe20003800000 */
[----:B------:R-:W-:Y:S02]  /*3c60*/  ISETP.GE.AND P5, PT, R19, RZ, PT ;  /* 0x000000ff1300720c */ /* 0x000fe40003fa6270 */
[----:B------:R-:W-:Y:S01]  /*3c70*/  LOP3.LUT R23, R21, 0xffff, RZ, 0xc0, !PT ;  /* 0x0000ffff15177812 */ /* 0x000fe200078ec0ff */
        /* <DEDUP_REMOVED lines=14> */
.L_x_2059:
[----:B------:R-:W-:Y:S05]  /*3d60*/  BSYNC B1 ;  /* 0x0000000000017941 */ /* 0x000fea0003800000 */
.L_x_2058:
        /* <DEDUP_REMOVED lines=21> */
.L_x_2061:
[----:B------:R-:W-:Y:S05]  /*3ec0*/  BSYNC B1 ;  /* 0x0000000000017941 */ /* 0x000fea0003800000 */
.L_x_2060:
        /* <DEDUP_REMOVED lines=18> */
.L_x_2063:
[----:B------:R-:W-:Y:S05]  /*3ff0*/  BSYNC B1 ;  /* 0x0000000000017941 */ /* 0x000fea0003800000 */
.L_x_2062:
[----:B0-----:R-:W-:Y:S01]  /*4000*/  SHF.R.U32.HI R9, RZ, 0x5, R15 ;  /* 0x00000005ff097819 */ /* 0x001fe2000001160f */
[----:B------:R-:W-:Y:S01]  /*4010*/  BSSY B1, `(.L_x_2064) ;  /* 0x0000011000017945 */ /* 0x000fe20003800000 */
[----:B------:R-:W-:Y:S02]  /*4020*/  ISETP.NE.OR P0, PT, R2, R19, P1 ;  /* 0x000000130200720c */ /* 0x000fe40000f05670 */
        /* <DEDUP_REMOVED lines=15> */
.L_x_2065:
[----:B------:R-:W-:Y:S05]  /*4120*/  BSYNC B1 ;  /* 0x0000000000017941 */ /* 0x000fea0003800000 */
.L_x_2064:
        /* <DEDUP_REMOVED lines=17> */
.L_x_2067:
[----:B------:R-:W-:Y:S05]  /*4240*/  BSYNC B1 ;  /* 0x0000000000017941 */ /* 0x000fea0003800000 */
.L_x_2066:
        /* <DEDUP_REMOVED lines=16> */
.L_x_2069:
[----:B------:R-:W-:Y:S05]  /*4350*/  BSYNC B1 ;  /* 0x0000000000017941 */ /* 0x000fea0003800000 */
.L_x_2068:
        /* <DEDUP_REMOVED lines=16> */
.L_x_2071:
[----:B------:R-:W-:Y:S05]  /*4460*/  BSYNC B1 ;  /* 0x0000000000017941 */ /* 0x000fea0003800000 */
.L_x_2070:
[----:B------:R-:W-:-:S04]  /*4470*/  IADD3 R20, R13, 0x200, RZ ;  /* 0x000002000d147810 */ /* 0x000fc80007ffe0ff */
[----:B------:R-:W-:Y:S01]  /*4480*/  ISETP.GT.AND P0, PT, R7, R20, PT ;  /* 0x000000140700720c */ /* 0x000fe20003f04270 */
[----:B------:R-:W-:-:S12]  /*4490*/  IMAD.MOV.U32 R13, RZ, RZ, R20 ;  /* 0x000000ffff0d7224 */ /* 0x000fd800078e0014 */
[----:B------:R-:W-:Y:S05]  /*44a0*/  @P0 BRA `(.L_x_2072) ;  /* 0xfffff50000000947 */ /* 0x000fea000383ffff */
.L_x_2055:
[----:B------:R-:W-:Y:S05]  /*44b0*/  BSYNC B0 ;  /* 0x0000000000007941 */ /* 0x000fea0003800000 */
.L_x_2054:
[----:B------:R-:W-:Y:S01]  /*44c0*/  ISETP.GT.U32.AND P0, PT, R3, R6, PT ;  /* 0x000000060300720c */ /* 0x000fe20003f04070 */
[----:B------:R-:W-:-:S12]  /*44d0*/  BSSY B0, `(.L_x_2073) ;  /* 0x000002f000007945 */ /* 0x000fd80003800000 */
[----:B------:R-:W-:Y:S05]  /*44e0*/  @!P0 BRA `(.L_x_2074) ;  /* 0x000002d000008947 */ /* 0x000fea0003800000 */
[----:B0-----:R-:W-:-:S05]  /*44f0*/  IADD3 R9, P0, R6, UR4, RZ ;  /* 0x0000000406097c10 */ /* 0x001fca000ff1e0ff */
[----:B------:R-:W-:Y:S01]  /*4500*/  IMAD.X R10, RZ, RZ, UR5, P0 ;  /* 0x00000005ff0a7e24 */ /* 0x000fe200080e06ff */
        /* <DEDUP_REMOVED lines=25> */
.L_x_2076:
[----:B------:R-:W-:Y:S05]  /*46a0*/  BSYNC B1 ;  /* 0x0000000000017941 */ /* 0x000fea0003800000 */
.L_x_2075:
        /* <DEDUP_REMOVED lines=17> */
.L_x_2074:
[----:B------:R-:W-:Y:S05]  /*47c0*/  BSYNC B0 ;  /* 0x0000000000007941 */ /* 0x000fea0003800000 */
.L_x_2073:
[----:B0-----:R-:W-:-:S04]  /*47d0*/  IMAD.IADD R8, R6, 0x1, R3 ;  /* 0x0000000106087824 */ /* 0x001fc800078e0203 */
[----:B------:R-:W-:-:S05]  /*47e0*/  IMAD R8, R7, 0x4, R8 ;  /* 0x0000000407087824 */ /* 0x000fca00078e0208 */
[----:B------:R-:W-:-:S13]  /*47f0*/  ISETP.GE.AND P0, PT, R8, R5, PT ;  /* 0x000000050800720c */ /* 0x000fda0003f06270 */
[----:B------:R-:W-:Y:S05]  /*4800*/  @P0 BRA `(.L_x_2053) ;  /* 0x000002d000000947 */ /* 0x000fea0003800000 */
[----:B------:R-:W-:-:S04]  /*4810*/  IADD3 R3, P0, R8, UR4, RZ ;  /* 0x0000000408037c10 */ /* 0x000fc8000ff1e0ff */
[----:B------:R-:W-:Y:S02]  /*4820*/  LEA.HI.X.SX32 R12, R8, UR5, 0x1, P0 ;  /* 0x00000005080c7c11 */ /* 0x000fe400080f0eff */
        /* <DEDUP_REMOVED lines=25> */
.L_x_2078:
[----:B------:R-:W-:Y:S05]  /*49c0*/  BSYNC B0 ;  /* 0x0000000000007941 */ /* 0x000fea0003800000 */
.L_x_2077:
        /* <DEDUP_REMOVED lines=17> */
.L_x_2053:
        /* <DEDUP_REMOVED lines=17> */
.L_x_2084:
[----:B------:R-:W-:Y:S01]  /*4bf0*/  IADD3 R2, R2, -0x1, RZ ;  /* 0xffffffff02027810 */ /* 0x000fe20007ffe0ff */
[----:B------:R0:W-:Y:S01]  /*4c00*/  STS [R7], RZ ;  /* 0x000000ff07007388 */ /* 0x0001e20000000800 */
[----:B------:R-:W-:Y:S02]  /*4c10*/  IADD3 R3, R3, 0x200, RZ ;  /* 0x0000020003037810 */ /* 0x000fe40007ffe0ff */
[----:B------:R-:W-:Y:S02]  /*4c20*/  ISETP.NE.AND P0, PT, R2, RZ, PT ;  /* 0x000000ff0200720c */ /* 0x000fe40003f05270 */
[----:B0-----:R-:W-:-:S11]  /*4c30*/  IADD3 R7, R7, 0x800, RZ ;  /* 0x0000080007077810 */ /* 0x001fd60007ffe0ff */
[----:B------:R-:W-:Y:S05]  /*4c40*/  @P0 BRA `(.L_x_2084) ;  /* 0xffffffa000000947 */ /* 0x000fea000383ffff */
.L_x_2083:
[----:B------:R-:W-:Y:S05]  /*4c50*/  BSYNC B1 ;  /* 0x0000000000017941 */ /* 0x000fea0003800000 */
.L_x_2082:
[----:B------:R-:W-:Y:S05]  /*4c60*/  @!P1 BRA `(.L_x_2081) ;  /* 0x000000a000009947 */ /* 0x000fea0003800000 */
[C---:B------:R-:W-:Y:S02]  /*4c70*/  IADD3 R2, R3.reuse, -0x800, RZ ;  /* 0xfffff80003027810 */ /* 0x040fe40007ffe0ff */
[----:B------:R-:W-:-:S04]  /*4c80*/  LEA R3, R3, 0x20a0, 0x2 ;  /* 0x000020a003037811 */ /* 0x000fc800078e10ff */
.L_x_2085:
        /* <DEDUP_REMOVED lines=8> */
.L_x_2081:
[----:B------:R-:W-:Y:S05]  /*4d10*/  BSYNC B0 ;  /* 0x0000000000007941 */ /* 0x000fea0003800000 */
.L_x_2080:
[----:B------:R-:W-:Y:S01]  /*4d20*/  BAR.SYNC.DEFER_BLOCKING 0x0 ;  /* 0x0000000000007b1d */ /* 0x000fe20000010000 */
[----:B------:R-:W-:-:S13]  /*4d30*/  ISETP.NE.AND P0, PT, R14, 0x1, PT ;  /* 0x000000010e00780c */ /* 0x000fda0003f05270 */
        /* <DEDUP_REMOVED lines=16> */
[----:B------:R-:W-:-:S04]  /*4e40*/  IADD3 R11, P1, R7, UR4, RZ ;  /* 0x00000004070b7c10 */ /* 0x000fc8000ff3e0ff */
[----:B------:R-:W-:Y:S02]  /*4e50*/  LEA R10, P5, R11, c[0x0][0x160], 0x2 ;  /* 0x000058000b0a7a11 */ /* 0x000fe400078a10ff */
[----:B------:R-:W-:-:S04]  /*4e60*/  LEA.HI.X.SX32 R12, R7, UR5, 0x1, P1 ;  /* 0x00000005070c7c11 */ /* 0x000fc800088f0eff */
[----:B------:R-:W-:-:S03]  /*4e70*/  LEA.HI.X R11, R11, c[0x0][0x164], R12, 0x2, P5 ;  /* 0x000059000b0b7a11 */ /* 0x000fc600028f140c */
.L_x_2091:
[----:B------:R-:W-:Y:S02]  /*4e80*/  IMAD.MOV.U32 R12, RZ, RZ, R10 ;  /* 0x000000ffff0c7224 */ /* 0x000fe400078e000a */
[----:B------:R-:W-:-:S05]  /*4e90*/  IMAD.MOV.U32 R13, RZ, RZ, R11 ;  /* 0x000000ffff0d7224 */ /* 0x000fca00078e000b */
[----:B0-----:R-:W2:Y:S01]  /*4ea0*/  LDG.E R7, [R12.64] ;  /* 0x0000000e0c077981 */ /* 0x001ea2000c1e1900 */
[----:B------:R-:W-:Y:S01]  /*4eb0*/  IADD3 R3, R3, -0x1, RZ ;  /* 0xffffffff03037810 */ /* 0x000fe20007ffe0ff */
[----:B------:R-:W-:Y:S01]  /*4ec0*/  YIELD ;  /* 0x0000000000007946 */ /* 0x000fe20003800000 */
[----:B------:R-:W-:Y:S01]  /*4ed0*/  IMAD.WIDE R10, R2, 0x4, R12 ;  /* 0x00000004020a7825 */ /* 0x000fe200078e020c */
        /* <DEDUP_REMOVED lines=8> */
.L_x_2090:
[----:B------:R-:W-:Y:S05]  /*4f60*/  BSYNC B1 ;  /* 0x0000000000017941 */ /* 0x000fea0003800000 */
.L_x_2089:
[----:B------:R-:W-:Y:S05]  /*4f70*/  @!P0 BRA `(.L_x_2088) ;  /* 0x0000027000008947 */ /* 0x000fea0003800000 */
[----:B------:R-:W-:-:S05]  /*4f80*/  IMAD R3, R8, c[0x0][0x17c], RZ ;  /* 0x00005f0008037a24 */ /* 0x000fca00078e02ff */
[----:B------:R-:W-:-:S04]  /*4f90*/  IADD3 R19, P0, R3, UR4, RZ ;  /* 0x0000000403137c10 */ /* 0x000fc8000ff1e0ff */
[----:B------:R-:W-:Y:S02]  /*4fa0*/  LEA R18, P1, R19, c[0x0][0x160], 0x2 ;  /* 0x0000580013127a11 */ /* 0x000fe400078210ff */
[----:B------:R-:W-:-:S04]  /*4fb0*/  LEA.HI.X.SX32 R10, R3, UR5, 0x1, P0 ;  /* 0x00000005030a7c11 */ /* 0x000fc800080f0eff */
[----:B------:R-:W-:-:S05]  /*4fc0*/  LEA.HI.X R19, R19, c[0x0][0x164], R10, 0x2, P1 ;  /* 0x0000590013137a11 */ /* 0x000fca00008f140a */
.L_x_2092:
        /* <DEDUP_REMOVED lines=34> */
.L_x_2088:
[----:B------:R-:W-:Y:S05]  /*51f0*/  BSYNC B0 ;  /* 0x0000000000007941 */ /* 0x000fea0003800000 */
.L_x_2087:
[----:B------:R-:W-:Y:S05]  /*5200*/  BRA `(.L_x_2093) ;  /* 0x000004d000007947 */ /* 0x000fea0003800000 */
.L_x_2086:
[----:B------:R-:W-:Y:S01]  /*5210*/  ULOP3.LUT UR9, UR7, 0xf, URZ, 0xc0, !UPT ;  /* 0x0000000f07097892 */ /* 0x000fe2000f8ec03f */
[----:B------:R-:W-:Y:S03]  /*5220*/  BSSY B0, `(.L_x_2094) ;  /* 0x0000032000007945 */ /* 0x000fe60003800000 */
[----:B------:R-:W-:-:S02]  /*5230*/  UIADD3 UR8, UP1, -UR9, 0x10, URZ ;  /* 0x0000001009087890 */ /* 0x000fc4000ff3e13f */
[----:B------:R-:W-:Y:S02]  /*5240*/  UISETP.NE.U32.AND UP0, UPT, UR9, URZ, UPT ;  /* 0x0000003f0900728c */ /* 0x000fe4000bf05070 */
[----:B------:R-:W-:Y:S02]  /*5250*/  UIADD3.X UR9, URZ, -0x1, URZ, UP1, !UPT ;  /* 0xffffffff3f097890 */ /* 0x000fe40008ffe43f */
        /* <DEDUP_REMOVED lines=11> */
[----:B------:R-:W-:-:S12]  /*5310*/  IMAD R2, R15, 0x4, R2 ;  /* 0x000000040f027824 */ /* 0x000fd800078e0202 */
[----:B------:R-:W-:Y:S05]  /*5320*/  @!P1 BRA `(.L_x_2095) ;  /* 0x0000021000009947 */ /* 0x000fea0003800000 */
[----:B------:R-:W-:Y:S01]  /*5330*/  IADD3 R7, P1, R7, UR4, RZ ;  /* 0x0000000407077c10 */ /* 0x000fe2000ff3e0ff */
[----:B------:R-:W-:-:S03]  /*5340*/  IMAD.MOV.U32 R3, RZ, RZ, R6 ;  /* 0x000000ffff037224 */ /* 0x000fc600078e0006 */
[----:B------:R-:W-:Y:S01]  /*5350*/  LEA R17, P5, R7, c[0x0][0x160], 0x2 ;  /* 0x0000580007117a11 */ /* 0x000fe200078a10ff */
[----:B------:R-:W-:-:S05]  /*5360*/  IMAD.X R8, RZ, RZ, UR5, P1 ;  /* 0x00000005ff087e24 */ /* 0x000fca00088e06ff */
[----:B------:R-:W-:Y:S02]  /*5370*/  LEA.HI.X R16, R7, c[0x0][0x164], R8, 0x2, P5 ;  /* 0x0000590007107a11 */ /* 0x000fe400028f1408 */
.L_x_2096:
        /* <DEDUP_REMOVED lines=28> */
.L_x_2095:
[----:B------:R-:W-:Y:S05]  /*5540*/  BSYNC B0 ;  /* 0x0000000000007941 */ /* 0x000fea0003800000 */
.L_x_2094:
[----:B------:R-:W-:Y:S01]  /*5550*/  BSSY B0, `(.L_x_2097) ;  /* 0x000000d000007945 */ /* 0x000fe20003800000 */
[----:B------:R-:W-:Y:S01]  /*5560*/  ISETP.GE.AND P1, PT, R2, R5, PT ;  /* 0x000000050200720c */ /* 0x000fe20003f26270 */
[----:B------:R-:W-:Y:S07]  /*5570*/  @!P0 BRA `(.L_x_2098) ;  /* 0x000000a000008947 */ /* 0x000fee0003800000 */
[----:B------:R-:W-:-:S05]  /*5580*/  IADD3 R3, P0, R6, UR4, RZ ;  /* 0x0000000406037c10 */ /* 0x000fca000ff1e0ff */
[----:B0-----:R-:W-:Y:S01]  /*5590*/  IMAD.X R10, RZ, RZ, UR5, P0 ;  /* 0x00000005ff0a7e24 */ /* 0x001fe200080e06ff */
        /* <DEDUP_REMOVED lines=8> */
.L_x_2098:
[----:B------:R-:W-:Y:S05]  /*5620*/  BSYNC B0 ;  /* 0x0000000000007941 */ /* 0x000fea0003800000 */
.L_x_2097:
[----:B------:R-:W-:Y:S05]  /*5630*/  @P1 BRA `(.L_x_2093) ;  /* 0x000000a000001947 */ /* 0x000fea0003800000 */
[----:B0-----:R-:W-:-:S04]  /*5640*/  IADD3 R3, P0, R2, UR4, RZ ;  /* 0x0000000402037c10 */ /* 0x001fc8000ff1e0ff */
[----:B------:R-:W-:Y:S02]  /*5650*/  LEA.HI.X.SX32 R8, R2, UR5, 0x1, P0 ;  /* 0x0000000502087c11 */ /* 0x000fe400080f0eff */
        /* <DEDUP_REMOVED lines=8> */
.L_x_2093:
[----:B------:R-:W-:Y:S02]  /*56e0*/  WARPSYNC 0xffffffff ;  /* 0xffffffff00007948 */ /* 0x000fe40003800000 */
[----:B------:R-:W-:Y:S01]  /*56f0*/  BAR.SYNC.DEFER_BLOCKING 0x0 ;  /* 0x0000000000007b1d */ /* 0x000fe20000010000 */
[----:B0-----:R-:W-:-:S05]  /*5700*/  IMAD.MOV.U32 R9, RZ, RZ, RZ ;  /* 0x000000ffff097224 */ /* 0x001fca00078e00ff */
[----:B------:R-:W0:Y:S02]  /*5710*/  LDS R7, [0x4008] ;  /* 0x00400800ff077984 */ /* 0x000e240000000800 */
.L_x_2104:
        /* <DEDUP_REMOVED lines=34> */
.L_x_2376:
        /* <DEDUP_REMOVED lines=13> */
.L_x_2377:
        /* <DEDUP_REMOVED lines=48> */
.L_x_2099:
        /* <DEDUP_REMOVED lines=20> */
.L_x_2103:
[----:B0-----:R-:W-:Y:S05]  /*5e50*/  BSYNC B0 ;  /* 0x0000000000007941 */ /* 0x001fea0003800000 */
.L_x_2102:
        /* <DEDUP_REMOVED lines=8> */
[----:B------:R-:W0:Y:S02]  /*5ee0*/  LDS R2, [0x400c] ;  /* 0x00400c00ff027984 */ /* 0x000e240000000800 */
[----:B0-----:R0:W1:Y:S06]  /*5ef0*/  R2UR UR8, R2 ;  /* 0x00000000020873c2 */ /* 0x00106c00000e0000 */
[----:B------:R-:W-:Y:S05]  /*5f00*/  @!P5 BRA `(.L_x_2105) ;  /* 0x00000f600000d947 */ /* 0x000fea0003800000 */
[----:B------:R-:W-:Y:S01]  /*5f10*/  ISETP.GE.AND P0, PT, R6, R5, PT ;  /* 0x000000050600720c */ /* 0x000fe20003f06270 */
[----:B------:R-:W-:-:S12]  /*5f20*/  BSSY B0, `(.L_x_2106) ;  /* 0x00000f3000007945 */ /* 0x000fd80003800000 */
[----:B------:R-:W-:Y:S05]  /*5f30*/  @P0 BRA `(.L_x_2107) ;  /* 0x00000f1000000947 */ /* 0x000fea0003800000 */
[----:B0-----:R-:W-:Y:S01]  /*5f40*/  LOP3.LUT R2, RZ, R6, RZ, 0x33, !PT ;  /* 0x00000006ff027212 */ /* 0x001fe200078e33ff */
[----:B------:R-:W-:Y:S01]  /*5f50*/  BSSY B1, `(.L_x_2108) ;  /* 0x000003c000017945 */ /* 0x000fe20003800000 */
[----:B------:R-:W-:-:S03]  /*5f60*/  IMAD.MOV.U32 R8, RZ, RZ, R6 ;  /* 0x000000ffff087224 */ /* 0x000fc600078e0006 */
[----:B------:R-:W-:-:S05]  /*5f70*/  IMAD.IADD R7, R2, 0x1, R5 ;  /* 0x0000000102077824 */ /* 0x000fca00078e0205 */
[----:B------:R-:W-:-:S04]  /*5f80*/  LEA.HI R2, R7, 0x1, RZ, 0x17 ;  /* 0x0000000107027811 */ /* 0x000fc800078fb8ff */
[----:B------:R-:W-:-:S13]  /*5f90*/  LOP3.LUT P0, R9, R2, 0x3, RZ, 0xc0, !PT ;  /* 0x0000000302097812 */ /* 0x000fda000780c0ff */
[----:B------:R-:W-:Y:S05]  /*5fa0*/  @!P0 BRA `(.L_x_2109) ;  /* 0x0000036000008947 */ /* 0x000fea0003800000 */
[----:B------:R-:W0:Y:S01]  /*5fb0*/  LDS R10, [0x4004] ;  /* 0x00400400ff0a7984 */ /* 0x000e220000000800 */
[----:B------:R-:W-:Y:S02]  /*5fc0*/  IMAD R2, R6, c[0x0][0x17c], RZ ;  /* 0x00005f0006027a24 */ /* 0x000fe400078e02ff */
[----:B------:R-:W-:-:S03]  /*5fd0*/  IMAD.MOV.U32 R11, RZ, RZ, c[0x0][0x17c] ;  /* 0x00005f00ff0b7624 */ /* 0x000fc600078e00ff */
[----:B------:R-:W-:Y:S01]  /*5fe0*/  IADD3 R3, P0, R2, UR4, RZ ;  /* 0x0000000402037c10 */ /* 0x000fe2000ff1e0ff */
[----:B------:R-:W-:-:S03]  /*5ff0*/  IMAD.SHL.U32 R11, R11, 0x200, RZ ;  /* 0x000002000b0b7824 */ /* 0x000fc600078e00ff */
[----:B------:R-:W-:Y:S02]  /*6000*/  LEA.HI.X.SX32 R8, R2, UR5, 0x1, P0 ;  /* 0x0000000502087c11 */ /* 0x000fe400080f0eff */
[----:B------:R-:W-:-:S04]  /*6010*/  LEA R2, P1, R3, c[0x0][0x160], 0x2 ;  /* 0x0000580003027a11 */ /* 0x000fc800078210ff */
[----:B------:R-:W-:Y:S01]  /*6020*/  LEA.HI.X R3, R3, c[0x0][0x164], R8, 0x2, P1 ;  /* 0x0000590003037a11 */ /* 0x000fe200008f1408 */
[----:B------:R-:W-:Y:S01]  /*6030*/  IMAD.MOV.U32 R8, RZ, RZ, R6 ;  /* 0x000000ffff087224 */ /* 0x000fe200078e0006 */
[----:B0-----:R-:W-:-:S03]  /*6040*/  ISETP.GT.AND P0, PT, R10, 0x800, PT ;  /* 0x000008000a00780c */ /* 0x001fc60003f04270 */
.L_x_2114:
        /* <DEDUP_REMOVED lines=23> */
.L_x_2111:
[----:B------:R-:W-:Y:S05]  /*61c0*/  BSYNC B2 ;  /* 0x0000000000027941 */ /* 0x000fea0003800000 */
.L_x_2110:
[----:B------:R-:W-:Y:S01]  /*61d0*/  ISETP.NE.OR P5, PT, R17, UR8, P0 ;  /* 0x0000000811007c0c */ /* 0x000fe200087a5670 */
[----:B------:R-:W-:-:S12]  /*61e0*/  BSSY B2, `(.L_x_2112) ;  /* 0x000000f000027945 */ /* 0x000fd80003800000 */
        /* <DEDUP_REMOVED lines=14> */
.L_x_2113:
[----:B------:R-:W-:Y:S05]  /*62d0*/  BSYNC B2 ;  /* 0x0000000000027941 */ /* 0x000fea0003800000 */
.L_x_2112:
[----:B------:R-:W-:Y:S01]  /*62e0*/  IMAD.WIDE R2, R11, 0x4, R2 ;  /* 0x000000040b027825 */ /* 0x000fe200078e0202 */
[----:B0-----:R-:W-:Y:S01]  /*62f0*/  IADD3 R8, R8, 0x200, RZ ;  /* 0x0000020008087810 */ /* 0x001fe20007ffe0ff */
[----:B------:R-:W-:Y:S05]  /*6300*/  @P1 BRA `(.L_x_2114) ;  /* 0xfffffd4000001947 */ /* 0x000fea000383ffff */
.L_x_2109:
[----:B------:R-:W-:Y:S05]  /*6310*/  BSYNC B1 ;  /* 0x0000000000017941 */ /* 0x000fea0003800000 */
.L_x_2108:
[----:B------:R-:W-:-:S13]  /*6320*/  ISETP.GE.U32.AND P0, PT, R7, 0x600, PT ;  /* 0x000006000700780c */ /* 0x000fda0003f06070 */
[----:B------:R-:W-:Y:S05]  /*6330*/  @!P0 BRA `(.L_x_2107) ;  /* 0x00000b1000008947 */ /* 0x000fea0003800000 */
[----:B------:R-:W0:Y:S01]  /*6340*/  LDS R3, [0x4004] ;  /* 0x00400400ff037984 */ /* 0x000e220000000800 */
[----:B------:R-:W-:Y:S02]  /*6350*/  IMAD R2, R8, c[0x0][0x17c], RZ ;  /* 0x00005f0008027a24 */ /* 0x000fe400078e02ff */
[----:B------:R-:W-:-:S03]  /*6360*/  IMAD.MOV.U32 R7, RZ, RZ, c[0x0][0x17c] ;  /* 0x00005f00ff077624 */ /* 0x000fc600078e00ff */
[----:B------:R-:W-:Y:S01]  /*6370*/  IADD3 R17, P0, R2, UR4, RZ ;  /* 0x0000000402117c10 */ /* 0x000fe2000ff1e0ff */
[----:B------:R-:W-:-:S03]  /*6380*/  IMAD.SHL.U32 R7, R7, 0x200, RZ ;  /* 0x0000020007077824 */ /* 0x000fc600078e00ff */
[----:B------:R-:W-:Y:S02]  /*6390*/  LEA R16, P5, R17, c[0x0][0x160], 0x2 ;  /* 0x0000580011107a11 */ /* 0x000fe400078a10ff */
[----:B------:R-:W-:-:S04]  /*63a0*/  LEA.HI.X.SX32 R2, R2, UR5, 0x1, P0 ;  /* 0x0000000502027c11 */ /* 0x000fc800080f0eff */
[----:B------:R-:W-:Y:S02]  /*63b0*/  LEA.HI.X R17, R17, c[0x0][0x164], R2, 0x2, P5 ;  /* 0x0000590011117a11 */ /* 0x000fe400028f1402 */
[----:B0-----:R-:W-:-:S03]  /*63c0*/  ISETP.GT.AND P1, PT, R3, 0x800, PT ;  /* 0x000008000300780c */ /* 0x001fc60003f24270 */
.L_x_2131:
        /* <DEDUP_REMOVED lines=13> */
[----:B-1----:R-:W-:Y:S02]  /*64a0*/  ISETP.GE.U32.AND P5, PT, R15, UR8, PT ;  /* 0x000000080f007c0c */ /* 0x002fe4000bfa6070 */
[C---:B---3--:R-:W-:Y:S02]  /*64b0*/  ISETP.GE.AND P0, PT, R9.reuse, RZ, PT ;  /* 0x000000ff0900720c */ /* 0x048fe40003f06270 */
[----:B------:R-:W-:-:S04]  /*64c0*/  LOP3.LUT R16, R9, 0x7fe00000, RZ, 0xc, !PT ;  /* 0x7fe0000009107812 */ /* 0x000fc800078e0cff */
[----:B------:R-:W-:Y:S02]  /*64d0*/  SEL R13, R9, R16, !P0 ;  /* 0x00000010090d7207 */ /* 0x000fe40004000000 */
[----:B------:R-:W-:-:S03]  /*64e0*/  ISETP.NE.OR P0, PT, R15, UR8, P1 ;  /* 0x000000080f007c0c */ /* 0x000fc60008f05670 */
        /* <DEDUP_REMOVED lines=13> */
.L_x_2116:
[----:B0-----:R-:W-:Y:S05]  /*65c0*/  BSYNC B1 ;  /* 0x0000000000017941 */ /* 0x001fea0003800000 */
.L_x_2115:
        /* <DEDUP_REMOVED lines=15> */
.L_x_2118:
[----:B------:R-:W-:Y:S05]  /*66c0*/  BSYNC B1 ;  /* 0x0000000000017941 */ /* 0x000fea0003800000 */
.L_x_2117:
[C---:B-----5:R-:W-:Y:S01]  /*66d0*/  ISETP.GE.AND P0, PT, R11.reuse, RZ, PT ;  /* 0x000000ff0b00720c */ /* 0x060fe20003f06270 */
[----:B------:R-:W-:Y:S01]  /*66e0*/  BSSY B1, `(.L_x_2119) ;  /* 0x0000018000017945 */ /* 0x000fe20003800000 */
[C---:B0-----:R-:W-:Y:S02]  /*66f0*/  LOP3.LUT R12, R11.reuse, 0x7fe00000, RZ, 0xc, !PT ;  /* 0x7fe000000b0c7812 */ /* 0x041fe400078e0cff */
[----:B------:R-:W-:Y:S02]  /*6700*/  SHF.R.U32.HI R16, RZ, 0x15, R13 ;  /* 0x00000015ff107819 */ /* 0x000fe4000001160d */
[----:B------:R-:W-:-:S02]  /*6710*/  SEL R13, R11, R12, !P0 ;  /* 0x0000000c0b0d7207 */ /* 0x000fc40004000000 */
[----:B------:R-:W-:Y:S02]  /*6720*/  ISETP.GE.U32.AND P0, PT, R16, UR8, PT ;  /* 0x0000000810007c0c */ /* 0x000fe4000bf06070 */
[C---:B------:R-:W-:Y:S02]  /*6730*/  ISETP.GE.AND P5, PT, R10.reuse, RZ, PT ;  /* 0x000000ff0a00720c */ /* 0x040fe40003fa6270 */
[C---:B------:R-:W-:Y:S02]  /*6740*/  LOP3.LUT R15, R10.reuse, 0x7fe00000, RZ, 0xc, !PT ;  /* 0x7fe000000a0f7812 */ /* 0x040fe400078e0cff */
[----:B------:R-:W-:Y:S02]  /*6750*/  SHF.R.U32.HI R13, RZ, 0x15, R13 ;  /* 0x00000015ff0d7819 */ /* 0x000fe4000001160d */
[----:B------:R-:W-:Y:S02]  /*6760*/  SEL R12, R10, R15, !P5 ;  /* 0x0000000f0a0c7207 */ /* 0x000fe40006800000 */
[----:B------:R-:W-:-:S03]  /*6770*/  ISETP.NE.OR P5, PT, R16, UR8, P1 ;  /* 0x0000000810007c0c */ /* 0x000fc60008fa5670 */
        /* <DEDUP_REMOVED lines=14> */
.L_x_2120:
[----:B------:R-:W-:Y:S05]  /*6860*/  BSYNC B1 ;  /* 0x0000000000017941 */ /* 0x000fea0003800000 */
.L_x_2119:
        /* <DEDUP_REMOVED lines=17> */
.L_x_2122:
[----:B------:R-:W-:Y:S05]  /*6980*/  BSYNC B1 ;  /* 0x0000000000017941 */ /* 0x000fea0003800000 */
.L_x_2121:
        /* <DEDUP_REMOVED lines=17> */
.L_x_2124:
[----:B------:R-:W-:Y:S05]  /*6aa0*/  BSYNC B1 ;  /* 0x0000000000017941 */ /* 0x000fea0003800000 */
.L_x_2123:
        /* <DEDUP_REMOVED lines=17> */
.L_x_2126:
[----:B------:R-:W-:Y:S05]  /*6bc0*/  BSYNC B1 ;  /* 0x0000000000017941 */ /* 0x000fea0003800000 */
.L_x_2125:
[----:B------:R-:W-:Y:S01]  /*6bd0*/  BSSY B1, `(.L_x_2127) ;  /* 0x0000010000017945 */ /* 0x000fe20003800000 */
[----:B------:R-:W-:Y:S01]  /*6be0*/  ISETP.NE.OR P5, PT, R12, UR8, P1 ;  /* 0x000000080c007c0c */ /* 0x000fe20008fa5670 */
[----:B------:R-:W-:Y:S07]  /*6bf0*/  @P0 BRA `(.L_x_2128) ;  /* 0x000000d000000947 */ /* 0x000fee0003800000 */
[----:B------:R-:W1:Y:S01]  /*6c00*/  S2R R12, SR_LANEID ;  /* 0x00000000000c7919 */ /* 0x000e620000000000 */
[----:B------:R-:W-:Y:S02]  /*6c10*/  VOTEU.ANY UR9, UPT, PT ;  /* 0x0000000000097886 */ /* 0x000fe400038e0100 */
[----:B------:R-:W1:Y:S01]  /*6c20*/  FLO.U32 R13, UR9 ;  /* 0x00000009000d7d00 */ /* 0x000e6200080e0000 */
[----:B0-----:R-:W0:Y:S07]  /*6c30*/  S2R R15, SR_LTMASK ;  /* 0x00000000000f7919 */ /* 0x001e2e0000003900 */
        /* <DEDUP_REMOVED lines=9> */
.L_x_2128:
[----:B------:R-:W-:Y:S05]  /*6cd0*/  BSYNC B1 ;  /* 0x0000000000017941 */ /* 0x000fea0003800000 */
.L_x_2127:
        /* <DEDUP_REMOVED lines=16> */
.L_x_2130:
[----:B------:R-:W-:Y:S05]  /*6de0*/  BSYNC B1 ;  /* 0x0000000000017941 */ /* 0x000fea0003800000 */
.L_x_2129:
[----:B------:R-:W-:Y:S01]  /*6df0*/  IADD3 R8, R8, 0x800, RZ ;  /* 0x0000080008087810 */ /* 0x000fe20007ffe0ff */
[----:B------:R-:W-:-:S03]  /*6e00*/  IMAD.WIDE R2, R7, 0x4, R2 ;  /* 0x0000000407027825 */ /* 0x000fc600078e0202 */
[----:B------:R-:W-:Y:S01]  /*6e10*/  ISETP.GE.AND P0, PT, R8, R5, PT ;  /* 0x000000050800720c */ /* 0x000fe20003f06270 */
[----:B0-----:R-:W-:Y:S02]  /*6e20*/  IMAD.MOV.U32 R16, RZ, RZ, R2 ;  /* 0x000000ffff107224 */ /* 0x001fe400078e0002 */
[----:B------:R-:W-:-:S10]  /*6e30*/  IMAD.MOV.U32 R17, RZ, RZ, R3 ;  /* 0x000000ffff117224 */ /* 0x000fd400078e0003 */
[----:B------:R-:W-:Y:S05]  /*6e40*/  @!P0 BRA `(.L_x_2131) ;  /* 0xfffff58000008947 */ /* 0x000fea000383ffff */
.L_x_2107:
[----:B------:R-:W-:Y:S05]  /*6e50*/  BSYNC B0 ;  /* 0x0000000000007941 */ /* 0x000fea0003800000 */
.L_x_2106:
[----:B------:R-:W-:Y:S05]  /*6e60*/  BRA `(.L_x_2132) ;  /* 0x0000118000007947 */ /* 0x000fea0003800000 */
.L_x_2105:
        /* <DEDUP_REMOVED lines=9> */
[----:B0-----:R-:W-:-:S05]  /*6f00*/  IMAD.IADD R2, R5, 0x1, -R3 ;  /* 0x0000000105027824 */ /* 0x001fca00078e0a03 */
[----:B------:R-:W-:-:S04]  /*6f10*/  SHF.R.S32.HI R7, RZ, 0x1f, R2 ;  /* 0x0000001fff077819 */ /* 0x000fc80000011402 */
[----:B------:R-:W-:-:S04]  /*6f20*/  LEA.HI R7, R7, R2, RZ, 0x2 ;  /* 0x0000000207077211 */ /* 0x000fc800078f10ff */
[----:B------:R-:W-:-:S04]  /*6f30*/  SHF.R.S32.HI R7, RZ, 0x2, R7 ;  /* 0x00000002ff077819 */ /* 0x000fc80000011407 */
[----:B------:R-:W-:-:S13]  /*6f40*/  ISETP.GT.AND P0, PT, R7, R6, PT ;  /* 0x000000060700720c */ /* 0x000fda0003f04270 */
[----:B------:R-:W-:Y:S05]  /*6f50*/  @!P0 BRA `(.L_x_2134) ;  /* 0x00000ac000008947 */ /* 0x000fea0003800000 */
[----:B------:R-:W0:Y:S01]  /*6f60*/  LDS R2, [0x4004] ;  /* 0x00400400ff027984 */ /* 0x000e220000000800 */
[----:B------:R-:W-:Y:S01]  /*6f70*/  IADD3 R13, P0, R3, UR4, RZ ;  /* 0x00000004030d7c10 */ /* 0x000fe2000ff1e0ff */
[--C-:B------:R-:W-:Y:S02]  /*6f80*/  IMAD.MOV.U32 R12, RZ, RZ, R6.reuse ;  /* 0x000000ffff0c7224 */ /* 0x100fe400078e0006 */
[----:B------:R-:W-:Y:S02]  /*6f90*/  IMAD.MOV.U32 R18, RZ, RZ, R6 ;  /* 0x000000ffff127224 */ /* 0x000fe400078e0006 */
[----:B------:R-:W-:Y:S01]  /*6fa0*/  IMAD.X R8, RZ, RZ, UR5, P0 ;  /* 0x00000005ff087e24 */ /* 0x000fe200080e06ff */
[----:B0-----:R-:W-:Y:S02]  /*6fb0*/  ISETP.GT.AND P1, PT, R2, 0x800, PT ;  /* 0x000008000200780c */ /* 0x001fe40003f24270 */
[----:B------:R-:W-:-:S04]  /*6fc0*/  LEA R2, P5, R13, c[0x0][0x160], 0x2 ;  /* 0x000058000d027a11 */ /* 0x000fc800078a10ff */
[----:B------:R-:W-:Y:S02]  /*6fd0*/  LEA.HI.X R13, R13, c[0x0][0x164], R8, 0x2, P5 ;  /* 0x000059000d0d7a11 */ /* 0x000fe400028f1408 */
.L_x_2151:
        /* <DEDUP_REMOVED lines=11> */
[----:B------:R-:W-:Y:S02]  /*7090*/  SHF.R.U32.HI R15, RZ, 0x15, R15 ;  /* 0x00000015ff0f7819 */ /* 0x000fe4000001160f */
[----:B------:R-:W-:Y:S02]  /*70a0*/  SEL R16, R9, R16, !P0 ;  /* 0x0000001009107207 */ /* 0x000fe40004000000 */
[C---:B-1----:R-:W-:Y:S02]  /*70b0*/  ISETP.GE.U32.AND P5, PT, R15.reuse, UR8, PT ;  /* 0x000000080f007c0c */ /* 0x042fe4000bfa6070 */
[----:B------:R-:W-:Y:S01]  /*70c0*/  ISETP.NE.OR P0, PT, R15, UR8, P1 ;  /* 0x000000080f007c0c */ /* 0x000fe20008f05670 */
[----:B------:R-:W-:-:S10]  /*70d0*/  IMAD R15, R18, 0x4, R3 ;  /* 0x00000004120f7824 */ /* 0x000fd400078e0203 */
        /* <DEDUP_REMOVED lines=13> */
.L_x_2136:
[----:B------:R-:W-:Y:S05]  /*71b0*/  BSYNC B1 ;  /* 0x0000000000017941 */ /* 0x000fea0003800000 */
.L_x_2135:
[----:B------:R-:W-:Y:S01]  /*71c0*/  BSSY B1, `(.L_x_2137) ;  /* 0x0000010000017945 */ /* 0x000fe20003800000 */
[----:B------:R-:W-:Y:S01]  /*71d0*/  ISETP.GE.AND P5, PT, R10, RZ, PT ;  /* 0x000000ff0a00720c */ /* 0x000fe20003fa6270 */
[----:B------:R-:W-:Y:S07]  /*71e0*/  @P0 BRA `(.L_x_2138) ;  /* 0x000000d000000947 */ /* 0x000fee0003800000 */
        /* <DEDUP_REMOVED lines=13> */
.L_x_2138:
[----:B------:R-:W-:Y:S05]  /*72c0*/  BSYNC B1 ;  /* 0x0000000000017941 */ /* 0x000fea0003800000 */
.L_x_2137:
[C---:B0-----:R-:W-:Y:S01]  /*72d0*/  LOP3.LUT R17, R10.reuse, 0x7fe00000, RZ, 0xc, !PT ;  /* 0x7fe000000a117812 */ /* 0x041fe200078e0cff */
[----:B------:R-:W-:Y:S01]  /*72e0*/  BSSY B1, `(.L_x_2139) ;  /* 0x0000017000017945 */ /* 0x000fe20003800000 */
[----:B------:R-:W-:Y:S02]  /*72f0*/  SHF.R.U32.HI R18, RZ, 0x15, R16 ;  /* 0x00000015ff127819 */ /* 0x000fe40000011610 */
[----:B------:R-:W-:Y:S02]  /*7300*/  SEL R16, R10, R17, !P5 ;  /* 0x000000110a107207 */ /* 0x000fe40006800000 */
[----:B------:R-:W-:-:S02]  /*7310*/  ISETP.GE.U32.AND P5, PT, R18, UR8, PT ;  /* 0x0000000812007c0c */ /* 0x000fc4000bfa6070 */
        /* <DEDUP_REMOVED lines=19> */
.L_x_2140:
[----:B------:R-:W-:Y:S05]  /*7450*/  BSYNC B1 ;  /* 0x0000000000017941 */ /* 0x000fea0003800000 */
.L_x_2139:
        /* <DEDUP_REMOVED lines=17> */
.L_x_2142:
[----:B------:R-:W-:Y:S05]  /*7570*/  BSYNC B1 ;  /* 0x0000000000017941 */ /* 0x000fea0003800000 */
.L_x_2141:
[----:B------:R-:W-:Y:S01]  /*7580*/  BSSY B1, `(.L_x_2143) ;  /* 0x0000011000017945 */ /* 0x000fe20003800000 */
[----:B------:R-:W-:Y:S02]  /*7590*/  ISETP.NE.OR P0, PT, R16, UR8, P1 ;  /* 0x0000000810007c0c */ /* 0x000fe40008f05670 */
[----:B------:R-:W-:Y:S01]  /*75a0*/  SHF.R.U32.HI R8, RZ, 0x15, R8 ;  /* 0x00000015ff087819 */ /* 0x000fe20000011608 */
        /* <DEDUP_REMOVED lines=14> */
.L_x_2144:
[----:B------:R-:W-:Y:S05]  /*7690*/  BSYNC B1 ;  /* 0x0000000000017941 */ /* 0x000fea0003800000 */
.L_x_2143:
[----:B------:R-:W-:Y:S01]  /*76a0*/  BSSY B1, `(.L_x_2145) ;  /* 0x0000011000017945 */ /* 0x000fe20003800000 */
[----:B------:R-:W-:Y:S01]  /*76b0*/  ISETP.GE.U32.AND P5, PT, R8, UR8, PT ;  /* 0x0000000808007c0c */ /* 0x000fe2000bfa6070 */
[----:B------:R-:W-:Y:S07]  /*76c0*/  @P0 BRA `(.L_x_2146) ;  /* 0x000000e000000947 */ /* 0x000fee0003800000 */
        /* <DEDUP_REMOVED lines=14> */
.L_x_2146:
[----:B------:R-:W-:Y:S05]  /*77b0*/  BSYNC B1 ;  /* 0x0000000000017941 */ /* 0x000fea0003800000 */
.L_x_2145:
[----:B------:R-:W-:Y:S01]  /*77c0*/  BSSY B1, `(.L_x_2147) ;  /* 0x0000010000017945 */ /* 0x000fe20003800000 */
[----:B------:R-:W-:Y:S01]  /*77d0*/  ISETP.NE.OR P0, PT, R8, UR8, P1 ;  /* 0x0000000808007c0c */ /* 0x000fe20008f05670 */
        /* <DEDUP_REMOVED lines=14> */
.L_x_2148:
[----:B------:R-:W-:Y:S05]  /*78c0*/  BSYNC B1 ;  /* 0x0000000000017941 */ /* 0x000fea0003800000 */
.L_x_2147:
        /* <DEDUP_REMOVED lines=16> */
.L_x_2150:
[----:B------:R-:W-:Y:S05]  /*79d0*/  BSYNC B1 ;  /* 0x0000000000017941 */ /* 0x000fea0003800000 */
.L_x_2149:
[----:B0-----:R-:W-:-:S04]  /*79e0*/  IADD3 R18, R12, 0x200, RZ ;  /* 0x000002000c127810 */ /* 0x001fc80007ffe0ff */
[----:B------:R-:W-:Y:S01]  /*79f0*/  ISETP.GT.AND P0, PT, R7, R18, PT ;  /* 0x000000120700720c */ /* 0x000fe20003f04270 */
[----:B------:R-:W-:-:S12]  /*7a00*/  IMAD.MOV.U32 R12, RZ, RZ, R18 ;  /* 0x000000ffff0c7224 */ /* 0x000fd800078e0012 */
[----:B------:R-:W-:Y:S05]  /*7a10*/  @P0 BRA `(.L_x_2151) ;  /* 0xfffff5c000000947 */ /* 0x000fea000383ffff */
.L_x_2134:
[----:B------:R-:W-:Y:S05]  /*7a20*/  BSYNC B0 ;  /* 0x0000000000007941 */ /* 0x000fea0003800000 */
.L_x_2133:
[----:B------:R-:W-:Y:S01]  /*7a30*/  ISETP.GT.U32.AND P0, PT, R3, R6, PT ;  /* 0x000000060300720c */ /* 0x000fe20003f04070 */
[----:B------:R-:W-:-:S12]  /*7a40*/  BSSY B0, `(.L_x_2152) ;  /* 0x000002c000007945 */ /* 0x000fd80003800000 */
[----:B------:R-:W-:Y:S05]  /*7a50*/  @!P0 BRA `(.L_x_2153) ;  /* 0x000002a000008947 */ /* 0x000fea0003800000 */
[----:B------:R-:W-:-:S05]  /*7a60*/  IADD3 R2, P0, R6, UR4, RZ ;  /* 0x0000000406027c10 */ /* 0x000fca000ff1e0ff */
[----:B------:R-:W-:Y:S01]  /*7a70*/  IMAD.X R9, RZ, RZ, UR5, P0 ;  /* 0x00000005ff097e24 */ /* 0x000fe200080e06ff */
        /* <DEDUP_REMOVED lines=22> */
.L_x_2155:
[----:B------:R-:W-:Y:S05]  /*7be0*/  BSYNC B1 ;  /* 0x0000000000017941 */ /* 0x000fea0003800000 */
.L_x_2154:
[----:B------:R-:W1:Y:S02]  /*7bf0*/  LDS R8, [0x4004] ;  /* 0x00400400ff087984 */ /* 0x000e640000000800 */
[----:B-1----:R-:W-:-:S04]  /*7c00*/  ISETP.GT.AND P0, PT, R8, 0x800, PT ;  /* 0x000008000800780c */ /* 0x002fc80003f04270 */
[----:B------:R-:W-:-:S13]  /*7c10*/  ISETP.NE.OR P0, PT, R13, UR8, P0 ;  /* 0x000000080d007c0c */ /* 0x000fda0008705670 */
        /* <DEDUP_REMOVED lines=14> */
.L_x_2153:
[----:B------:R-:W-:Y:S05]  /*7d00*/  BSYNC B0 ;  /* 0x0000000000007941 */ /* 0x000fea0003800000 */
.L_x_2152:
        /* <DEDUP_REMOVED lines=28> */
.L_x_2157:
[----:B------:R-:W-:Y:S05]  /*7ed0*/  BSYNC B0 ;  /* 0x0000000000007941 */ /* 0x000fea0003800000 */
.L_x_2156:
        /* <DEDUP_REMOVED lines=17> */
.L_x_2132:
        /* <DEDUP_REMOVED lines=17> */
.L_x_2162:
[----:B------:R-:W-:Y:S01]  /*8100*/  IADD3 R2, R2, -0x1, RZ ;  /* 0xffffffff02027810 */ /* 0x000fe20007ffe0ff */
[----:B------:R0:W-:Y:S01]  /*8110*/  STS [R7], RZ ;  /* 0x000000ff07007388 */ /* 0x0001e20000000800 */
[----:B------:R-:W-:Y:S02]  /*8120*/  IADD3 R3, R3, 0x200, RZ ;  /* 0x0000020003037810 */ /* 0x000fe40007ffe0ff */
[----:B------:R-:W-:Y:S02]  /*8130*/  ISETP.NE.AND P0, PT, R2, RZ, PT ;  /* 0x000000ff0200720c */ /* 0x000fe40003f05270 */
[----:B0-----:R-:W-:-:S11]  /*8140*/  IADD3 R7, R7, 0x800, RZ ;  /* 0x0000080007077810 */ /* 0x001fd60007ffe0ff */
[----:B------:R-:W-:Y:S05]  /*8150*/  @P0 BRA `(.L_x_2162) ;  /* 0xffffffa000000947 */ /* 0x000fea000383ffff */
.L_x_2161:
[----:B------:R-:W-:Y:S05]  /*8160*/  BSYNC B1 ;  /* 0x0000000000017941 */ /* 0x000fea0003800000 */
.L_x_2160:
[----:B------:R-:W-:Y:S05]  /*8170*/  @!P1 BRA `(.L_x_2159) ;  /* 0x000000a000009947 */ /* 0x000fea0003800000 */
[C---:B------:R-:W-:Y:S02]  /*8180*/  IADD3 R2, R3.reuse, -0x800, RZ ;  /* 0xfffff80003027810 */ /* 0x040fe40007ffe0ff */
[----:B------:R-:W-:-:S04]  /*8190*/  LEA R3, R3, 0x20a0, 0x2 ;  /* 0x000020a003037811 */ /* 0x000fc800078e10ff */
.L_x_2163:
        /* <DEDUP_REMOVED lines=8> */
.L_x_2159:
[----:B------:R-:W-:Y:S05]  /*8220*/  BSYNC B0 ;  /* 0x0000000000007941 */ /* 0x000fea0003800000 */
.L_x_2158:
[----:B------:R-:W-:Y:S01]  /*8230*/  BAR.SYNC.DEFER_BLOCKING 0x0 ;  /* 0x0000000000007b1d */ /* 0x000fe20000010000 */
[----:B------:R-:W-:Y:S01]  /*8240*/  ISETP.NE.AND P0, PT, R14, 0x1, PT ;  /* 0x000000010e00780c */ /* 0x000fe20003f05270 */
[----:B-1----:R-:W-:-:S12]  /*8250*/  USHF.L.U32 UR8, UR8, 0x15, URZ ;  /* 0x0000001508087899 */ /* 0x002fd8000800063f */
        /* <DEDUP_REMOVED lines=12> */
[----:B------:R-:W-:-:S03]  /*8320*/  IMAD.MOV.U32 R7, RZ, RZ, c[0x0][0x17c] ;  /* 0x00005f00ff077624 */ /* 0x000fc600078e00ff */
[----:B------:R-:W-:Y:S01]  /*8330*/  IADD3 R11, P0, R2, UR4, RZ ;  /* 0x00000004020b7c10 */ /* 0x000fe2000ff1e0ff */
[----:B------:R-:W-:-:S03]  /*8340*/  IMAD.SHL.U32 R15, R7, 0x200, RZ ;  /* 0x00000200070f7824 */ /* 0x000fc600078e00ff */
[----:B------:R-:W-:Y:S02]  /*8350*/  LEA.HI.X.SX32 R2, R2, UR5, 0x1, P0 ;  /* 0x0000000502027c11 */ /* 0x000fe400080f0eff */
[----:B------:R-:W-:-:S04]  /*8360*/  LEA R10, P0, R11, c[0x0][0x160], 0x2 ;  /* 0x000058000b0a7a11 */ /* 0x000fc800078010ff */
[----:B------:R-:W-:Y:S01]  /*8370*/  LEA.HI.X R11, R11, c[0x0][0x164], R2, 0x2, P0 ;  /* 0x000059000b0b7a11 */ /* 0x000fe200000f1402 */
[----:B------:R-:W-:-:S04]  /*8380*/  IMAD.MOV.U32 R2, RZ, RZ, R6 ;  /* 0x000000ffff027224 */ /* 0x000fc800078e0006 */
.L_x_2171:
[----:B0-----:R0:W2:Y:S01]  /*8390*/  LDG.E R12, [R10.64] ;  /* 0x0000000e0a0c7981 */ /* 0x0010a2000c1e1900 */
[----:B------:R-:W-:Y:S01]  /*83a0*/  IADD3 R3, R3, -0x1, RZ ;  /* 0xffffffff03037810 */ /* 0x000fe20007ffe0ff */
[----:B------:R-:W-:Y:S01]  /*83b0*/  IMAD.WIDE R8, R15, 0x4, R10 ;  /* 0x000000040f087825 */ /* 0x000fe200078e020a */
[----:B------:R-:W-:Y:S01]  /*83c0*/  YIELD ;  /* 0x0000000000007946 */ /* 0x000fe20003800000 */
[----:B------:R-:W-:Y:S01]  /*83d0*/  BSSY B2, `(.L_x_2169) ;  /* 0x000000e000027945 */ /* 0x000fe20003800000 */
[----:B------:R-:W-:Y:S01]  /*83e0*/  ISETP.NE.AND P5, PT, R3, RZ, PT ;  /* 0x000000ff0300720c */ /* 0x000fe20003fa5270 */
[----:B0-----:R-:W-:Y:S01]  /*83f0*/  IMAD.MOV.U32 R10, RZ, RZ, R8 ;  /* 0x000000ffff0a7224 */ /* 0x001fe200078e0008 */
        /* <DEDUP_REMOVED lines=11> */
.L_x_2170:
[----:B------:R-:W-:Y:S05]  /*84b0*/  BSYNC B2 ;  /* 0x0000000000027941 */ /* 0x000fea0003800000 */
.L_x_2169:
[----:B------:R-:W-:Y:S01]  /*84c0*/  IMAD.MOV.U32 R11, RZ, RZ, R9 ;  /* 0x000000ffff0b7224 */ /* 0x000fe200078e0009 */
[----:B------:R-:W-:Y:S01]  /*84d0*/  IADD3 R2, R2, 0x200, RZ ;  /* 0x0000020002027810 */ /* 0x000fe20007ffe0ff */
[----:B------:R-:W-:Y:S05]  /*84e0*/  @P5 BRA `(.L_x_2171) ;  /* 0xfffffea000005947 */ /* 0x000fea000383ffff */
.L_x_2168:
[----:B------:R-:W-:Y:S05]  /*84f0*/  BSYNC B1 ;  /* 0x0000000000017941 */ /* 0x000fea0003800000 */
.L_x_2167:
[----:B------:R-:W-:-:S13]  /*8500*/  ISETP.GE.U32.AND P0, PT, R13, 0x600, PT ;  /* 0x000006000d00780c */ /* 0x000fda0003f06070 */
[----:B------:R-:W-:Y:S05]  /*8510*/  @!P0 BRA `(.L_x_2166) ;  /* 0x0000049000008947 */ /* 0x000fea0003800000 */
[----:B------:R-:W-:Y:S02]  /*8520*/  IMAD R3, R2, c[0x0][0x17c], RZ ;  /* 0x00005f0002037a24 */ /* 0x000fe400078e02ff */
[----:B0-----:R-:W-:-:S03]  /*8530*/  IMAD.MOV.U32 R7, RZ, RZ, c[0x0][0x17c] ;  /* 0x00005f00ff077624 */ /* 0x001fc600078e00ff */
[----:B------:R-:W-:-:S04]  /*8540*/  IADD3 R13, P0, R3, UR4, RZ ;  /* 0x00000004030d7c10 */ /* 0x000fc8000ff1e0ff */
[----:B------:R-:W-:Y:S02]  /*8550*/  LEA R12, P1, R13, c[0x0][0x160], 0x2 ;  /* 0x000058000d0c7a11 */ /* 0x000fe400078210ff */
[----:B------:R-:W-:Y:S01]  /*8560*/  LEA.HI.X.SX32 R8, R3, UR5, 0x1, P0 ;  /* 0x0000000503087c11 */ /* 0x000fe200080f0eff */
[----:B------:R-:W-:-:S03]  /*8570*/  IMAD.SHL.U32 R3, R7, 0x200, RZ ;  /* 0x0000020007037824 */ /* 0x000fc600078e00ff */
[----:B------:R-:W-:-:S05]  /*8580*/  LEA.HI.X R13, R13, c[0x0][0x164], R8, 0x2, P1 ;  /* 0x000059000d0d7a11 */ /* 0x000fca00008f1408 */
.L_x_2180:
        /* <DEDUP_REMOVED lines=15> */
[----:B0-----:R-:W-:-:S04]  /*8680*/  LOP3.LUT R13, RZ, R20, RZ, 0x33, !PT ;  /* 0x00000014ff0d7212 */ /* 0x001fc800078e33ff */
[----:B------:R-:W-:-:S04]  /*8690*/  SEL R12, R20, R13, !P1 ;  /* 0x0000000d140c7207 */ /* 0x000fc80004800000 */
[----:B------:R-:W-:-:S04]  /*86a0*/  SHF.R.U32.HI R12, RZ, 0x8, R12 ;  /* 0x00000008ff0c7819 */ /* 0x000fc8000001160c */
[----:B------:R-:W-:-:S05]  /*86b0*/  LOP3.LUT R12, R12, 0x1ffc, RZ, 0xc0, !PT ;  /* 0x00001ffc0c0c7812 */ /* 0x000fca00078ec0ff */
[----:B------:R0:W-:Y:S02]  /*86c0*/  ATOMS.POPC.INC.32 RZ, [R12+URZ+0x8a0] ;  /* 0x0008a0000cff7f8c */ /* 0x0001e4000d00003f */
.L_x_2173:
[----:B0-----:R-:W-:Y:S05]  /*86d0*/  BSYNC B1 ;  /* 0x0000000000017941 */ /* 0x001fea0003800000 */
.L_x_2172:
[C---:B-----5:R-:W-:Y:S01]  /*86e0*/  ISETP.GE.AND P5, PT, R11.reuse, RZ, PT ;  /* 0x000000ff0b00720c */ /* 0x060fe20003fa6270 */
[----:B------:R-:W-:Y:S01]  /*86f0*/  BSSY B1, `(.L_x_2174) ;  /* 0x0000013000017945 */ /* 0x000fe20003800000 */
[C---:B------:R-:W-:Y:S02]  /*8700*/  LOP3.LUT R12, R11.reuse, 0x7fe00000, RZ, 0xc, !PT ;  /* 0x7fe000000b0c7812 */ /* 0x040fe400078e0cff */
[C---:B------:R-:W-:Y:S02]  /*8710*/  ISETP.GE.AND P1, PT, R10.reuse, RZ, PT ;  /* 0x000000ff0a00720c */ /* 0x040fe40003f26270 */
[----:B------:R-:W-:Y:S02]  /*8720*/  SEL R12, R11, R12, !P5 ;  /* 0x0000000c0b0c7207 */ /* 0x000fe40006800000 */
[----:B------:R-:W-:Y:S02]  /*8730*/  LOP3.LUT R13, R10, 0x7fe00000, RZ, 0xc, !PT ;  /* 0x7fe000000a0d7812 */ /* 0x000fe400078e0cff */
[----:B------:R-:W-:-:S02]  /*8740*/  LOP3.LUT R12, R12, 0xffe00000, RZ, 0xc0, !PT ;  /* 0xffe000000c0c7812 */ /* 0x000fc400078ec0ff */
[C---:B------:R-:W-:Y:S02]  /*8750*/  ISETP.GE.AND P0, PT, R7.reuse, RZ, PT ;  /* 0x000000ff0700720c */ /* 0x040fe40003f06270 */
[----:B------:R-:W-:Y:S02]  /*8760*/  ISETP.NE.AND P6, PT, R12, UR8, PT ;  /* 0x000000080c007c0c */ /* 0x000fe4000bfc5270 */
[C---:B------:R-:W-:Y:S02]  /*8770*/  LOP3.LUT R16, R7.reuse, 0x7fe00000, RZ, 0xc, !PT ;  /* 0x7fe0000007107812 */ /* 0x040fe400078e0cff */
[----:B------:R-:W-:Y:S02]  /*8780*/  SEL R13, R10, R13, !P1 ;  /* 0x0000000d0a0d7207 */ /* 0x000fe40004800000 */
[----:B------:R-:W-:Y:S02]  /*8790*/  SEL R16, R7, R16, !P0 ;  /* 0x0000001007107207 */ /* 0x000fe40004000000 */
[----:B------:R-:W-:-:S02]  /*87a0*/  LOP3.LUT R13, R13, 0xffe00000, RZ, 0xc0, !PT ;  /* 0xffe000000d0d7812 */ /* 0x000fc400078ec0ff */
[----:B------:R-:W-:-:S03]  /*87b0*/  LOP3.LUT R16, R16, 0xffe00000, RZ, 0xc0, !PT ;  /* 0xffe0000010107812 */ /* 0x000fc600078ec0ff */
[----:B------:R-:W-:Y:S05]  /*87c0*/  @P6 BRA `(.L_x_2175) ;  /* 0x0000005000006947 */ /* 0x000fea0003800000 */
[----:B------:R-:W-:-:S04]  /*87d0*/  LOP3.LUT R12, RZ, R11, RZ, 0x33, !PT ;  /* 0x0000000bff0c7212 */ /* 0x000fc800078e33ff */
[----:B------:R-:W-:-:S04]  /*87e0*/  SEL R11, R11, R12, !P5 ;  /* 0x0000000c0b0b7207 */ /* 0x000fc80006800000 */
[----:B------:R-:W-:-:S04]  /*87f0*/  SHF.R.U32.HI R11, RZ, 0x8, R11 ;  /* 0x00000008ff0b7819 */ /* 0x000fc8000001160b */
[----:B------:R-:W-:-:S05]  /*8800*/  LOP3.LUT R11, R11, 0x1ffc, RZ, 0xc0, !PT ;  /* 0x00001ffc0b0b7812 */ /* 0x000fca00078ec0ff */
[----:B------:R0:W-:Y:S02]  /*8810*/  ATOMS.POPC.INC.32 RZ, [R11+URZ+0x8a0] ;  /* 0x0008a0000bff7f8c */ /* 0x0001e4000d00003f */
.L_x_2175:
[----:B------:R-:W-:Y:S05]  /*8820*/  BSYNC B1 ;  /* 0x0000000000017941 */ /* 0x000fea0003800000 */
.L_x_2174:
[----:B------:R-:W-:Y:S01]  /*8830*/  ISETP.NE.AND P6, PT, R13, UR8, PT ;  /* 0x000000080d007c0c */ /* 0x000fe2000bfc5270 */
[----:B------:R-:W-:Y:S01]  /*8840*/  BSSY B1, `(.L_x_2176) ;  /* 0x0000008000017945 */ /* 0x000fe20003800000 */
[----:B------:R-:W-:-:S11]  /*8850*/  ISETP.NE.AND P5, PT, R16, UR8, PT ;  /* 0x0000000810007c0c */ /* 0x000fd6000bfa5270 */
[----:B------:R-:W-:Y:S05]  /*8860*/  @P6 BRA `(.L_x_2177) ;  /* 0x0000005000006947 */ /* 0x000fea0003800000 */
[----:B0-----:R-:W-:-:S04]  /*8870*/  LOP3.LUT R11, RZ, R10, RZ, 0x33, !PT ;  /* 0x0000000aff0b7212 */ /* 0x001fc800078e33ff */
[----:B------:R-:W-:-:S04]  /*8880*/  SEL R10, R10, R11, !P1 ;  /* 0x0000000b0a0a7207 */ /* 0x000fc80004800000 */
[----:B------:R-:W-:-:S04]  /*8890*/  SHF.R.U32.HI R10, RZ, 0x8, R10 ;  /* 0x00000008ff0a7819 */ /* 0x000fc8000001160a */
[----:B------:R-:W-:-:S05]  /*88a0*/  LOP3.LUT R10, R10, 0x1ffc, RZ, 0xc0, !PT ;  /* 0x00001ffc0a0a7812 */ /* 0x000fca00078ec0ff */
[----:B------:R0:W-:Y:S02]  /*88b0*/  ATOMS.POPC.INC.32 RZ, [R10+URZ+0x8a0] ;  /* 0x0008a0000aff7f8c */ /* 0x0001e4000d00003f */
.L_x_2177:
[----:B------:R-:W-:Y:S05]  /*88c0*/  BSYNC B1 ;  /* 0x0000000000017941 */ /* 0x000fea0003800000 */
.L_x_2176:
[----:B------:R-:W-:Y:S01]  /*88d0*/  BSSY B1, `(.L_x_2178) ;  /* 0x0000007000017945 */ /* 0x000fe20003800000 */
[----:B------:R-:W-:Y:S05]  /*88e0*/  @P5 BRA `(.L_x_2179) ;  /* 0x0000005000005947 */ /* 0x000fea0003800000 */
[----:B0-----:R-:W-:-:S04]  /*88f0*/  LOP3.LUT R10, RZ, R7, RZ, 0x33, !PT ;  /* 0x00000007ff0a7212 */ /* 0x001fc800078e33ff */
[----:B------:R-:W-:-:S04]  /*8900*/  SEL R7, R7, R10, !P0 ;  /* 0x0000000a07077207 */ /* 0x000fc80004000000 */
[----:B------:R-:W-:-:S04]  /*8910*/  SHF.R.U32.HI R7, RZ, 0x8, R7 ;  /* 0x00000008ff077819 */ /* 0x000fc80000011607 */
[----:B------:R-:W-:-:S05]  /*8920*/  LOP3.LUT R7, R7, 0x1ffc, RZ, 0xc0, !PT ;  /* 0x00001ffc07077812 */ /* 0x000fca00078ec0ff */
[----:B------:R0:W-:Y:S02]  /*8930*/  ATOMS.POPC.INC.32 RZ, [R7+URZ+0x8a0] ;  /* 0x0008a00007ff7f8c */ /* 0x0001e4000d00003f */
.L_x_2179:
[----:B------:R-:W-:Y:S05]  /*8940*/  BSYNC B1 ;  /* 0x0000000000017941 */ /* 0x000fea0003800000 */
.L_x_2178:
[----:B------:R-:W-:Y:S01]  /*8950*/  IADD3 R2, R2, 0x800, RZ ;  /* 0x0000080002027810 */ /* 0x000fe20007ffe0ff */
[----:B------:R-:W-:-:S03]  /*8960*/  IMAD.WIDE R8, R3, 0x4, R8 ;  /* 0x0000000403087825 */ /* 0x000fc600078e0208 */
[----:B------:R-:W-:Y:S01]  /*8970*/  ISETP.GE.AND P0, PT, R2, R5, PT ;  /* 0x000000050200720c */ /* 0x000fe20003f06270 */
[----:B------:R-:W-:Y:S02]  /*8980*/  IMAD.MOV.U32 R12, RZ, RZ, R8 ;  /* 0x000000ffff0c7224 */ /* 0x000fe400078e0008 */
[----:B------:R-:W-:-:S10]  /*8990*/  IMAD.MOV.U32 R13, RZ, RZ, R9 ;  /* 0x000000ffff0d7224 */ /* 0x000fd400078e0009 */
[----:B------:R-:W-:Y:S05]  /*89a0*/  @!P0 BRA `(.L_x_2180) ;  /* 0xfffffbe000008947 */ /* 0x000fea000383ffff */
.L_x_2166:
[----:B------:R-:W-:Y:S05]  /*89b0*/  BSYNC B0 ;  /* 0x0000000000007941 */ /* 0x000fea0003800000 */
.L_x_2165:
[----:B------:R-:W-:Y:S05]  /*89c0*/  BRA `(.L_x_2181) ;  /* 0x0000079000007947 */ /* 0x000fea0003800000 */
.L_x_2164:
        /* <DEDUP_REMOVED lines=15> */
[----:B------:R-:W-:Y:S01]  /*8ac0*/  IADD3 R13, P0, R3, UR4, RZ ;  /* 0x00000004030d7c10 */ /* 0x000fe2000ff1e0ff */
[----:B------:R-:W-:-:S03]  /*8ad0*/  IMAD.MOV.U32 R12, RZ, RZ, R6 ;  /* 0x000000ffff0c7224 */ /* 0x000fc600078e0006 */
[----:B------:R-:W-:Y:S01]  /*8ae0*/  LEA R2, P1, R13, c[0x0][0x160], 0x2 ;  /* 0x000058000d027a11 */ /* 0x000fe200078210ff */
[----:B------:R-:W-:-:S05]  /*8af0*/  IMAD.X R8, RZ, RZ, UR5, P0 ;  /* 0x00000005ff087e24 */ /* 0x000fca00080e06ff */
[----:B------:R-:W-:Y:S02]  /*8b00*/  LEA.HI.X R13, R13, c[0x0][0x164], R8, 0x2, P1 ;  /* 0x000059000d0d7a11 */ /* 0x000fe400008f1408 */
.L_x_2192:
[----:B0-----:R-:W-:-:S04]  /*8b10*/  SHF.R.S64 R9, RZ, 0x1c, R12 ;  /* 0x0000001cff097819 */ /* 0x001fc8000000100c */
[----:B------:R-:W-:-:S04]  /*8b20*/  IADD3 R8, P0, R9, R2, RZ ;  /* 0x0000000209087210 */ /* 0x000fc80007f1e0ff */
[----:B------:R-:W-:-:S06]  /*8b30*/  LEA.HI.X.SX32 R9, R12, R13, 0x4, P0 ;  /* 0x0000000d0c097211 */ /* 0x000fcc00000f26ff */
        /* <DEDUP_REMOVED lines=16> */
.L_x_2185:
[----:B------:R-:W-:Y:S05]  /*8c40*/  BSYNC B1 ;  /* 0x0000000000017941 */ /* 0x000fea0003800000 */
.L_x_2184:
[----:B0-----:R-:W-:Y:S01]  /*8c50*/  LOP3.LUT R8, R9, 0x7fe00000, RZ, 0xc, !PT ;  /* 0x7fe0000009087812 */ /* 0x001fe200078e0cff */
[----:B------:R-:W-:Y:S01]  /*8c60*/  BSSY B1, `(.L_x_2186) ;  /* 0x0000011000017945 */ /* 0x000fe20003800000 */
[----:B------:R-:W-:Y:S02]  /*8c70*/  ISETP.GE.AND P5, PT, R11, RZ, PT ;  /* 0x000000ff0b00720c */ /* 0x000fe40003fa6270 */
[----:B------:R-:W-:Y:S02]  /*8c80*/  SEL R8, R9, R8, !P1 ;  /* 0x0000000809087207 */ /* 0x000fe40004800000 */
[----:B------:R-:W-:Y:S02]  /*8c90*/  LOP3.LUT R15, R10, 0x7fe00000, RZ, 0xc, !PT ;  /* 0x7fe000000a0f7812 */ /* 0x000fe400078e0cff */
[----:B------:R-:W-:Y:S02]  /*8ca0*/  LOP3.LUT R8, R8, 0xffe00000, RZ, 0xc0, !PT ;  /* 0xffe0000008087812 */ /* 0x000fe400078ec0ff */
[----:B------:R-:W-:-:S02]  /*8cb0*/  LOP3.LUT R16, R11, 0x7fe00000, RZ, 0xc, !PT ;  /* 0x7fe000000b107812 */ /* 0x000fc400078e0cff */
[----:B------:R-:W-:Y:S02]  /*8cc0*/  ISETP.NE.AND P6, PT, R8, UR8, PT ;  /* 0x0000000808007c0c */ /* 0x000fe4000bfc5270 */
[----:B------:R-:W-:Y:S02]  /*8cd0*/  SEL R15, R10, R15, !P0 ;  /* 0x0000000f0a0f7207 */ /* 0x000fe40004000000 */
[----:B------:R-:W-:Y:S02]  /*8ce0*/  SEL R16, R11, R16, !P5 ;  /* 0x000000100b107207 */ /* 0x000fe40006800000 */
[----:B------:R-:W-:Y:S02]  /*8cf0*/  LOP3.LUT R15, R15, 0xffe00000, RZ, 0xc0, !PT ;  /* 0xffe000000f0f7812 */ /* 0x000fe400078ec0ff */
[----:B------:R-:W-:-:S05]  /*8d00*/  LOP3.LUT R16, R16, 0xffe00000, RZ, 0xc0, !PT ;  /* 0xffe0000010107812 */ /* 0x000fca00078ec0ff */
[----:B------:R-:W-:Y:S05]  /*8d10*/  @P6 BRA `(.L_x_2187) ;  /* 0x0000005000006947 */ /* 0x000fea0003800000 */
[----:B------:R-:W-:-:S04]  /*8d20*/  LOP3.LUT R8, RZ, R9, RZ, 0x33, !PT ;  /* 0x00000009ff087212 */ /* 0x000fc800078e33ff */
[----:B------:R-:W-:-:S04]  /*8d30*/  SEL R9, R9, R8, !P1 ;  /* 0x0000000809097207 */ /* 0x000fc80004800000 */
[----:B------:R-:W-:-:S04]  /*8d40*/  SHF.R.U32.HI R9, RZ, 0x8, R9 ;  /* 0x00000008ff097819 */ /* 0x000fc80000011609 */
[----:B------:R-:W-:-:S05]  /*8d50*/  LOP3.LUT R9, R9, 0x1ffc, RZ, 0xc0, !PT ;  /* 0x00001ffc09097812 */ /* 0x000fca00078ec0ff */
[----:B------:R0:W-:Y:S02]  /*8d60*/  ATOMS.POPC.INC.32 RZ, [R9+URZ+0x8a0] ;  /* 0x0008a00009ff7f8c */ /* 0x0001e4000d00003f */
.L_x_2187:
[----:B------:R-:W-:Y:S05]  /*8d70*/  BSYNC B1 ;  /* 0x0000000000017941 */ /* 0x000fea0003800000 */
.L_x_2186:
        /* <DEDUP_REMOVED lines=9> */
.L_x_2189:
[----:B------:R-:W-:Y:S05]  /*8e10*/  BSYNC B1 ;  /* 0x0000000000017941 */ /* 0x000fea0003800000 */
.L_x_2188:
[----:B------:R-:W-:Y:S01]  /*8e20*/  BSSY B1, `(.L_x_2190) ;  /* 0x0000007000017945 */ /* 0x000fe20003800000 */
[----:B------:R-:W-:Y:S05]  /*8e30*/  @P1 BRA `(.L_x_2191) ;  /* 0x0000005000001947 */ /* 0x000fea0003800000 */
[----:B------:R-:W-:-:S04]  /*8e40*/  LOP3.LUT R8, RZ, R11, RZ, 0x33, !PT ;  /* 0x0000000bff087212 */ /* 0x000fc800078e33ff */
[----:B------:R-:W-:-:S04]  /*8e50*/  SEL R11, R11, R8, !P5 ;  /* 0x000000080b0b7207 */ /* 0x000fc80006800000 */
[----:B------:R-:W-:-:S04]  /*8e60*/  SHF.R.U32.HI R11, RZ, 0x8, R11 ;  /* 0x00000008ff0b7819 */ /* 0x000fc8000001160b */
[----:B------:R-:W-:-:S05]  /*8e70*/  LOP3.LUT R11, R11, 0x1ffc, RZ, 0xc0, !PT ;  /* 0x00001ffc0b0b7812 */ /* 0x000fca00078ec0ff */
[----:B------:R1:W-:Y:S02]  /*8e80*/  ATOMS.POPC.INC.32 RZ, [R11+URZ+0x8a0] ;  /* 0x0008a0000bff7f8c */ /* 0x0003e4000d00003f */
.L_x_2191:
[----:B------:R-:W-:Y:S05]  /*8e90*/  BSYNC B1 ;  /* 0x0000000000017941 */ /* 0x000fea0003800000 */
.L_x_2190:
[----:B------:R-:W-:-:S04]  /*8ea0*/  IADD3 R12, R12, 0x200, RZ ;  /* 0x000002000c0c7810 */ /* 0x000fc80007ffe0ff */
[----:B------:R-:W-:-:S13]  /*8eb0*/  ISETP.GT.AND P0, PT, R7, R12, PT ;  /* 0x0000000c0700720c */ /* 0x000fda0003f04270 */
[----:B------:R-:W-:Y:S05]  /*8ec0*/  @P0 BRA `(.L_x_2192) ;  /* 0xfffffc4000000947 */ /* 0x000fea000383ffff */
.L_x_2183:
[----:B------:R-:W-:Y:S05]  /*8ed0*/  BSYNC B0 ;  /* 0x0000000000007941 */ /* 0x000fea0003800000 */
.L_x_2182:
[----:B------:R-:W-:Y:S01]  /*8ee0*/  ISETP.GT.U32.AND P1, PT, R3, R6, PT ;  /* 0x000000060300720c */ /* 0x000fe20003f24070 */
[----:B------:R-:W-:Y:S01]  /*8ef0*/  IMAD.IADD R2, R6, 0x1, R3 ;  /* 0x0000000106027824 */ /* 0x000fe200078e0203 */
[----:B------:R-:W-:Y:S03]  /*8f00*/  BSSY B0, `(.L_x_2193) ;  /* 0x0000014000007945 */ /* 0x000fe60003800000 */
[----:B------:R-:W-:-:S05]  /*8f10*/  IMAD R8, R7, 0x4, R2 ;  /* 0x0000000407087824 */ /* 0x000fca00078e0202 */
[----:B------:R-:W-:-:S03]  /*8f20*/  ISETP.GE.AND P0, PT, R8, R5, PT ;  /* 0x000000050800720c */ /* 0x000fc60003f06270 */
[----:B------:R-:W-:Y:S05]  /*8f30*/  @!P1 BRA `(.L_x_2194) ;  /* 0x0000010000009947 */ /* 0x000fea0003800000 */
[----:B------:R-:W-:-:S05]  /*8f40*/  IADD3 R3, P1, R6, UR4, RZ ;  /* 0x0000000406037c10 */ /* 0x000fca000ff3e0ff */
[----:B0-----:R-:W-:Y:S01]  /*8f50*/  IMAD.X R10, RZ, RZ, UR5, P1 ;  /* 0x00000005ff0a7e24 */ /* 0x001fe200088e06ff */
        /* <DEDUP_REMOVED lines=14> */
.L_x_2194:
[----:B------:R-:W-:Y:S05]  /*9040*/  BSYNC B0 ;  /* 0x0000000000007941 */ /* 0x000fea0003800000 */
.L_x_2193:
[----:B------:R-:W-:Y:S05]  /*9050*/  @P0 BRA `(.L_x_2181) ;  /* 0x0000010000000947 */ /* 0x000fea0003800000 */
[----:B------:R-:W-:-:S04]  /*9060*/  IADD3 R3, P0, R8, UR4, RZ ;  /* 0x0000000408037c10 */ /* 0x000fc8000ff1e0ff */
[----:B------:R-:W-:Y:S02]  /*9070*/  LEA.HI.X.SX32 R8, R8, UR5, 0x1, P0 ;  /* 0x0000000508087c11 */ /* 0x000fe400080f0eff */
[----:B0-----:R-:W-:-:S04]  /*9080*/  LEA R2, P0, R3, c[0x0][0x160], 0x2 ;  /* 0x0000580003027a11 */ /* 0x001fc800078010ff */
        /* <DEDUP_REMOVED lines=13> */
.L_x_2181:
[----:B------:R-:W-:Y:S02]  /*9160*/  WARPSYNC 0xffffffff ;  /* 0xffffffff00007948 */ /* 0x000fe40003800000 */
[----:B------:R-:W-:Y:S01]  /*9170*/  BAR.SYNC.DEFER_BLOCKING 0x0 ;  /* 0x0000000000007b1d */ /* 0x000fe20000010000 */
[----:B0-----:R-:W-:-:S05]  /*9180*/  IMAD.MOV.U32 R9, RZ, RZ, RZ ;  /* 0x000000ffff097224 */ /* 0x001fca00078e00ff */
[----:B------:R-:W0:Y:S02]  /*9190*/  LDS R7, [0x4008] ;  /* 0x00400800ff077984 */ /* 0x000e240000000800 */
.L_x_2200:
        /* <DEDUP_REMOVED lines=18> */
[----:B------:R-:W1:Y:S04]  /*92c0*/  LDS R24, [R4+0x38] ;  /* 0x0000380004187984 */ /* 0x000e680000000800 */
[----:B-1----:R-:W-:Y:S04]  /*92d0*/  LDS R11, [R4+0x3c] ;  /* 0x00003c00040b7984 */ /* 0x002fe80000000800 */
[----:B------:R-:W1:Y:S01]  /*92e0*/  LDS R10, [R4+0x40] ;  /* 0x00004000040a7984 */ /* 0x000e620000000800 */
[----:B--2---:R-:W-:-:S03]  /*92f0*/  IADD3 R12, R15, R12, R13 ;  /* 0x0000000c0f0c7210 */ /* 0x004fc60007ffe00d */
[----:B------:R-:W-:Y:S04]  /*9300*/  LDS R3, [R4+0x44] ;  /* 0x0000440004037984 */ /* 0x000fe80000000800 */
[----:B------:R-:W2:Y:S01]  /*9310*/  LDS R2, [R4+0x48] ;  /* 0x0000480004027984 */ /* 0x000ea20000000800 */
[----:B---3--:R-:W-:-:S03]  /*9320*/  IADD3 R12, R18, R12, R19 ;  /* 0x0000000c120c7210 */ /* 0x008fc60007ffe013 */
[----:B------:R-:W3:Y:S01]  /*9330*/  LDS R16, [R4+0x4c] ;  /* 0x00004c0004107984 */ /* 0x000ee20000000800 */
[----:B----4-:R-:W-:-:S04]  /*9340*/  IADD3 R12, R20, R12, R21 ;  /* 0x0000000c140c7210 */ /* 0x010fc80007ffe015 */
[----:B-----5:R-:W-:-:S04]  /*9350*/  IADD3 R12, R22, R12, R23 ;  /* 0x0000000c160c7210 */ /* 0x020fc80007ffe017 */
[----:B------:R-:W-:-:S04]  /*9360*/  IADD3 R12, R24, R12, R25 ;  /* 0x0000000c180c7210 */ /* 0x000fc80007ffe019 */
[----:B-1----:R-:W-:-:S04]  /*9370*/  IADD3 R10, R10, R12, R11 ;  /* 0x0000000c0a0a7210 */ /* 0x002fc80007ffe00b */
[----:B--2---:R-:W-:-:S05]  /*9380*/  IADD3 R3, R2, R10, R3 ;  /* 0x0000000a02037210 */ /* 0x004fca0007ffe003 */
[----:B---3--:R-:W-:Y:S01]  /*9390*/  IMAD.IADD R16, R3, 0x1, R16 ;  /* 0x0000000103107824 */ /* 0x008fe200078e0210 */
[----:B------:R-:W-:Y:S05]  /*93a0*/  BRA.DIV ~URZ, `(.L_x_2196) ;  /* 0x00007fb27f007947 */ /* 0x000fea000b800000 */
[----:B------:R1:W2:Y:S02]  /*93b0*/  SHFL.UP P0, R10, R16, 0x1, RZ ;  /* 0x04200000100a7989 */ /* 0x0002a400000000ff */
.L_x_2378:
[----:B--2---:R-:W-:-:S04]  /*93c0*/  IMAD.MOV.U32 R15, RZ, RZ, R10 ;  /* 0x000000ffff0f7224 */ /* 0x004fc800078e000a */
[----:B------:R-:W-:Y:S01]  /*93d0*/  @P0 IMAD.IADD R15, R16, 0x1, R15 ;  /* 0x00000001100f0824 */ /* 0x000fe200078e020f */
[----:B------:R-:W-:Y:S05]  /*93e0*/  BRA.DIV ~URZ, `(.L_x_2197) ;  /* 0x00007ff27f007947 */ /* 0x000fea000b800000 */
[----:B------:R-:W2:Y:S02]  /*93f0*/  SHFL.UP P0, R2, R15, 0x2, RZ ;  /* 0x044000000f027989 */ /* 0x000ea400000000ff */
[----:B--2---:R-:W-:-:S05]  /*9400*/  @P0 IMAD.IADD R2, R15, 0x1, R2 ;  /* 0x000000010f020824 */ /* 0x004fca00078e0202 */
[----:B------:R-:W2:Y:S02]  /*9410*/  SHFL.UP P0, R3, R2, 0x4, RZ ;  /* 0x0480000002037989 */ /* 0x000ea400000000ff */
[----:B--2---:R-:W-:-:S05]  /*9420*/  @P0 IMAD.IADD R3, R2, 0x1, R3 ;  /* 0x0000000102030824 */ /* 0x004fca00078e0203 */
[----:B------:R-:W2:Y:S02]  /*9430*/  SHFL.UP P0, R12, R3, 0x8, RZ ;  /* 0x05000000030c7989 */ /* 0x000ea400000000ff */
[----:B--2---:R-:W-:-:S05]  /*9440*/  @P0 IMAD.IADD R12, R3, 0x1, R12 ;  /* 0x00000001030c0824 */ /* 0x004fca00078e020c */
[----:B------:R-:W2:Y:S02]  /*9450*/  SHFL.UP P0, R11, R12, 0x10, RZ ;  /* 0x060000000c0b7989 */ /* 0x000ea400000000ff */
[----:B--2---:R-:W-:-:S04]  /*9460*/  @P0 IMAD.IADD R11, R12, 0x1, R11 ;  /* 0x000000010c0b0824 */ /* 0x004fc800078e020b */
[----:B------:R-:W-:Y:S01]  /*9470*/  IMAD.MOV.U32 R13, RZ, RZ, R11 ;  /* 0x000000ffff0d7224 */ /* 0x000fe200078e000b */
[----:B------:R2:W3:Y:S04]  /*9480*/  SHFL.IDX PT, R10, R11, 0x1f, 0x1f ;  /* 0x03e01f000b0a7f89 */ /* 0x0004e800000e0000 */
.L_x_2379:
[----:B------:R-:W4:Y:S01]  /*9490*/  LDS R12, [R4+0x10] ;  /* 0x00001000040c7984 */ /* 0x000f220000000800 */
[----:B--2---:R-:W-:-:S03]  /*94a0*/  IMAD.IADD R11, R13, 0x1, -R16 ;  /* 0x000000010d0b7824 */ /* 0x004fc600078e0a10 */
[----:B------:R-:W2:Y:S04]  /*94b0*/  LDS R18, [R4+0x14] ;  /* 0x0000140004127984 */ /* 0x000ea80000000800 */
[----:B------:R-:W5:Y:S04]  /*94c0*/  LDS R28, [R4+0x18] ;  /* 0x00001800041c7984 */ /* 0x000f680000000800 */
[----:B------:R-:W1:Y:S04]  /*94d0*/  LDS R19, [R4+0x1c] ;  /* 0x00001c0004137984 */ /* 0x000e680000000800 */
[----:B------:R-:W3:Y:S04]  /*94e0*/  LDS R22, [R4+0x20] ;  /* 0x0000200004167984 */ /* 0x000ee80000000800 */
[----:B------:R-:W0:Y:S04]  /*94f0*/  LDS R26, [R4+0x24] ;  /* 0x00002400041a7984 */ /* 0x000e280000000800 */
[----:B------:R-:W0:Y:S04]  /*9500*/  LDS R24, [R4+0x28] ;  /* 0x0000280004187984 */ /* 0x000e280000000800 */
[----:B------:R-:W0:Y:S04]  /*9510*/  LDS R2, [R4+0x2c] ;  /* 0x00002c0004027984 */ /* 0x000e280000000800 */
[----:B------:R-:W0:Y:S04]  /*9520*/  LDS R3, [R4+0x30] ;  /* 0x0000300004037984 */ /* 0x000e280000000800 */
[----:B------:R-:W0:Y:S01]  /*9530*/  LDS R15, [R4+0x34] ;  /* 0x00003400040f7984 */ /* 0x000e220000000800 */
[----:B----4-:R-:W-:-:S03]  /*9540*/  IMAD.IADD R23, R11, 0x1, R12 ;  /* 0x000000010b177824 */ /* 0x010fc600078e020c */
[----:B------:R-:W-:Y:S01]  /*9550*/  LDS R20, [R4+0x3c] ;  /* 0x00003c0004147984 */ /* 0x000fe20000000800 */
[----:B--2---:R-:W-:-:S03]  /*9560*/  IMAD.IADD R13, R23, 0x1, R18 ;  /* 0x00000001170d7824 */ /* 0x004fc600078e0212 */
[----:B------:R-:W2:Y:S01]  /*9570*/  LDS R12, [R4+0x38] ;  /* 0x00003800040c7984 */ /* 0x000ea20000000800 */
[----:B-----5:R-:W-:-:S03]  /*9580*/  IMAD.IADD R21, R13, 0x1, R28 ;  /* 0x000000010d157824 */ /* 0x020fc600078e021c */
[----:B------:R-:W4:Y:S01]  /*9590*/  LDS R18, [R4+0x40] ;  /* 0x0000400004127984 */ /* 0x000f220000000800 */
[----:B-1----:R-:W-:-:S03]  /*95a0*/  IMAD.IADD R19, R21, 0x1, R19 ;  /* 0x0000000115137824 */ /* 0x002fc600078e0213 */
[----:B------:R-:W1:Y:S01]  /*95b0*/  LDS R16, [R4+0x44] ;  /* 0x0000440004107984 */ /* 0x000e620000000800 */
[----:B---3--:R-:W-:-:S03]  /*95c0*/  IMAD.IADD R25, R19, 0x1, R22 ;  /* 0x0000000113197824 */ /* 0x008fc600078e0216 */
[----:B------:R-:W-:Y:S01]  /*95d0*/  STS [R4+0x10], R11 ;  /* 0x0000100b04007388 */ /* 0x000fe20000000800 */
[----:B0-----:R-:W-:-:S03]  /*95e0*/  IMAD.IADD R27, R25, 0x1, R26 ;  /* 0x00000001191b7824 */ /* 0x001fc600078e021a */
[----:B------:R-:W0:Y:S01]  /*95f0*/  LDS R22, [R4+0x48] ;  /* 0x0000480004167984 */ /* 0x000e220000000800 */
        /* <DEDUP_REMOVED lines=9> */
[----:B--2---:R-:W-:-:S03]  /*9690*/  IMAD.IADD R12, R15, 0x1, R12 ;  /* 0x000000010f0c7824 */ /* 0x004fc600078e020c */
[----:B------:R3:W-:Y:S01]  /*96a0*/  STS [R4+0x28], R27 ;  /* 0x0000281b04007388 */ /* 0x0007e20000000800 */
[----:B------:R-:W-:-:S03]  /*96b0*/  IMAD.IADD R20, R12, 0x1, R20 ;  /* 0x000000010c147824 */ /* 0x000fc600078e0214 */
[----:B------:R3:W-:Y:S01]  /*96c0*/  STS [R4+0x2c], R29 ;  /* 0x00002c1d04007388 */ /* 0x0007e20000000800 */
[----:B----4-:R-:W-:-:S03]  /*96d0*/  IMAD.IADD R18, R20, 0x1, R18 ;  /* 0x0000000114127824 */ /* 0x010fc600078e0212 */
[----:B------:R3:W-:Y:S01]  /*96e0*/  STS [R4+0x30], R2 ;  /* 0x0000300204007388 */ /* 0x0007e20000000800 */
[----:B-1----:R-:W-:-:S03]  /*96f0*/  IMAD.IADD R16, R18, 0x1, R16 ;  /* 0x0000000112107824 */ /* 0x002fc600078e0210 */
[----:B------:R3:W-:Y:S01]  /*9700*/  STS [R4+0x34], R3 ;  /* 0x0000340304007388 */ /* 0x0007e20000000800 */
[----:B0-----:R-:W-:-:S03]  /*9710*/  IMAD.IADD R11, R16, 0x1, R22 ;  /* 0x00000001100b7824 */ /* 0x001fc600078e0216 */
[----:B------:R3:W-:Y:S04]  /*9720*/  STS [R4+0x38], R15 ;  /* 0x0000380f04007388 */ /* 0x0007e80000000800 */
[----:B------:R3:W-:Y:S04]  /*9730*/  STS [R4+0x3c], R12 ;  /* 0x00003c0c04007388 */ /* 0x0007e80000000800 */
[----:B------:R3:W-:Y:S04]  /*9740*/  STS [R4+0x40], R20 ;  /* 0x0000401404007388 */ /* 0x0007e80000000800 */
[----:B------:R3:W-:Y:S04]  /*9750*/  STS [R4+0x44], R18 ;  /* 0x0000441204007388 */ /* 0x0007e80000000800 */
[----:B------:R3:W-:Y:S04]  /*9760*/  STS [R4+0x48], R16 ;  /* 0x0000481004007388 */ /* 0x0007e80000000800 */
[----:B------:R3:W-:Y:S04]  /*9770*/  STS [R4+0x4c], R11 ;  /* 0x00004c0b04007388 */ /* 0x0007e80000000800 */
[----:B------:R3:W-:Y:S02]  /*9780*/  @!P4 STS [0x890], R10 ;  /* 0x0008900aff00c388 */ /* 0x0007e40000000800 */
.L_x_2195:
[----:B--2---:R-:W-:Y:S01]  /*9790*/  WARPSYNC 0xffffffff ;  /* 0xffffffff00007948 */ /* 0x004fe20003800000 */
[----:B------:R-:W-:Y:S01]  /*97a0*/  BAR.SYNC.DEFER_BLOCKING 0x0 ;  /* 0x0000000000007b1d */ /* 0x000fe20000010000 */
[----:B------:R-:W-:-:S05]  /*97b0*/  PLOP3.LUT P0, PT, PT, PT, PT, 0x8, 0x0 ;  /* 0x000000000000781c */ /* 0x000fca0003f0e170 */
[----:B------:R-:W-:Y:S01]  /*97c0*/  BSSY B0, `(.L_x_2198) ;  /* 0x0000011000007945 */ /* 0x000fe20003800000 */
[----:B---3--:R-:W2:Y:S04]  /*97d0*/  LDS R2, [R0+0x10] ;  /* 0x0000100000027984 */ /* 0x008ea80000000800 */
        /* <DEDUP_REMOVED lines=15> */
.L_x_2199:
[----:B0-----:R-:W-:Y:S05]  /*98d0*/  BSYNC B0 ;  /* 0x0000000000007941 */ /* 0x001fea0003800000 */
.L_x_2198:
        /* <DEDUP_REMOVED lines=15> */
[----:B------:R-:W-:Y:S04]  /*99d0*/  BSSY B1, `(.L_x_2204) ;  /* 0x0000042000017945 */ /* 0x000fe80003800000 */
[----:B------:R-:W-:-:S05]  /*99e0*/  IMAD.IADD R3, R2, 0x1, R5 ;  /* 0x0000000102037824 */ /* 0x000fca00078e0205 */
[----:B------:R-:W-:-:S04]  /*99f0*/  LEA.HI R2, R3, 0x1, RZ, 0x17 ;  /* 0x0000000103027811 */ /* 0x000fc800078fb8ff */
[----:B------:R-:W-:Y:S01]  /*9a00*/  LOP3.LUT P0, R7, R2, 0x3, RZ, 0xc0, !PT ;  /* 0x0000000302077812 */ /* 0x000fe2000780c0ff */
[----:B------:R-:W-:-:S12]  /*9a10*/  IMAD.MOV.U32 R2, RZ, RZ, R6 ;  /* 0x000000ffff027224 */ /* 0x000fd800078e0006 */
        /* <DEDUP_REMOVED lines=11> */
.L_x_2210:
        /* <DEDUP_REMOVED lines=30> */
.L_x_2209:
[----:B------:R-:W-:Y:S05]  /*9cb0*/  BSYNC B3 ;  /* 0x0000000000037941 */ /* 0x000fea0003800000 */
.L_x_2208:
[----:B------:R-:W-:-:S13]  /*9cc0*/  ISETP.NE.OR P1, PT, R17, UR9, P0 ;  /* 0x0000000911007c0c */ /* 0x000fda0008725670 */
        /* <DEDUP_REMOVED lines=14> */
.L_x_2207:
[----:B------:R-:W-:Y:S05]  /*9db0*/  BSYNC B2 ;  /* 0x0000000000027941 */ /* 0x000fea0003800000 */
.L_x_2206:
[----:B------:R-:W-:Y:S01]  /*9dc0*/  IMAD.WIDE R8, R11, 0x4, R8 ;  /* 0x000000040b087825 */ /* 0x000fe200078e0208 */
[----:B0-----:R-:W-:Y:S01]  /*9dd0*/  IADD3 R2, R2, 0x200, RZ ;  /* 0x0000020002027810 */ /* 0x001fe20007ffe0ff */
[----:B------:R-:W-:Y:S05]  /*9de0*/  @P5 BRA `(.L_x_2210) ;  /* 0xfffffce000005947 */ /* 0x000fea000383ffff */
.L_x_2205:
[----:B------:R-:W-:Y:S05]  /*9df0*/  BSYNC B1 ;  /* 0x0000000000017941 */ /* 0x000fea0003800000 */
.L_x_2204:
[----:B------:R-:W-:-:S13]  /*9e00*/  ISETP.GE.U32.AND P0, PT, R3, 0x600, PT ;  /* 0x000006000300780c */ /* 0x000fda0003f06070 */
[----:B------:R-:W-:Y:S05]  /*9e10*/  @!P0 BRA `(.L_x_2203) ;  /* 0x00000ca000008947 */ /* 0x000fea0003800000 */
[----:B------:R-:W0:Y:S01]  /*9e20*/  LDS R12, [0x4004] ;  /* 0x00400400ff0c7984 */ /* 0x000e220000000800 */
[----:B------:R-:W-:Y:S02]  /*9e30*/  IMAD R3, R2, c[0x0][0x17c], RZ ;  /* 0x00005f0002037a24 */ /* 0x000fe400078e02ff */
[----:B------:R-:W-:-:S03]  /*9e40*/  IMAD.MOV.U32 R7, RZ, RZ, c[0x0][0x17c] ;  /* 0x00005f00ff077624 */ /* 0x000fc600078e00ff */
[----:B------:R-:W-:-:S04]  /*9e50*/  IADD3 R9, P0, R3, UR4, RZ ;  /* 0x0000000403097c10 */ /* 0x000fc8000ff1e0ff */
[----:B------:R-:W-:Y:S02]  /*9e60*/  LEA R8, P1, R9, c[0x0][0x160], 0x2 ;  /* 0x0000580009087a11 */ /* 0x000fe400078210ff */
[----:B------:R-:W-:Y:S01]  /*9e70*/  LEA.HI.X.SX32 R10, R3, UR5, 0x1, P0 ;  /* 0x00000005030a7c11 */ /* 0x000fe200080f0eff */
[----:B------:R-:W-:-:S03]  /*9e80*/  IMAD.SHL.U32 R3, R7, 0x200, RZ ;  /* 0x0000020007037824 */ /* 0x000fc600078e00ff */
[----:B------:R-:W-:-:S05]  /*9e90*/  LEA.HI.X R9, R9, c[0x0][0x164], R10, 0x2, P1 ;  /* 0x0000590009097a11 */ /* 0x000fca00008f140a */
.L_x_2227:
[----:B0-----:R-:W2:Y:S01]  /*9ea0*/  LDG.E R7, [R8.64] ;  /* 0x0000000e08077981 */ /* 0x001ea2000c1e1900 */
        /* <DEDUP_REMOVED lines=29> */
.L_x_2214:
[----:B------:R-:W-:Y:S05]  /*a080*/  BSYNC B2 ;  /* 0x0000000000027941 */ /* 0x000fea0003800000 */
.L_x_2213:
        /* <DEDUP_REMOVED lines=14> */
.L_x_2212:
[----:B------:R-:W-:Y:S05]  /*a170*/  BSYNC B1 ;  /* 0x0000000000017941 */ /* 0x000fea0003800000 */
.L_x_2211:
        /* <DEDUP_REMOVED lines=31> */
.L_x_2218:
[----:B------:R-:W-:Y:S05]  /*a370*/  BSYNC B2 ;  /* 0x0000000000027941 */ /* 0x000fea0003800000 */
.L_x_2217:
        /* <DEDUP_REMOVED lines=15> */
.L_x_2216:
[----:B------:R-:W-:Y:S05]  /*a470*/  BSYNC B1 ;  /* 0x0000000000017941 */ /* 0x000fea0003800000 */
.L_x_2215:
        /* <DEDUP_REMOVED lines=31> */
.L_x_2222:
[----:B------:R-:W-:Y:S05]  /*a670*/  BSYNC B2 ;  /* 0x0000000000027941 */ /* 0x000fea0003800000 */
.L_x_2221:
        /* <DEDUP_REMOVED lines=15> */
.L_x_2220:
[----:B------:R-:W-:Y:S05]  /*a770*/  BSYNC B1 ;  /* 0x0000000000017941 */ /* 0x000fea0003800000 */
.L_x_2219:
        /* <DEDUP_REMOVED lines=31> */
.L_x_2226:
[----:B------:R-:W-:Y:S05]  /*a970*/  BSYNC B2 ;  /* 0x0000000000027941 */ /* 0x000fea0003800000 */
.L_x_2225:
        /* <DEDUP_REMOVED lines=15> */
.L_x_2224:
[----:B------:R-:W-:Y:S05]  /*aa70*/  BSYNC B1 ;  /* 0x0000000000017941 */ /* 0x000fea0003800000 */
.L_x_2223:
[----:B------:R-:W-:Y:S01]  /*aa80*/  IADD3 R2, R2, 0x800, RZ ;  /* 0x0000080002027810 */ /* 0x000fe20007ffe0ff */
[----:B------:R-:W-:-:S03]  /*aa90*/  IMAD.WIDE R8, R3, 0x4, R8 ;  /* 0x0000000403087825 */ /* 0x000fc600078e0208 */
[----:B------:R-:W-:-:S13]  /*aaa0*/  ISETP.GE.AND P0, PT, R2, R5, PT ;  /* 0x000000050200720c */ /* 0x000fda0003f06270 */
[----:B------:R-:W-:Y:S05]  /*aab0*/  @!P0 BRA `(.L_x_2227) ;  /* 0xfffff3e000008947 */ /* 0x000fea000383ffff */
.L_x_2203:
[----:B------:R-:W-:Y:S05]  /*aac0*/  BSYNC B0 ;  /* 0x0000000000007941 */ /* 0x000fea0003800000 */
.L_x_2202:
[----:B------:R-:W-:Y:S05]  /*aad0*/  BRA `(.L_x_2228) ;  /* 0x0000150000007947 */ /* 0x000fea0003800000 */
.L_x_2201:
[----:B------:R-:W-:Y:S01]  /*aae0*/  ULDC UR12, c[0x0][0x178] ;  /* 0x00005e00000c7ab9 */ /* 0x000fe20000000800 */
[----:B------:R-:W-:Y:S01]  /*aaf0*/  BSSY B0, `(.L_x_2229) ;  /* 0x00000e1000007945 */ /* 0x000fe20003800000 */
[----:B------:R-:W-:Y:S02]  /*ab00*/  UIMAD UR12, UR6, UR12, URZ ;  /* 0x0000000c060c72a4 */ /* 0x000fe4000f8e023f */
        /* <DEDUP_REMOVED lines=9> */
[----:B0-----:R-:W-:-:S05]  /*aba0*/  IMNMX.U32 R2, R5, UR10, PT ;  /* 0x0000000a05027c17 */ /* 0x001fca000b800000 */
[----:B------:R-:W-:-:S05]  /*abb0*/  IMAD.IADD R3, R5, 0x1, -R2 ;  /* 0x0000000105037824 */ /* 0x000fca00078e0a02 */
[----:B------:R-:W-:-:S04]  /*abc0*/  SHF.R.S32.HI R8, RZ, 0x1f, R3 ;  /* 0x0000001fff087819 */ /* 0x000fc80000011403 */
[----:B------:R-:W-:-:S04]  /*abd0*/  LEA.HI R3, R8, R3, RZ, 0x2 ;  /* 0x0000000308037211 */ /* 0x000fc800078f10ff */
[----:B------:R-:W-:-:S04]  /*abe0*/  SHF.R.S32.HI R3, RZ, 0x2, R3 ;  /* 0x00000002ff037819 */ /* 0x000fc80000011403 */
[----:B------:R-:W-:-:S13]  /*abf0*/  ISETP.GT.AND P0, PT, R3, R6, PT ;  /* 0x000000060300720c */ /* 0x000fda0003f04270 */
[----:B------:R-:W-:Y:S05]  /*ac00*/  @!P0 BRA `(.L_x_2230) ;  /* 0x00000cf000008947 */ /* 0x000fea0003800000 */
[----:B------:R-:W-:Y:S01]  /*ac10*/  ULOP3.LUT UR11, UR7, 0xf, URZ, 0xc0, !UPT ;  /* 0x0000000f070b7892 */ /* 0x000fe2000f8ec03f */
[----:B------:R-:W0:Y:S01]  /*ac20*/  LDS R19, [0x4004] ;  /* 0x00400400ff137984 */ /* 0x000e220000000800 */
[--C-:B------:R-:W-:Y:S02]  /*ac30*/  IMAD.MOV.U32 R13, RZ, RZ, R6.reuse ;  /* 0x000000ffff0d7224 */ /* 0x100fe400078e0006 */
[----:B------:R-:W-:Y:S01]  /*ac40*/  UIADD3 UR10, UP2, -UR11, 0x10, URZ ;  /* 0x000000100b0a7890 */ /* 0x000fe2000ff5e13f */
[----:B------:R-:W-:Y:S01]  /*ac50*/  IMAD.MOV.U32 R18, RZ, RZ, R6 ;  /* 0x000000ffff127224 */ /* 0x000fe200078e0006 */
[----:B------:R-:W-:Y:S02]  /*ac60*/  UISETP.NE.U32.AND UP1, UPT, UR11, URZ, UPT ;  /* 0x0000003f0b00728c */ /* 0x000fe4000bf25070 */
[----:B------:R-:W-:Y:S02]  /*ac70*/  UIADD3.X UR11, URZ, -0x1, URZ, UP2, !UPT ;  /* 0xffffffff3f0b7890 */ /* 0x000fe400097fe43f */
[----:B------:R-:W-:-:S02]  /*ac80*/  UISETP.NE.AND.EX UP1, UPT, URZ, URZ, UPT, UP1 ;  /* 0x0000003f3f00728c */ /* 0x000fc4000bf25310 */
[----:B------:R-:W-:-:S04]  /*ac90*/  USHF.R.U64 UR10, UR10, 0x2, UR11 ;  /* 0x000000020a0a7899 */ /* 0x000fc8000800120b */
[----:B------:R-:W-:-:S06]  /*aca0*/  USEL UR10, UR10, URZ, UP1 ;  /* 0x0000003f0a0a7287 */ /* 0x000fcc0008800000 */
[----:B------:R-:W-:-:S04]  /*acb0*/  IMNMX.U32 R7, R5, UR10, PT ;  /* 0x0000000a05077c17 */ /* 0x000fc8000b800000 */
[----:B------:R-:W-:-:S04]  /*acc0*/  IADD3 R16, P0, R7, UR4, RZ ;  /* 0x0000000407107c10 */ /* 0x000fc8000ff1e0ff */
[----:B------:R-:W-:Y:S01]  /*acd0*/  LEA R12, P1, R16, c[0x0][0x160], 0x2 ;  /* 0x00005800100c7a11 */ /* 0x000fe200078210ff */
[----:B------:R-:W-:-:S05]  /*ace0*/  IMAD.X R9, RZ, RZ, UR5, P0 ;  /* 0x00000005ff097e24 */ /* 0x000fca00080e06ff */
[----:B------:R-:W-:Y:S02]  /*acf0*/  LEA.HI.X R16, R16, c[0x0][0x164], R9, 0x2, P1 ;  /* 0x0000590010107a11 */ /* 0x000fe400008f1409 */
.L_x_2247:
[----:B0-----:R-:W-:-:S04]  /*ad00*/  SHF.R.S64 R9, RZ, 0x1c, R13 ;  /* 0x0000001cff097819 */ /* 0x001fc8000000100d */
[----:B------:R-:W-:-:S04]  /*ad10*/  IADD3 R8, P0, R9, R12, RZ ;  /* 0x0000000c09087210 */ /* 0x000fc80007f1e0ff */
[----:B------:R-:W-:-:S06]  /*ad20*/  LEA.HI.X.SX32 R9, R13, R16, 0x4, P0 ;  /* 0x000000100d097211 */ /* 0x000fcc00000f26ff */
[----:B------:R-:W2:Y:S01]  /*ad30*/  LDG.E.128 R8, [R8.64] ;  /* 0x0000000e08087981 */ /* 0x000ea2000c1e1d00 */
[----:B------:R-:W-:Y:S01]  /*ad40*/  YIELD ;  /* 0x0000000000007946 */ /* 0x000fe20003800000 */
[----:B------:R-:W-:Y:S01]  /*ad50*/  BSSY B1, `(.L_x_2231) ;  /* 0x000002c000017945 */ /* 0x000fe20003800000 */
[C---:B--2---:R-:W-:Y:S02]  /*ad60*/  ISETP.GE.AND P1, PT, R8.reuse, RZ, PT ;  /* 0x000000ff0800720c */ /* 0x044fe40003f26270 */
[----:B------:R-:W-:-:S04]  /*ad70*/  LOP3.LUT R15, R8, 0x7fe00000, RZ, 0xc, !PT ;  /* 0x7fe00000080f7812 */ /* 0x000fc800078e0cff */
[----:B------:R-:W-:-:S04]  /*ad80*/  SEL R15, R8, R15, !P1 ;  /* 0x0000000f080f7207 */ /* 0x000fc80004800000 */
[----:B------:R-:W-:-:S04]  /*ad90*/  LOP3.LUT R15, R15, 0xffe00000, RZ, 0xc0, !PT ;  /* 0xffe000000f0f7812 */ /* 0x000fc800078ec0ff */
[----:B------:R-:W-:Y:S01]  /*ada0*/  ISETP.NE.AND P0, PT, R15, UR8, PT ;  /* 0x000000080f007c0c */ /* 0x000fe2000bf05270 */
[----:B------:R-:W-:-:S12]  /*adb0*/  IMAD R15, R18, 0x4, R7 ;  /* 0x00000004120f7824 */ /* 0x000fd800078e0207 */
        /* <DEDUP_REMOVED lines=22> */
.L_x_2234:
[----:B------:R-:W-:Y:S05]  /*af20*/  BSYNC B2 ;  /* 0x0000000000027941 */ /* 0x000fea0003800000 */
.L_x_2233:
        /* <DEDUP_REMOVED lines=14> */
.L_x_2232:
[----:B------:R-:W-:Y:S05]  /*b010*/  BSYNC B1 ;  /* 0x0000000000017941 */ /* 0x000fea0003800000 */
.L_x_2231:
        /* <DEDUP_REMOVED lines=29> */
.L_x_2238:
[----:B------:R-:W-:Y:S05]  /*b1f0*/  BSYNC B2 ;  /* 0x0000000000027941 */ /* 0x000fea0003800000 */
.L_x_2237:
        /* <DEDUP_REMOVED lines=15> */
.L_x_2236:
[----:B------:R-:W-:Y:S05]  /*b2f0*/  BSYNC B1 ;  /* 0x0000000000017941 */ /* 0x000fea0003800000 */
.L_x_2235:
        /* <DEDUP_REMOVED lines=29> */
.L_x_2242:
[----:B------:R-:W-:Y:S05]  /*b4d0*/  BSYNC B2 ;  /* 0x0000000000027941 */ /* 0x000fea0003800000 */
.L_x_2241:
        /* <DEDUP_REMOVED lines=15> */
.L_x_2240:
[----:B------:R-:W-:Y:S05]  /*b5d0*/  BSYNC B1 ;  /* 0x0000000000017941 */ /* 0x000fea0003800000 */
.L_x_2239:
        /* <DEDUP_REMOVED lines=29> */
.L_x_2246:
[----:B------:R-:W-:Y:S05]  /*b7b0*/  BSYNC B2 ;  /* 0x0000000000027941 */ /* 0x000fea0003800000 */
.L_x_2245:
        /* <DEDUP_REMOVED lines=15> */
.L_x_2244:
[----:B------:R-:W-:Y:S05]  /*b8b0*/  BSYNC B1 ;  /* 0x0000000000017941 */ /* 0x000fea0003800000 */
.L_x_2243:
[----:B------:R-:W-:-:S04]  /*b8c0*/  IADD3 R18, R13, 0x200, RZ ;  /* 0x000002000d127810 */ /* 0x000fc80007ffe0ff */
[----:B------:R-:W-:Y:S01]  /*b8d0*/  ISETP.GT.AND P0, PT, R3, R18, PT ;  /* 0x000000120300720c */ /* 0x000fe20003f04270 */
[----:B------:R-:W-:-:S12]  /*b8e0*/  IMAD.MOV.U32 R13, RZ, RZ, R18 ;  /* 0x000000ffff0d7224 */ /* 0x000fd800078e0012 */
[----:B------:R-:W-:Y:S05]  /*b8f0*/  @P0 BRA `(.L_x_2247) ;  /* 0xfffff40000000947 */ /* 0x000fea000383ffff */
.L_x_2230:
[----:B------:R-:W-:Y:S05]  /*b900*/  BSYNC B0 ;  /* 0x0000000000007941 */ /* 0x000fea0003800000 */
.L_x_2229:
[----:B------:R-:W-:Y:S01]  /*b910*/  ISETP.GT.U32.AND P0, PT, R2, R6, PT ;  /* 0x000000060200720c */ /* 0x000fe20003f04070 */
[----:B------:R-:W-:-:S12]  /*b920*/  BSSY B0, `(.L_x_2248) ;  /* 0x0000032000007945 */ /* 0x000fd80003800000 */
[----:B------:R-:W-:Y:S05]  /*b930*/  @!P0 BRA `(.L_x_2249) ;  /* 0x0000030000008947 */ /* 0x000fea0003800000 */
[----:B------:R-:W-:-:S05]  /*b940*/  IADD3 R2, P0, R6, UR4, RZ ;  /* 0x0000000406027c10 */ /* 0x000fca000ff1e0ff */
[----:B------:R-:W-:Y:S01]  /*b950*/  IMAD.X R7, RZ, RZ, UR5, P0 ;  /* 0x00000005ff077e24 */ /* 0x000fe200080e06ff */
        /* <DEDUP_REMOVED lines=28> */
.L_x_2251:
[----:B------:R-:W-:Y:S05]  /*bb20*/  BSYNC B1 ;  /* 0x0000000000017941 */ /* 0x000fea0003800000 */
.L_x_2250:
        /* <DEDUP_REMOVED lines=17> */
.L_x_2249:
[----:B------:R-:W-:Y:S05]  /*bc40*/  BSYNC B0 ;  /* 0x0000000000007941 */ /* 0x000fea0003800000 */
.L_x_2248:
[----:B------:R-:W-:-:S04]  /*bc50*/  UIADD3 UR10, UP1, -UR12, 0x10, URZ ;  /* 0x000000100c0a7890 */ /* 0x000fc8000ff3e13f */
[----:B------:R-:W-:-:S04]  /*bc60*/  UIADD3.X UR11, URZ, -0x1, URZ, UP1, !UPT ;  /* 0xffffffff3f0b7890 */ /* 0x000fc80008ffe43f */
[----:B------:R-:W-:-:S04]  /*bc70*/  USHF.R.U64 UR10, UR10, 0x2, UR11 ;  /* 0x000000020a0a7899 */ /* 0x000fc8000800120b */
[----:B------:R-:W-:-:S06]  /*bc80*/  USEL UR10, UR10, URZ, UP0 ;  /* 0x0000003f0a0a7287 */ /* 0x000fcc0008000000 */
[----:B0-----:R-:W-:-:S05]  /*bc90*/  IMNMX.U32 R7, R5, UR10, PT ;  /* 0x0000000a05077c17 */ /* 0x001fca000b800000 */
[----:B------:R-:W-:-:S04]  /*bca0*/  IMAD.IADD R2, R6, 0x1, R7 ;  /* 0x0000000106027824 */ /* 0x000fc800078e0207 */
[----:B------:R-:W-:-:S05]  /*bcb0*/  IMAD R2, R3, 0x4, R2 ;  /* 0x0000000403027824 */ /* 0x000fca00078e0202 */
[----:B------:R-:W-:-:S13]  /*bcc0*/  ISETP.GE.AND P0, PT, R2, R5, PT ;  /* 0x000000050200720c */ /* 0x000fda0003f06270 */
[----:B------:R-:W-:Y:S05]  /*bcd0*/  @P0 BRA `(.L_x_2228) ;  /* 0x0000030000000947 */ /* 0x000fea0003800000 */
[----:B------:R-:W-:-:S04]  /*bce0*/  IADD3 R3, P0, R2, UR4, RZ ;  /* 0x0000000402037c10 */ /* 0x000fc8000ff1e0ff */
[----:B------:R-:W-:Y:S02]  /*bcf0*/  LEA.HI.X.SX32 R10, R2, UR5, 0x1, P0 ;  /* 0x00000005020a7c11 */ /* 0x000fe400080f0eff */
        /* <DEDUP_REMOVED lines=28> */
.L_x_2253:
[----:B------:R-:W-:Y:S05]  /*bec0*/  BSYNC B0 ;  /* 0x0000000000007941 */ /* 0x000fea0003800000 */
.L_x_2252:
        /* <DEDUP_REMOVED lines=17> */
.L_x_2228:
[----:B------:R-:W-:Y:S01]  /*bfe0*/  WARPSYNC 0xffffffff ;  /* 0xffffffff00007948 */ /* 0x000fe20003800000 */
[----:B------:R-:W-:Y:S06]  /*bff0*/  BAR.SYNC.DEFER_BLOCKING 0x0 ;  /* 0x0000000000007b1d */ /* 0x000fec0000010000 */
[----:B0-----:R-:W0:Y:S02]  /*c000*/  LDS R2, [0x4004] ;  /* 0x00400400ff027984 */ /* 0x001e240000000800 */
[----:B0-----:R-:W-:-:S13]  /*c010*/  ISETP.GT.AND P0, PT, R2, 0x800, PT ;  /* 0x000008000200780c */ /* 0x001fda0003f04270 */
[----:B------:R-:W-:Y:S05]  /*c020*/  @P0 BRA `(.L_x_2254) ;  /* 0x0000083000000947 */ /* 0x000fea0003800000 */
.L_x_2079:
        /* <DEDUP_REMOVED lines=9> */
[----:B------:R-:W-:Y:S02]  /*c0c0*/  LOP3.LUT R5, RZ, R6, RZ, 0x33, !PT ;  /* 0x00000006ff057212 */ /* 0x000fe400078e33ff */
[----:B------:R-:W-:-:S05]  /*c0d0*/  IMNMX R2, R2, R3, !PT ;  /* 0x0000000302027217 */ /* 0x000fca0007800200 */
[----:B------:R-:W-:-:S05]  /*c0e0*/  IMAD.IADD R4, R5, 0x1, R2 ;  /* 0x0000000105047824 */ /* 0x000fca00078e0202 */
[C---:B------:R-:W-:Y:S02]  /*c0f0*/  LEA.HI R2, R4.reuse, 0x1, RZ, 0x17 ;  /* 0x0000000104027811 */ /* 0x040fe400078fb8ff */
[----:B------:R-:W-:Y:S01]  /*c100*/  ISETP.GE.U32.AND P1, PT, R4, 0x600, PT ;  /* 0x000006000400780c */ /* 0x000fe20003f26070 */
[----:B------:R-:W-:Y:S01]  /*c110*/  IMAD.MOV.U32 R4, RZ, RZ, R6 ;  /* 0x000000ffff047224 */ /* 0x000fe200078e0006 */
[----:B------:R-:W-:-:S13]  /*c120*/  LOP3.LUT P0, R2, R2, 0x3, RZ, 0xc0, !PT ;  /* 0x0000000302027812 */ /* 0x000fda000780c0ff */
[----:B------:R-:W-:Y:S05]  /*c130*/  @!P0 BRA `(.L_x_2259) ;  /* 0x000000a000008947 */ /* 0x000fea0003800000 */
[----:B0-----:R-:W-:Y:S01]  /*c140*/  ISETP.GE.AND P0, PT, R0, c[0x0][0x180], PT ;  /* 0x0000600000007a0c */ /* 0x001fe20003f06270 */
[----:B------:R-:W-:Y:S02]  /*c150*/  IMAD.SHL.U32 R5, R6, 0x4, RZ ;  /* 0x0000000406057824 */ /* 0x000fe400078e00ff */
[----:B------:R-:W-:-:S10]  /*c160*/  IMAD.MOV.U32 R4, RZ, RZ, R6 ;  /* 0x000000ffff047224 */ /* 0x000fd400078e0006 */
.L_x_2260:
[----:B0-----:R0:W2:Y:S01]  /*c170*/  @!P0 LDS R7, [R5] ;  /* 0x0000000005078984 */ /* 0x0010a20000000800 */
[----:B------:R-:W-:Y:S02]  /*c180*/  IADD3 R2, R2, -0x1, RZ ;  /* 0xffffffff02027810 */ /* 0x000fe40007ffe0ff */
[----:B------:R-:W-:Y:S02]  /*c190*/  IADD3 R4, R4, 0x200, RZ ;  /* 0x0000020004047810 */ /* 0x000fe40007ffe0ff */
[----:B------:R-:W-:Y:S02]  /*c1a0*/  ISETP.NE.AND P2, PT, R2, RZ, PT ;  /* 0x000000ff0200720c */ /* 0x000fe40003f45270 */
[----:B0-----:R-:W-:Y:S01]  /*c1b0*/  IADD3 R5, R5, 0x800, RZ ;  /* 0x0000080005057810 */ /* 0x001fe20007ffe0ff */
[----:B--2---:R0:W-:Y:S10]  /*c1c0*/  @!P0 STS [R0.X4+0x4010], R7 ;  /* 0x0040100700008388 */ /* 0x0041f40000004800 */
[----:B------:R-:W-:Y:S05]  /*c1d0*/  @P2 BRA `(.L_x_2260) ;  /* 0xffffff9000002947 */ /* 0x000fea000383ffff */
.L_x_2259:
[----:B------:R-:W-:Y:S05]  /*c1e0*/  BSYNC B1 ;  /* 0x0000000000017941 */ /* 0x000fea0003800000 */
.L_x_2258:
[----:B------:R-:W-:Y:S01]  /*c1f0*/  BSSY B1, `(.L_x_2261) ;  /* 0x0000011000017945 */ /* 0x000fe20003800000 */
[----:B------:R-:W-:Y:S05]  /*c200*/  @!P1 BRA `(.L_x_2262) ;  /* 0x000000f000009947 */ /* 0x000fea0003800000 */
[----:B0-----:R-:W-:Y:S02]  /*c210*/  ISETP.GE.AND P1, PT, R0, c[0x0][0x180], PT ;  /* 0x0000600000007a0c */ /* 0x001fe40003f26270 */
[----:B------:R-:W-:-:S06]  /*c220*/  LEA R2, R4, 0x1000, 0x2 ;  /* 0x0000100004027811 */ /* 0x000fcc00078e10ff */
.L_x_2264:
        /* <DEDUP_REMOVED lines=11> */
.L_x_2263:
[----:B------:R-:W-:Y:S01]  /*c2e0*/  IADD3 R2, R2, 0x2000, RZ ;  /* 0x0000200002027810 */ /* 0x000fe20007ffe0ff */
[----:B------:R-:W-:Y:S05]  /*c2f0*/  @!P0 BRA `(.L_x_2264) ;  /* 0xffffff3000008947 */ /* 0x000fea000383ffff */
.L_x_2262:
[----:B------:R-:W-:Y:S05]  /*c300*/  BSYNC B1 ;  /* 0x0000000000017941 */ /* 0x000fea0003800000 */
.L_x_2261:
[----:B------:R-:W-:Y:S05]  /*c310*/  BRA `(.L_x_2256) ;  /* 0x0000051000007947 */ /* 0x000fea0003800000 */
.L_x_2257:
[----:B------:R-:W-:Y:S01]  /*c320*/  IADD3 R2, R3, -0x1, RZ ;  /* 0xffffffff03027810 */ /* 0x000fe20007ffe0ff */
[----:B------:R-:W-:-:S03]  /*c330*/  IMAD.MOV.U32 R4, RZ, RZ, R6 ;  /* 0x000000ffff047224 */ /* 0x000fc600078e0006 */
[----:B------:R-:W-:Y:S02]  /*c340*/  ISETP.GE.U32.AND P2, PT, R2, 0x3, PT ;  /* 0x000000030200780c */ /* 0x000fe40003f46070 */
[----:B------:R-:W-:-:S05]  /*c350*/  LOP3.LUT R2, R3, 0x3, RZ, 0xc0, !PT ;  /* 0x0000000303027812 */ /* 0x000fca00078ec0ff */
[----:B------:R-:W-:Y:S02]  /*c360*/  IMAD.IADD R5, R3, 0x1, -R2 ;  /* 0x0000000103057824 */ /* 0x000fe400078e0a02 */
.L_x_2268:
        /* <DEDUP_REMOVED lines=8> */
.L_x_2266:
        /* <DEDUP_REMOVED lines=32> */
.L_x_2265:
        /* <DEDUP_REMOVED lines=29> */
.L_x_2267:
[----:B0-----:R-:W-:Y:S01]  /*c7c0*/  IMAD.IADD R8, R0, 0x1, R15 ;  /* 0x0000000100087824 */ /* 0x001fe200078e020f */
[----:B------:R-:W-:-:S04]  /*c7d0*/  IADD3 R4, R4, 0x200, RZ ;  /* 0x0000020004047810 */ /* 0x000fc80007ffe0ff */
[----:B------:R-:W-:-:S13]  /*c7e0*/  ISETP.GE.AND P0, PT, R8, c[0x0][0x180], PT ;  /* 0x0000600008007a0c */ /* 0x000fda0003f06270 */
[----:B--2---:R-:W0:Y:S04]  /*c7f0*/  @!P0 LDS R7, [R7] ;  /* 0x0000000007078984 */ /* 0x004e280000000800 */
[----:B0-----:R0:W-:Y:S01]  /*c800*/  @!P0 STS [R8.X4+0x4010], R7 ;  /* 0x0040100708008388 */ /* 0x0011e20000004800 */
[----:B------:R-:W-:-:S13]  /*c810*/  ISETP.GE.AND P0, PT, R4, R3, PT ;  /* 0x000000030400720c */ /* 0x000fda0003f06270 */
[----:B0-----:R-:W-:Y:S05]  /*c820*/  @!P0 BRA `(.L_x_2268) ;  /* 0xfffffb4000008947 */ /* 0x001fea000383ffff */
.L_x_2256:
[----:B------:R-:W-:Y:S05]  /*c830*/  BSYNC B0 ;  /* 0x0000000000007941 */ /* 0x000fea0003800000 */
.L_x_2255:
[----:B------:R-:W-:Y:S06]  /*c840*/  BAR.SYNC.DEFER_BLOCKING 0x0 ;  /* 0x0000000000007b1d */ /* 0x000fec0000010000 */
[----:B------:R-:W-:Y:S05]  /*c850*/  BRA `(.L_x_2269) ;  /* 0x00003db000007947 */ /* 0x000fea0003800000 */
.L_x_2254:
        /* <DEDUP_REMOVED lines=12> */
.L_x_2274:
[----:B------:R-:W-:Y:S01]  /*c920*/  IADD3 R2, R2, -0x1, RZ ;  /* 0xffffffff02027810 */ /* 0x000fe20007ffe0ff */
[----:B------:R0:W-:Y:S01]  /*c930*/  STS [R7], RZ ;  /* 0x000000ff07007388 */ /* 0x0001e20000000800 */
[----:B------:R-:W-:Y:S02]  /*c940*/  IADD3 R3, R3, 0x200, RZ ;  /* 0x0000020003037810 */ /* 0x000fe40007ffe0ff */
[----:B------:R-:W-:Y:S02]  /*c950*/  ISETP.NE.AND P0, PT, R2, RZ, PT ;  /* 0x000000ff0200720c */ /* 0x000fe40003f05270 */
[----:B0-----:R-:W-:-:S11]  /*c960*/  IADD3 R7, R7, 0x800, RZ ;  /* 0x0000080007077810 */ /* 0x001fd60007ffe0ff */
[----:B------:R-:W-:Y:S05]  /*c970*/  @P0 BRA `(.L_x_2274) ;  /* 0xffffffa000000947 */ /* 0x000fea000383ffff */
.L_x_2273:
[----:B------:R-:W-:Y:S05]  /*c980*/  BSYNC B1 ;  /* 0x0000000000017941 */ /* 0x000fea0003800000 */
.L_x_2272:
[----:B------:R-:W-:Y:S05]  /*c990*/  @!P1 BRA `(.L_x_2271) ;  /* 0x000000a000009947 */ /* 0x000fea0003800000 */
[C---:B------:R-:W-:Y:S02]  /*c9a0*/  IADD3 R2, R3.reuse, -0x800, RZ ;  /* 0xfffff80003027810 */ /* 0x040fe40007ffe0ff */
[----:B------:R-:W-:-:S04]  /*c9b0*/  LEA R3, R3, 0x20a0, 0x2 ;  /* 0x000020a003037811 */ /* 0x000fc800078e10ff */
.L_x_2275:
        /* <DEDUP_REMOVED lines=8> */
.L_x_2271:
[----:B------:R-:W-:Y:S05]  /*ca40*/  BSYNC B0 ;  /* 0x0000000000007941 */ /* 0x000fea0003800000 */
.L_x_2270:
[----:B------:R-:W-:Y:S01]  /*ca50*/  BAR.SYNC.DEFER_BLOCKING 0x0 ;  /* 0x0000000000007b1d */ /* 0x000fe20000010000 */
[----:B------:R-:W-:Y:S01]  /*ca60*/  ISETP.NE.AND P0, PT, R14, 0x1, PT ;  /* 0x000000010e00780c */ /* 0x000fe20003f05270 */
[----:B-1----:R-:W-:-:S04]  /*ca70*/  USHF.L.U32 UR9, UR9, 0xa, URZ ;  /* 0x0000000a09097899 */ /* 0x002fc8000800063f */
[----:B------:R-:W-:-:S08]  /*ca80*/  ULOP3.LUT UR9, UR8, 0x1ffc00, UR9, 0xf8, !UPT ;  /* 0x001ffc0008097892 */ /* 0x000fd0000f8ef809 */
        /* <DEDUP_REMOVED lines=19> */
.L_x_2283:
        /* <DEDUP_REMOVED lines=18> */
.L_x_2282:
[----:B------:R-:W-:Y:S05]  /*cce0*/  BSYNC B2 ;  /* 0x0000000000027941 */ /* 0x000fea0003800000 */
.L_x_2281:
[----:B------:R-:W-:Y:S01]  /*ccf0*/  IMAD.MOV.U32 R11, RZ, RZ, R9 ;  /* 0x000000ffff0b7224 */ /* 0x000fe200078e0009 */
[----:B------:R-:W-:Y:S01]  /*cd00*/  IADD3 R2, R2, 0x200, RZ ;  /* 0x0000020002027810 */ /* 0x000fe20007ffe0ff */
[----:B------:R-:W-:Y:S05]  /*cd10*/  @P3 BRA `(.L_x_2283) ;  /* 0xfffffea000003947 */ /* 0x000fea000383ffff */
.L_x_2280:
[----:B------:R-:W-:Y:S05]  /*cd20*/  BSYNC B1 ;  /* 0x0000000000017941 */ /* 0x000fea0003800000 */
.L_x_2279:
        /* <DEDUP_REMOVED lines=9> */
.L_x_2292:
        /* <DEDUP_REMOVED lines=31> */
.L_x_2285:
[----:B------:R-:W-:Y:S05]  /*cfb0*/  BSYNC B1 ;  /* 0x0000000000017941 */ /* 0x000fea0003800000 */
.L_x_2284:
[----:B------:R-:W-:Y:S01]  /*cfc0*/  ISETP.NE.AND P6, PT, R20, UR9, PT ;  /* 0x0000000914007c0c */ /* 0x000fe2000bfc5270 */
[----:B------:R-:W-:Y:S01]  /*cfd0*/  BSSY B1, `(.L_x_2286) ;  /* 0x0000009000017945 */ /* 0x000fe20003800000 */
[----:B------:R-:W-:Y:S02]  /*cfe0*/  LOP3.LUT R13, R13, 0xfffffc00, RZ, 0xc0, !PT ;  /* 0xfffffc000d0d7812 */ /* 0x000fe400078ec0ff */
[----:B------:R-:W-:-:S09]  /*cff0*/  ISETP.NE.AND P5, PT, R21, UR9, PT ;  /* 0x0000000915007c0c */ /* 0x000fd2000bfa5270 */
[----:B------:R-:W-:Y:S05]  /*d000*/  @P6 BRA `(.L_x_2287) ;  /* 0x0000005000006947 */ /* 0x000fea0003800000 */
[----:B0-----:R-:W-:-:S04]  /*d010*/  LOP3.LUT R12, RZ, R11, RZ, 0x33, !PT ;  /* 0x0000000bff0c7212 */ /* 0x001fc800078e33ff */
[----:B------:R-:W-:-:S05]  /*d020*/  SEL R11, R11, R12, !P3 ;  /* 0x0000000c0b0b7207 */ /* 0x000fca0005800000 */
[----:B------:R-:W-:-:S05]  /*d030*/  IMAD.SHL.U32 R11, R11, 0x4, RZ ;  /* 0x000000040b0b7824 */ /* 0x000fca00078e00ff */
[----:B------:R-:W-:-:S05]  /*d040*/  LOP3.LUT R11, R11, 0xffc, RZ, 0xc0, !PT ;  /* 0x00000ffc0b0b7812 */ /* 0x000fca00078ec0ff */
[----:B------:R0:W-:Y:S02]  /*d050*/  ATOMS.POPC.INC.32 RZ, [R11+URZ+0x8a0] ;  /* 0x0008a0000bff7f8c */ /* 0x0001e4000d00003f */
.L_x_2287:
[----:B------:R-:W-:Y:S05]  /*d060*/  BSYNC B1 ;  /* 0x0000000000017941 */ /* 0x000fea0003800000 */
.L_x_2286:
[----:B------:R-:W-:Y:S01]  /*d070*/  BSSY B1, `(.L_x_2288) ;  /* 0x0000008000017945 */ /* 0x000fe20003800000 */
[----:B------:R-:W-:Y:S01]  /*d080*/  ISETP.NE.AND P3, PT, R13, UR9, PT ;  /* 0x000000090d007c0c */ /* 0x000fe2000bf65270 */
[----:B------:R-:W-:Y:S07]  /*d090*/  @P5 BRA `(.L_x_2289) ;  /* 0x0000005000005947 */ /* 0x000fee0003800000 */
[----:B0-----:R-:W-:-:S04]  /*d0a0*/  LOP3.LUT R11, RZ, R10, RZ, 0x33, !PT ;  /* 0x0000000aff0b7212 */ /* 0x001fc800078e33ff */
[----:B------:R-:W-:-:S05]  /*d0b0*/  SEL R10, R10, R11, !P1 ;  /* 0x0000000b0a0a7207 */ /* 0x000fca0004800000 */
[----:B------:R-:W-:-:S05]  /*d0c0*/  IMAD.SHL.U32 R10, R10, 0x4, RZ ;  /* 0x000000040a0a7824 */ /* 0x000fca00078e00ff */
[----:B------:R-:W-:-:S05]  /*d0d0*/  LOP3.LUT R10, R10, 0xffc, RZ, 0xc0, !PT ;  /* 0x00000ffc0a0a7812 */ /* 0x000fca00078ec0ff */
[----:B------:R0:W-:Y:S02]  /*d0e0*/  ATOMS.POPC.INC.32 RZ, [R10+URZ+0x8a0] ;  /* 0x0008a0000aff7f8c */ /* 0x0001e4000d00003f */
.L_x_2289:
[----:B------:R-:W-:Y:S05]  /*d0f0*/  BSYNC B1 ;  /* 0x0000000000017941 */ /* 0x000fea0003800000 */
.L_x_2288:
[----:B------:R-:W-:Y:S01]  /*d100*/  BSSY B1, `(.L_x_2290) ;  /* 0x0000007000017945 */ /* 0x000fe20003800000 */
[----:B------:R-:W-:Y:S05]  /*d110*/  @P3 BRA `(.L_x_2291) ;  /* 0x0000005000003947 */ /* 0x000fea0003800000 */
[----:B0-----:R-:W-:-:S04]  /*d120*/  LOP3.LUT R10, RZ, R7, RZ, 0x33, !PT ;  /* 0x00000007ff0a7212 */ /* 0x001fc800078e33ff */
[----:B------:R-:W-:-:S05]  /*d130*/  SEL R7, R7, R10, !P0 ;  /* 0x0000000a07077207 */ /* 0x000fca0004000000 */
[----:B------:R-:W-:-:S05]  /*d140*/  IMAD.SHL.U32 R7, R7, 0x4, RZ ;  /* 0x0000000407077824 */ /* 0x000fca00078e00ff */
[----:B------:R-:W-:-:S05]  /*d150*/  LOP3.LUT R7, R7, 0xffc, RZ, 0xc0, !PT ;  /* 0x00000ffc07077812 */ /* 0x000fca00078ec0ff */
[----:B------:R0:W-:Y:S02]  /*d160*/  ATOMS.POPC.INC.32 RZ, [R7+URZ+0x8a0] ;  /* 0x0008a00007ff7f8c */ /* 0x0001e4000d00003f */
.L_x_2291:
[----:B------:R-:W-:Y:S05]  /*d170*/  BSYNC B1 ;  /* 0x0000000000017941 */ /* 0x000fea0003800000 */
.L_x_2290:
[----:B------:R-:W-:Y:S01]  /*d180*/  IADD3 R2, R2, 0x800, RZ ;  /* 0x0000080002027810 */ /* 0x000fe20007ffe0ff */
[----:B------:R-:W-:-:S03]  /*d190*/  IMAD.WIDE R8, R3, 0x4, R8 ;  /* 0x0000000403087825 */ /* 0x000fc600078e0208 */
[----:B------:R-:W-:Y:S01]  /*d1a0*/  ISETP.GE.AND P0, PT, R2, R5, PT ;  /* 0x000000050200720c */ /* 0x000fe20003f06270 */
[----:B0-----:R-:W-:Y:S02]  /*d1b0*/  IMAD.MOV.U32 R12, RZ, RZ, R8 ;  /* 0x000000ffff0c7224 */ /* 0x001fe400078e0008 */
[----:B------:R-:W-:-:S10]  /*d1c0*/  IMAD.MOV.U32 R13, RZ, RZ, R9 ;  /* 0x000000ffff0d7224 */ /* 0x000fd400078e0009 */
[----:B------:R-:W-:Y:S05]  /*d1d0*/  @!P0 BRA `(.L_x_2292) ;  /* 0xfffffbe000008947 */ /* 0x000fea000383ffff */
.L_x_2278:
[----:B------:R-:W-:Y:S05]  /*d1e0*/  BSYNC B0 ;  /* 0x0000000000007941 */ /* 0x000fea0003800000 */
.L_x_2277:
[----:B------:R-:W-:Y:S05]  /*d1f0*/  BRA `(.L_x_2293) ;  /* 0x0000079000007947 */ /* 0x000fea0003800000 */
.L_x_2276:
        /* <DEDUP_REMOVED lines=20> */
.L_x_2304:
        /* <DEDUP_REMOVED lines=28> */
.L_x_2297:
[----:B------:R-:W-:Y:S05]  /*d500*/  BSYNC B1 ;  /* 0x0000000000017941 */ /* 0x000fea0003800000 */
.L_x_2296:
        /* <DEDUP_REMOVED lines=10> */
.L_x_2299:
[----:B------:R-:W-:Y:S05]  /*d5b0*/  BSYNC B1 ;  /* 0x0000000000017941 */ /* 0x000fea0003800000 */
.L_x_2298:
        /* <DEDUP_REMOVED lines=8> */
.L_x_2301:
[----:B------:R-:W-:Y:S05]  /*d640*/  BSYNC B1 ;  /* 0x0000000000017941 */ /* 0x000fea0003800000 */
.L_x_2300:
[----:B------:R-:W-:Y:S01]  /*d650*/  BSSY B1, `(.L_x_2302) ;  /* 0x0000007000017945 */ /* 0x000fe20003800000 */
[----:B------:R-:W-:Y:S05]  /*d660*/  @P3 BRA `(.L_x_2303) ;  /* 0x0000005000003947 */ /* 0x000fea0003800000 */
[----:B0-----:R-:W-:-:S04]  /*d670*/  LOP3.LUT R8, RZ, R11, RZ, 0x33, !PT ;  /* 0x0000000bff087212 */ /* 0x001fc800078e33ff */
[----:B------:R-:W-:-:S05]  /*d680*/  SEL R11, R11, R8, !P0 ;  /* 0x000000080b0b7207 */ /* 0x000fca0004000000 */
[----:B------:R-:W-:-:S05]  /*d690*/  IMAD.SHL.U32 R11, R11, 0x4, RZ ;  /* 0x000000040b0b7824 */ /* 0x000fca00078e00ff */
[----:B------:R-:W-:-:S05]  /*d6a0*/  LOP3.LUT R11, R11, 0xffc, RZ, 0xc0, !PT ;  /* 0x00000ffc0b0b7812 */ /* 0x000fca00078ec0ff */
[----:B------:R0:W-:Y:S02]  /*d6b0*/  ATOMS.POPC.INC.32 RZ, [R11+URZ+0x8a0] ;  /* 0x0008a0000bff7f8c */ /* 0x0001e4000d00003f */
.L_x_2303:
[----:B------:R-:W-:Y:S05]  /*d6c0*/  BSYNC B1 ;  /* 0x0000000000017941 */ /* 0x000fea0003800000 */
.L_x_2302:
[----:B------:R-:W-:-:S04]  /*d6d0*/  IADD3 R12, R12, 0x200, RZ ;  /* 0x000002000c0c7810 */ /* 0x000fc80007ffe0ff */
[----:B------:R-:W-:-:S13]  /*d6e0*/  ISETP.GT.AND P0, PT, R7, R12, PT ;  /* 0x0000000c0700720c */ /* 0x000fda0003f04270 */
[----:B------:R-:W-:Y:S05]  /*d6f0*/  @P0 BRA `(.L_x_2304) ;  /* 0xfffffc4000000947 */ /* 0x000fea000383ffff */
.L_x_2295:
[----:B------:R-:W-:Y:S05]  /*d700*/  BSYNC B0 ;  /* 0x0000000000007941 */ /* 0x000fea0003800000 */
.L_x_2294:
[----:B------:R-:W-:Y:S01]  /*d710*/  ISETP.GT.U32.AND P1, PT, R3, R6, PT ;  /* 0x000000060300720c */ /* 0x000fe20003f24070 */
[----:B------:R-:W-:Y:S01]  /*d720*/  IMAD.IADD R2, R6, 0x1, R3 ;  /* 0x0000000106027824 */ /* 0x000fe200078e0203 */
[----:B------:R-:W-:Y:S03]  /*d730*/  BSSY B0, `(.L_x_2305) ;  /* 0x0000014000007945 */ /* 0x000fe60003800000 */
[----:B0-----:R-:W-:-:S05]  /*d740*/  IMAD R8, R7, 0x4, R2 ;  /* 0x0000000407087824 */ /* 0x001fca00078e0202 */
[----:B------:R-:W-:-:S03]  /*d750*/  ISETP.GE.AND P0, PT, R8, R5, PT ;  /* 0x000000050800720c */ /* 0x000fc60003f06270 */
[----:B------:R-:W-:Y:S05]  /*d760*/  @!P1 BRA `(.L_x_2306) ;  /* 0x0000010000009947 */ /* 0x000fea0003800000 */
[----:B------:R-:W-:-:S05]  /*d770*/  IADD3 R3, P1, R6, UR4, RZ ;  /* 0x0000000406037c10 */ /* 0x000fca000ff3e0ff */
[----:B------:R-:W-:Y:S01]  /*d780*/  IMAD.X R10, RZ, RZ, UR5, P1 ;  /* 0x00000005ff0a7e24 */ /* 0x000fe200088e06ff */
        /* <DEDUP_REMOVED lines=14> */
.L_x_2306:
[----:B------:R-:W-:Y:S05]  /*d870*/  BSYNC B0 ;  /* 0x0000000000007941 */ /* 0x000fea0003800000 */
.L_x_2305:
        /* <DEDUP_REMOVED lines=17> */
.L_x_2293:
[----:B------:R-:W-:Y:S02]  /*d990*/  WARPSYNC 0xffffffff ;  /* 0xffffffff00007948 */ /* 0x000fe40003800000 */
[----:B------:R-:W-:Y:S01]  /*d9a0*/  BAR.SYNC.DEFER_BLOCKING 0x0 ;  /* 0x0000000000007b1d */ /* 0x000fe20000010000 */
[----:B------:R-:W-:-:S05]  /*d9b0*/  IMAD.MOV.U32 R9, RZ, RZ, RZ ;  /* 0x000000ffff097224 */ /* 0x000fca00078e00ff */
[----:B0-----:R-:W0:Y:S02]  /*d9c0*/  LDS R7, [0x4008] ;  /* 0x00400800ff077984 */ /* 0x001e240000000800 */
.L_x_2312:
        /* <DEDUP_REMOVED lines=34> */
.L_x_2380:
        /* <DEDUP_REMOVED lines=13> */
.L_x_2381:
        /* <DEDUP_REMOVED lines=48> */
.L_x_2307:
        /* <DEDUP_REMOVED lines=20> */
.L_x_2311:
[----:B0-----:R-:W-:Y:S05]  /*e100*/  BSYNC B0 ;  /* 0x0000000000007941 */ /* 0x001fea0003800000 */
.L_x_2310:
        /* <DEDUP_REMOVED lines=28> */
.L_x_2322:
        /* <DEDUP_REMOVED lines=30> */
.L_x_2321:
[----:B------:R-:W-:Y:S05]  /*e4b0*/  BSYNC B3 ;  /* 0x0000000000037941 */ /* 0x000fea0003800000 */
.L_x_2320:
        /* <DEDUP_REMOVED lines=15> */
.L_x_2319:
[----:B------:R-:W-:Y:S05]  /*e5b0*/  BSYNC B2 ;  /* 0x0000000000027941 */ /* 0x000fea0003800000 */
.L_x_2318:
[----:B------:R-:W-:Y:S01]  /*e5c0*/  IMAD.WIDE R8, R7, 0x4, R8 ;  /* 0x0000000407087825 */ /* 0x000fe200078e0208 */
[----:B0-----:R-:W-:Y:S01]  /*e5d0*/  IADD3 R2, R2, 0x200, RZ ;  /* 0x0000020002027810 */ /* 0x001fe20007ffe0ff */
[----:B------:R-:W-:Y:S05]  /*e5e0*/  @P0 BRA `(.L_x_2322) ;  /* 0xfffffce000000947 */ /* 0x000fea000383ffff */
.L_x_2317:
[----:B------:R-:W-:Y:S05]  /*e5f0*/  BSYNC B1 ;  /* 0x0000000000017941 */ /* 0x000fea0003800000 */
.L_x_2316:
[----:B------:R-:W-:-:S13]  /*e600*/  ISETP.GE.U32.AND P0, PT, R3, 0x600, PT ;  /* 0x000006000300780c */ /* 0x000fda0003f06070 */
[----:B------:R-:W-:Y:S05]  /*e610*/  @!P0 BRA `(.L_x_2315) ;  /* 0x00000c5000008947 */ /* 0x000fea0003800000 */
[----:B------:R-:W-:Y:S02]  /*e620*/  IMAD R3, R2, c[0x0][0x17c], RZ ;  /* 0x00005f0002037a24 */ /* 0x000fe400078e02ff */
[----:B------:R-:W-:-:S03]  /*e630*/  IMAD.MOV.U32 R7, RZ, RZ, c[0x0][0x17c] ;  /* 0x00005f00ff077624 */ /* 0x000fc600078e00ff */
[----:B------:R-:W-:-:S04]  /*e640*/  IADD3 R9, P0, R3, UR4, RZ ;  /* 0x0000000403097c10 */ /* 0x000fc8000ff1e0ff */
[----:B------:R-:W-:Y:S02]  /*e650*/  LEA R8, P1, R9, c[0x0][0x160], 0x2 ;  /* 0x0000580009087a11 */ /* 0x000fe400078210ff */
[----:B------:R-:W-:Y:S01]  /*e660*/  LEA.HI.X.SX32 R4, R3, UR5, 0x1, P0 ;  /* 0x0000000503047c11 */ /* 0x000fe200080f0eff */
[----:B------:R-:W-:-:S03]  /*e670*/  IMAD.SHL.U32 R3, R7, 0x200, RZ ;  /* 0x0000020007037824 */ /* 0x000fc600078e00ff */
[----:B------:R-:W-:-:S05]  /*e680*/  LEA.HI.X R9, R9, c[0x0][0x164], R4, 0x2, P1 ;  /* 0x0000590009097a11 */ /* 0x000fca00008f1404 */
.L_x_2339:
        /* <DEDUP_REMOVED lines=28> */
.L_x_2326:
[----:B------:R-:W-:Y:S05]  /*e850*/  BSYNC B2 ;  /* 0x0000000000027941 */ /* 0x000fea0003800000 */
.L_x_2325:
        /* <DEDUP_REMOVED lines=15> */
.L_x_2324:
[----:B------:R-:W-:Y:S05]  /*e950*/  BSYNC B1 ;  /* 0x0000000000017941 */ /* 0x000fea0003800000 */
.L_x_2323:
        /* <DEDUP_REMOVED lines=29> */
.L_x_2330:
[----:B------:R-:W-:Y:S05]  /*eb30*/  BSYNC B2 ;  /* 0x0000000000027941 */ /* 0x000fea0003800000 */
.L_x_2329:
        /* <DEDUP_REMOVED lines=16> */
.L_x_2328:
[----:B------:R-:W-:Y:S05]  /*ec40*/  BSYNC B1 ;  /* 0x0000000000017941 */ /* 0x000fea0003800000 */
.L_x_2327:
        /* <DEDUP_REMOVED lines=29> */
.L_x_2334:
[----:B------:R-:W-:Y:S05]  /*ee20*/  BSYNC B2 ;  /* 0x0000000000027941 */ /* 0x000fea0003800000 */
.L_x_2333:
        /* <DEDUP_REMOVED lines=16> */
.L_x_2332:
[----:B------:R-:W-:Y:S05]  /*ef30*/  BSYNC B1 ;  /* 0x0000000000017941 */ /* 0x000fea0003800000 */
.L_x_2331:
        /* <DEDUP_REMOVED lines=29> */
.L_x_2338:
[----:B------:R-:W-:Y:S05]  /*f110*/  BSYNC B2 ;  /* 0x0000000000027941 */ /* 0x000fea0003800000 */
.L_x_2337:
        /* <DEDUP_REMOVED lines=16> */
.L_x_2336:
[----:B------:R-:W-:Y:S05]  /*f220*/  BSYNC B1 ;  /* 0x0000000000017941 */ /* 0x000fea0003800000 */
.L_x_2335:
[----:B------:R-:W-:Y:S01]  /*f230*/  IADD3 R2, R2, 0x800, RZ ;  /* 0x0000080002027810 */ /* 0x000fe20007ffe0ff */
[----:B------:R-:W-:-:S03]  /*f240*/  IMAD.WIDE R8, R3, 0x4, R8 ;  /* 0x0000000403087825 */ /* 0x000fc600078e0208 */
[----:B------:R-:W-:-:S13]  /*f250*/  ISETP.GE.AND P0, PT, R2, R5, PT ;  /* 0x000000050200720c */ /* 0x000fda0003f06270 */
[----:B------:R-:W-:Y:S05]  /*f260*/  @!P0 BRA `(.L_x_2339) ;  /* 0xfffff42000008947 */ /* 0x000fea000383ffff */
.L_x_2315:
[----:B------:R-:W-:Y:S05]  /*f270*/  BSYNC B0 ;  /* 0x0000000000007941 */ /* 0x000fea0003800000 */
.L_x_2314:
[----:B------:R-:W-:Y:S05]  /*f280*/  BRA `(.L_x_2340) ;  /* 0x0000136000007947 */ /* 0x000fea0003800000 */
.L_x_2313:
        /* <DEDUP_REMOVED lines=18> */
[----:B------:R-:W-:Y:S01]  /*f3b0*/  LEA R2, P1, R13, c[0x0][0x160], 0x2 ;  /* 0x000058000d027a11 */ /* 0x000fe200078210ff */
[----:B------:R-:W-:-:S05]  /*f3c0*/  IMAD.X R8, RZ, RZ, UR5, P0 ;  /* 0x00000005ff087e24 */ /* 0x000fca00080e06ff */
[----:B------:R-:W-:Y:S02]  /*f3d0*/  LEA.HI.X R13, R13, c[0x0][0x164], R8, 0x2, P1 ;  /* 0x000059000d0d7a11 */ /* 0x000fe400008f1408 */
.L_x_2359:
        /* <DEDUP_REMOVED lines=32> */
.L_x_2346:
[----:B------:R-:W-:Y:S05]  /*f5e0*/  BSYNC B2 ;  /* 0x0000000000027941 */ /* 0x000fea0003800000 */
.L_x_2345:
        /* <DEDUP_REMOVED lines=15> */
.L_x_2344:
[----:B------:R-:W-:Y:S05]  /*f6e0*/  BSYNC B1 ;  /* 0x0000000000017941 */ /* 0x000fea0003800000 */
.L_x_2343:
        /* <DEDUP_REMOVED lines=27> */
.L_x_2350:
[----:B------:R-:W-:Y:S05]  /*f8a0*/  BSYNC B2 ;  /* 0x0000000000027941 */ /* 0x000fea0003800000 */
.L_x_2349:
        /* <DEDUP_REMOVED lines=16> */
.L_x_2348:
[----:B------:R-:W-:Y:S05]  /*f9b0*/  BSYNC B1 ;  /* 0x0000000000017941 */ /* 0x000fea0003800000 */
.L_x_2347:
        /* <DEDUP_REMOVED lines=27> */
.L_x_2354:
[----:B------:R-:W-:Y:S05]  /*fb70*/  BSYNC B2 ;  /* 0x0000000000027941 */ /* 0x000fea0003800000 */
.L_x_2353:
        /* <DEDUP_REMOVED lines=16> */
.L_x_2352:
[----:B------:R-:W-:Y:S05]  /*fc80*/  BSYNC B1 ;  /* 0x0000000000017941 */ /* 0x000fea0003800000 */
.L_x_2351:
        /* <DEDUP_REMOVED lines=27> */
.L_x_2358:
[----:B------:R-:W-:Y:S05]  /*fe40*/  BSYNC B2 ;  /* 0x0000000000027941 */ /* 0x000fea0003800000 */
.L_x_2357:
        /* <DEDUP_REMOVED lines=16> */
.L_x_2356:
[----:B------:R-:W-:Y:S05]  /*ff50*/  BSYNC B1 ;  /* 0x0000000000017941 */ /* 0x000fea0003800000 */
.L_x_2355:
[----:B------:R-:W-:-:S04]  /*ff60*/  IADD3 R12, R4, 0x200, RZ ;  /* 0x00000200040c7810 */ /* 0x000fc80007ffe0ff */
[----:B------:R-:W-:Y:S01]  /*ff70*/  ISETP.GT.AND P0, PT, R7, R12, PT ;  /* 0x0000000c0700720c */ /* 0x000fe20003f04270 */
[----:B------:R-:W-:-:S12]  /*ff80*/  IMAD.MOV.U32 R4, RZ, RZ, R12 ;  /* 0x000000ffff047224 */ /* 0x000fd800078e000c */
[----:B------:R-:W-:Y:S05]  /*ff90*/  @P0 BRA `(.L_x_2359) ;  /* 0xfffff44000000947 */ /* 0x000fea000383ffff */
.L_x_2342:
[----:B------:R-:W-:Y:S05]  /*ffa0*/  BSYNC B0 ;  /* 0x0000000000007941 */ /* 0x000fea0003800000 */
.L_x_2341:
[----:B------:R-:W-:Y:S01]  /*ffb0*/  ISETP.GT.U32.AND P0, PT, R3, R6, PT ;  /* 0x000000060300720c */ /* 0x000fe20003f04070 */
[----:B------:R-:W-:-:S12]  /*ffc0*/  BSSY B0, `(.L_x_2360) ;  /* 0x0000030000007945 */ /* 0x000fd80003800000 */
[----:B------:R-:W-:Y:S05]  /*ffd0*/  @!P0 BRA `(.L_x_2361) ;  /* 0x000002e000008947 */ /* 0x000fea0003800000 */
[----:B------:R-:W-:-:S05]  /*ffe0*/  IADD3 R2, P0, R6, UR4, RZ ;  /* 0x0000000406027c10 */ /* 0x000fca000ff1e0ff */
[----:B0-----:R-:W-:Y:S01]  /*fff0*/  IMAD.X R9, RZ, RZ, UR5, P0 ;  /* 0x00000005ff097e24 */ /* 0x001fe200080e06ff */
        /* <DEDUP_REMOVED lines=28> */
.L_x_2363:
[----:B------:R-:W-:Y:S05]  /*101c0*/  BSYNC B1 ;  /* 0x0000000000017941 */ /* 0x000fea0003800000 */
.L_x_2362:
        /* <DEDUP_REMOVED lines=15> */
.L_x_2361:
[----:B------:R-:W-:Y:S05]  /*102c0*/  BSYNC B0 ;  /* 0x0000000000007941 */ /* 0x000fea0003800000 */
.L_x_2360:
[----:B------:R-:W-:-:S04]  /*102d0*/  IMAD.IADD R2, R6, 0x1, R3 ;  /* 0x0000000106027824 */ /* 0x000fc800078e0203 */
[----:B------:R-:W-:-:S05]  /*102e0*/  IMAD R2, R7, 0x4, R2 ;  /* 0x0000000407027824 */ /* 0x000fca00078e0202 */
[----:B------:R-:W-:-:S13]  /*102f0*/  ISETP.GE.AND P0, PT, R2, R5, PT ;  /* 0x000000050200720c */ /* 0x000fda0003f06270 */
[----:B------:R-:W-:Y:S05]  /*10300*/  @P0 BRA `(.L_x_2340) ;  /* 0x000002e000000947 */ /* 0x000fea0003800000 */
[----:B------:R-:W-:-:S04]  /*10310*/  IADD3 R3, P0, R2, UR4, RZ ;  /* 0x0000000402037c10 */ /* 0x000fc8000ff1e0ff */
[----:B0-----:R-:W-:Y:S02]  /*10320*/  LEA.HI.X.SX32 R8, R2, UR5, 0x1, P0 ;  /* 0x0000000502087c11 */ /* 0x001fe400080f0eff */
        /* <DEDUP_REMOVED lines=28> */
.L_x_2365:
[----:B------:R-:W-:Y:S05]  /*104f0*/  BSYNC B0 ;  /* 0x0000000000007941 */ /* 0x000fea0003800000 */
.L_x_2364:
        /* <DEDUP_REMOVED lines=8> */
[----:B--2---:R-:W-:-:S06]  /*10580*/  LOP3.LUT R0, R0, UR7, RZ, 0xc0, !PT ;  /* 0x0000000700007c12 */ /* 0x004fcc000f8ec0ff */
[----:B------:R-:W1:Y:S05]  /*10590*/  POPC R0, R0 ;  /* 0x0000000000007309 */ /* 0x000e6a0000000000 */
[----:B---3--:R-:W2:Y:S04]  /*105a0*/  @P0 ATOMS.ADD R4, [R7], R4 ;  /* 0x000000040704038c */ /* 0x008ea80000000000 */
[----:B0-2---:R-:W1:Y:S02]  /*105b0*/  SHFL.IDX PT, R3, R4, R5, 0x1f ;  /* 0x00001f0504037589 */ /* 0x005e6400000e0000 */
[----:B-1----:R-:W-:-:S05]  /*105c0*/  IMAD.IADD R3, R3, 0x1, R0 ;  /* 0x0000000103037824 */ /* 0x002fca00078e0200 */
[----:B------:R-:W-:-:S13]  /*105d0*/  ISETP.GE.AND P0, PT, R3, c[0x0][0x180], PT ;  /* 0x0000600003007a0c */ /* 0x000fda0003f06270 */
[----:B------:R0:W-:Y:S02]  /*105e0*/  @!P0 STS [R3.X4+0x4010], R2 ;  /* 0x0040100203008388 */ /* 0x0001e40000004800 */
.L_x_2340:
[----:B------:R-:W-:Y:S01]  /*105f0*/  WARPSYNC 0xffffffff ;  /* 0xffffffff00007948 */ /* 0x000fe20003800000 */
[----:B------:R-:W-:Y:S06]  /*10600*/  BAR.SYNC.DEFER_BLOCKING 0x0 ;  /* 0x0000000000007b1d */ /* 0x000fec0000010000 */
.L_x_2269:
[----:B------:R-:W-:-:S13]  /*10610*/  ISETP.GE.AND P0, PT, R6, c[0x0][0x180], PT ;  /* 0x0000600006007a0c */ /* 0x000fda0003f06270 */
[----:B------:R-:W-:Y:S05]  /*10620*/  @P0 EXIT ;  /* 0x000000000000094d */ /* 0x000fea0003800000 */
[----:B0-----:R-:W-:Y:S01]  /*10630*/  LOP3.LUT R2, RZ, R6, RZ, 0x33, !PT ;  /* 0x00000006ff027212 */ /* 0x001fe200078e33ff */
[----:B------:R-:W-:Y:S03]  /*10640*/  BSSY B0, `(.L_x_2366) ;  /* 0x0000017000007945 */ /* 0x000fe60003800000 */
[----:B------:R-:W-:-:S04]  /*10650*/  IADD3 R2, R2, c[0x0][0x180], RZ ;  /* 0x0000600002027a10 */ /* 0x000fc80007ffe0ff */
[C---:B------:R-:W-:Y:S02]  /*10660*/  LEA.HI R0, R2.reuse, 0x1, RZ, 0x17 ;  /* 0x0000000102007811 */ /* 0x040fe400078fb8ff */
[----:B------:R-:W-:Y:S02]  /*10670*/  ISETP.GE.U32.AND P1, PT, R2, 0x600, PT ;  /* 0x000006000200780c */ /* 0x000fe40003f26070 */
[----:B------:R-:W-:-:S13]  /*10680*/  LOP3.LUT P0, R0, R0, 0x3, RZ, 0xc0, !PT ;  /* 0x0000000300007812 */ /* 0x000fda000780c0ff */
[----:B------:R-:W-:Y:S05]  /*10690*/  @!P0 BRA `(.L_x_2367) ;  /* 0x0000011000008947 */ /* 0x000fea0003800000 */
[----:B------:R-:W-:Y:S01]  /*106a0*/  SHF.R.S32.HI R7, RZ, 0x1f, R6 ;  /* 0x0000001fff077819 */ /* 0x000fe20000011406 */
[----:B------:R-:W-:Y:S01]  /*106b0*/  IMAD.U32 R3, RZ, RZ, UR6 ;  /* 0x00000006ff037e24 */ /* 0x000fe2000f8e00ff */
[----:B------:R-:W-:-:S03]  /*106c0*/  LEA R4, R6, 0x4010, 0x2 ;  /* 0x0000401006047811 */ /* 0x000fc600078e10ff */
[----:B------:R-:W-:-:S05]  /*106d0*/  IMAD.WIDE R2, R3, c[0x0][0x180], R6 ;  /* 0x0000600003027a25 */ /* 0x000fca00078e0206 */
[----:B------:R-:W-:-:S04]  /*106e0*/  LEA R7, P0, R2, c[0x0][0x170], 0x2 ;  /* 0x00005c0002077a11 */ /* 0x000fc800078010ff */
[----:B------:R-:W-:Y:S02]  /*106f0*/  LEA.HI.X R8, R2, c[0x0][0x174], R3, 0x2, P0 ;  /* 0x00005d0002087a11 */ /* 0x000fe400000f1403 */
.L_x_2368:
[----:B0-----:R0:W2:Y:S01]  /*10700*/  LDS R5, [R4] ;  /* 0x0000000004057984 */ /* 0x0010a20000000800 */
        /* <DEDUP_REMOVED lines=8> */
[----:B--2---:R0:W-:Y:S08]  /*10790*/  STG.E [R2.64], R5 ;  /* 0x0000000502007986 */ /* 0x0041f0000c10190e */
[----:B------:R-:W-:Y:S05]  /*107a0*/  @P0 BRA `(.L_x_2368) ;  /* 0xffffff5000000947 */ /* 0x000fea000383ffff */
.L_x_2367:
[----:B------:R-:W-:Y:S05]  /*107b0*/  BSYNC B0 ;  /* 0x0000000000007941 */ /* 0x000fea0003800000 */
.L_x_2366:
[----:B------:R-:W-:Y:S05]  /*107c0*/  @!P1 EXIT ;  /* 0x000000000000994d */ /* 0x000fea0003800000 */
[----:B------:R-:W-:Y:S01]  /*107d0*/  IADD3 R0, -R6, c[0x0][0x180], RZ ;  /* 0x0000600006007a10 */ /* 0x000fe20007ffe1ff */
[----:B0-----:R-:W-:Y:S01]  /*107e0*/  IMAD.U32 R5, RZ, RZ, UR6 ;  /* 0x00000006ff057e24 */ /* 0x001fe2000f8e00ff */
        /* <DEDUP_REMOVED lines=13> */
.L_x_2371:
[----:B------:R-:W0:Y:S01]  /*108c0*/  LDS R5, [R0+-0x1000] ;  /* 0xfff0000000057984 */ /* 0x000e220000000800 */
[----:B------:R-:W-:-:S03]  /*108d0*/  IADD3 R6, R6, 0x2000, RZ ;  /* 0x0000200006067810 */ /* 0x000fc60007ffe0ff */
[----:B------:R-:W2:Y:S01]  /*108e0*/  LDS R7, [R0+-0x800] ;  /* 0xfff8000000077984 */ /* 0x000ea20000000800 */
[----:B------:R-:W-:-:S03]  /*108f0*/  ISETP.GE.AND P1, PT, R6, R14, PT ;  /* 0x0000000e0600720c */ /* 0x000fc60003f26270 */
[----:B------:R-:W4:Y:S04]  /*10900*/  LDS R9, [R0] ;  /* 0x0000000000097984 */ /* 0x000f280000000800 */
[----:B------:R-:W5:Y:S04]  /*10910*/  LDS R11, [R0+0x800] ;  /* 0x00080000000b7984 */ /* 0x000f680000000800 */
[----:B------:R-:W3:Y:S04]  /*10920*/  LDS R13, [R0+0x1000] ;  /* 0x00100000000d7984 */ /* 0x000ee80000000800 */
[----:B------:R-:W1:Y:S04]  /*10930*/  LDS R15, [R0+0x1800] ;  /* 0x00180000000f7984 */ /* 0x000e680000000800 */
[----:B---3--:R-:W3:Y:S04]  /*10940*/  LDS R17, [R0+0x2000] ;  /* 0x0020000000117984 */ /* 0x008ee80000000800 */
[----:B------:R-:W1:Y:S04]  /*10950*/  LDS R19, [R0+0x2800] ;  /* 0x0028000000137984 */ /* 0x000e680000000800 */
[----:B------:R-:W1:Y:S04]  /*10960*/  LDS R21, [R0+0x3000] ;  /* 0x0030000000157984 */ /* 0x000e680000000800 */
[----:B------:R-:W1:Y:S04]  /*10970*/  LDS R23, [R0+0x3800] ;  /* 0x0038000000177984 */ /* 0x000e680000000800 */
[----:B------:R-:W1:Y:S04]  /*10980*/  LDS R25, [R0+0x4000] ;  /* 0x0040000000197984 */ /* 0x000e680000000800 */
[----:B------:R-:W1:Y:S04]  /*10990*/  LDS R27, [R0+0x4800] ;  /* 0x00480000001b7984 */ /* 0x000e680000000800 */
[----:B------:R-:W3:Y:S04]  /*109a0*/  LDS R29, [R0+0x5000] ;  /* 0x00500000001d7984 */ /* 0x000ee80000000800 */
[----:B------:R-:W3:Y:S04]  /*109b0*/  LDS R4, [R0+0x5800] ;  /* 0x0058000000047984 */ /* 0x000ee80000000800 */
[----:B------:R-:W3:Y:S04]  /*109c0*/  LDS R8, [R0+0x6000] ;  /* 0x0060000000087984 */ /* 0x000ee80000000800 */
[----:B------:R2:W3:Y:S04]  /*109d0*/  LDS R10, [R0+0x6800] ;  /* 0x00680000000a7984 */ /* 0x0004e80000000800 */
[----:B0-----:R0:W-:Y:S04]  /*109e0*/  STG.E [R2.64], R5 ;  /* 0x0000000502007986 */ /* 0x0011e8000c10190e */
[----:B--2---:R-:W-:Y:S01]  /*109f0*/  STG.E [R2.64+0x800], R7 ;  /* 0x0008000702007986 */ /* 0x004fe2000c10190e */
[----:B------:R-:W-:-:S03]  /*10a00*/  IADD3 R0, R0, 0x8000, RZ ;  /* 0x0000800000007810 */ /* 0x000fc60007ffe0ff */
[----:B----4-:R-:W-:Y:S01]  /*10a10*/  STG.E [R2.64+0x1000], R9 ;  /* 0x0010000902007986 */ /* 0x010fe2000c10190e */
[----:B0-----:R-:W-:-:S03]  /*10a20*/  IADD3 R5, P2, R2, 0x8000, RZ ;  /* 0x0000800002057810 */ /* 0x001fc60007f5e0ff */
[----:B-----5:R-:W-:Y:S02]  /*10a30*/  STG.E [R2.64+0x1800], R11 ;  /* 0x0018000b02007986 */ /* 0x020fe4000c10190e */
[----:B------:R-:W-:Y:S02]  /*10a40*/  IMAD.X R12, RZ, RZ, R3, P2 ;  /* 0x000000ffff0c7224 */ /* 0x000fe400010e0603 */
[----:B------:R-:W-:Y:S04]  /*10a50*/  STG.E [R2.64+0x2000], R13 ;  /* 0x0020000d02007986 */ /* 0x000fe8000c10190e */
[----:B-1----:R-:W-:Y:S04]  /*10a60*/  STG.E [R2.64+0x2800], R15 ;  /* 0x0028000f02007986 */ /* 0x002fe8000c10190e */
        /* <DEDUP_REMOVED lines=13> */
.L_x_2370:
[----:B------:R-:W-:Y:S05]  /*10b40*/  BSYNC B0 ;  /* 0x0000000000007941 */ /* 0x000fea0003800000 */
.L_x_2369:
[----:B------:R-:W-:Y:S01]  /*10b50*/  IADD3 R4, -R6, c[0x0][0x180], RZ ;  /* 0x0000600006047a10 */ /* 0x000fe20007ffe1ff */
[----:B------:R-:W-:Y:S03]  /*10b60*/  BSSY B0, `(.L_x_2372) ;  /* 0x000001a000007945 */ /* 0x000fe60003800000 */
[----:B------:R-:W-:-:S13]  /*10b70*/  ISETP.GT.AND P1, PT, R4, 0x800, PT ;  /* 0x000008000400780c */ /* 0x000fda0003f24270 */
[----:B------:R-:W-:Y:S05]  /*10b80*/  @!P1 BRA `(.L_x_2373) ;  /* 0x0000017000009947 */ /* 0x000fea0003800000 */
[----:B------:R-:W0:Y:S01]  /*10b90*/  LDS R5, [R0+-0x1000] ;  /* 0xfff0000000057984 */ /* 0x000e220000000800 */
[----:B------:R-:W-:Y:S02]  /*10ba0*/  IADD3 R4, P1, R2, 0x4000, RZ ;  /* 0x0000400002047810 */ /* 0x000fe40007f3e0ff */
[----:B------:R-:W-:Y:S01]  /*10bb0*/  PLOP3.LUT P0, PT, PT, PT, PT, 0x8, 0x0 ;  /* 0x000000000000781c */ /* 0x000fe20003f0e170 */
[----:B------:R-:W2:Y:S01]  /*10bc0*/  LDS R7, [R0+-0x800] ;  /* 0xfff8000000077984 */ /* 0x000ea20000000800 */
[----:B------:R-:W-:Y:S01]  /*10bd0*/  IADD3 R6, R6, 0x1000, RZ ;  /* 0x0000100006067810 */ /* 0x000fe20007ffe0ff */
[----:B------:R-:W-:Y:S02]  /*10be0*/  IMAD.X R21, RZ, RZ, R3, P1 ;  /* 0x000000ffff157224 */ /* 0x000fe400008e0603 */
[----:B------:R-:W4:Y:S04]  /*10bf0*/  LDS R9, [R0] ;  /* 0x0000000000097984 */ /* 0x000f280000000800 */
[----:B------:R-:W5:Y:S04]  /*10c00*/  LDS R11, [R0+0x800] ;  /* 0x00080000000b7984 */ /* 0x000f680000000800 */
[----:B------:R-:W3:Y:S04]  /*10c10*/  LDS R13, [R0+0x1000] ;  /* 0x00100000000d7984 */ /* 0x000ee80000000800 */
[----:B------:R-:W1:Y:S04]  /*10c20*/  LDS R15, [R0+0x1800] ;  /* 0x00180000000f7984 */ /* 0x000e680000000800 */
[----:B---3--:R-:W3:Y:S04]  /*10c30*/  LDS R17, [R0+0x2000] ;  /* 0x0020000000117984 */ /* 0x008ee80000000800 */
[----:B------:R0:W3:Y:S02]  /*10c40*/  LDS R19, [R0+0x2800] ;  /* 0x0028000000137984 */ /* 0x0000e40000000800 */
[----:B0-----:R-:W-:-:S02]  /*10c50*/  IADD3 R0, R0, 0x4000, RZ ;  /* 0x0000400000007810 */ /* 0x001fc40007ffe0ff */
[----:B------:R-:W-:Y:S04]  /*10c60*/  STG.E [R2.64], R5 ;  /* 0x0000000502007986 */ /* 0x000fe8000c10190e */
[----:B--2---:R-:W-:Y:S04]  /*10c70*/  STG.E [R2.64+0x800], R7 ;  /* 0x0008000702007986 */ /* 0x004fe8000c10190e */
[----:B----4-:R-:W-:Y:S04]  /*10c80*/  STG.E [R2.64+0x1000], R9 ;  /* 0x0010000902007986 */ /* 0x010fe8000c10190e */
[----:B-----5:R-:W-:Y:S04]  /*10c90*/  STG.E [R2.64+0x1800], R11 ;  /* 0x0018000b02007986 */ /* 0x020fe8000c10190e */
[----:B------:R-:W-:Y:S04]  /*10ca0*/  STG.E [R2.64+0x2000], R13 ;  /* 0x0020000d02007986 */ /* 0x000fe8000c10190e */
[----:B-1----:R-:W-:Y:S04]  /*10cb0*/  STG.E [R2.64+0x2800], R15 ;  /* 0x0028000f02007986 */ /* 0x002fe8000c10190e */
[----:B---3--:R-:W-:Y:S04]  /*10cc0*/  STG.E [R2.64+0x3000], R17 ;  /* 0x0030001102007986 */ /* 0x008fe8000c10190e */
[----:B------:R0:W-:Y:S02]  /*10cd0*/  STG.E [R2.64+0x3800], R19 ;  /* 0x0038001302007986 */ /* 0x0001e4000c10190e */
[----:B0-----:R-:W-:-:S02]  /*10ce0*/  IMAD.MOV.U32 R2, RZ, RZ, R4 ;  /* 0x000000ffff027224 */ /* 0x001fc400078e0004 */
[----:B------:R-:W-:Y:S02]  /*10cf0*/  IMAD.MOV.U32 R3, RZ, RZ, R21 ;  /* 0x000000ffff037224 */ /* 0x000fe400078e0015 */
.L_x_2373:
[----:B------:R-:W-:Y:S05]  /*10d00*/  BSYNC B0 ;  /* 0x0000000000007941 */ /* 0x000fea0003800000 */
.L_x_2372:
[----:B------:R-:W-:-:S13]  /*10d10*/  ISETP.LT.OR P0, PT, R6, c[0x0][0x180], P0 ;  /* 0x0000600006007a0c */ /* 0x000fda0000701670 */
[----:B------:R-:W-:Y:S05]  /*10d20*/  @!P0 EXIT ;  /* 0x000000000000894d */ /* 0x000fea0003800000 */
[----:B------:R-:W0:Y:S04]  /*10d30*/  LDS R5, [R0+-0x1000] ;  /* 0xfff0000000057984 */ /* 0x000e280000000800 */
[----:B------:R-:W2:Y:S04]  /*10d40*/  LDS R7, [R0+-0x800] ;  /* 0xfff8000000077984 */ /* 0x000ea80000000800 */
[----:B------:R-:W4:Y:S04]  /*10d50*/  LDS R9, [R0] ;  /* 0x0000000000097984 */ /* 0x000f280000000800 */
[----:B------:R-:W5:Y:S04]  /*10d60*/  LDS R11, [R0+0x800] ;  /* 0x00080000000b7984 */ /* 0x000f680000000800 */
[----:B0-----:R-:W-:Y:S04]  /*10d70*/  STG.E [R2.64], R5 ;  /* 0x0000000502007986 */ /* 0x001fe8000c10190e */
[----:B--2---:R-:W-:Y:S04]  /*10d80*/  STG.E [R2.64+0x800], R7 ;  /* 0x0008000702007986 */ /* 0x004fe8000c10190e */
[----:B----4-:R-:W-:Y:S04]  /*10d90*/  STG.E [R2.64+0x1000], R9 ;  /* 0x0010000902007986 */ /* 0x010fe8000c10190e */
[----:B-----5:R-:W-:Y:S01]  /*10da0*/  STG.E [R2.64+0x1800], R11 ;  /* 0x0018000b02007986 */ /* 0x020fe2000c10190e */
[----:B------:R-:W-:Y:S05]  /*10db0*/  EXIT ;  /* 0x000000000000794d */ /* 0x000fea0003800000 */
.L_x_2021:
[----:B------:R-:W-:Y:S01]  /*10dc0*/  IMAD.MOV.U32 R15, RZ, RZ, R16 ;  /* 0x000000ffff0f7224 */ /* 0x000fe200078e0010 */
[----:B------:R-:W-:Y:S01]  /*10dd0*/  MOV R2, 0x10e20 ;  /* 0x00010e2000027802 */ /* 0x000fe20000000f00 */
[----:B------:R-:W-:-:S02]  /*10de0*/  IMAD.MOV.U32 R12, RZ, RZ, 0x1 ;  /* 0x00000001ff0c7424 */ /* 0x000fc400078e00ff */
[----:B------:R-:W-:Y:S02]  /*10df0*/  IMAD.MOV.U32 R13, RZ, RZ, RZ ;  /* 0x000000ffff0d7224 */ /* 0x000fe400078e00ff */
[----:B------:R-:W-:Y:S02]  /*10e00*/  IMAD.MOV.U32 R10, RZ, RZ, -0x1 ;  /* 0xffffffffff0a7424 */ /* 0x000fe400078e00ff */
[----:B------:R-:W-:Y:S05]  /*10e10*/  CALL.REL.NOINC `($__internal_11_$__cuda_sm70_shflsync_up_p) ;  /* 0x00000b2000007944 */ /* 0x000fea0003c00000 */
[----:B------:R-:W-:Y:S01]  /*10e20*/  ISETP.EQ.U32.AND P0, PT, R11, 0x1, PT ;  /* 0x000000010b00780c */ /* 0x000fe20003f02070 */
[----:B------:R-:W-:Y:S08]  /*10e30*/  BRA `(.L_x_2374) ;  /* 0xffff13f000007947 */ /* 0x000ff0000383ffff */
.L_x_2022:
[----:B------:R-:W-:Y:S01]  /*10e40*/  IMAD.MOV.U32 R12, RZ, RZ, 0x2 ;  /* 0x00000002ff0c7424 */ /* 0x000fe200078e00ff */
[----:B------:R-:W-:Y:S01]  /*10e50*/  MOV R2, 0x10e90 ;  /* 0x00010e9000027802 */ /* 0x000fe20000000f00 */
[----:B------:R-:W-:Y:S02]  /*10e60*/  IMAD.MOV.U32 R13, RZ, RZ, RZ ;  /* 0x000000ffff0d7224 */ /* 0x000fe400078e00ff */
[----:B------:R-:W-:Y:S02]  /*10e70*/  IMAD.MOV.U32 R10, RZ, RZ, -0x1 ;  /* 0xffffffffff0a7424 */ /* 0x000fe400078e00ff */
[----:B0-----:R-:W-:Y:S05]  /*10e80*/  CALL.REL.NOINC `($__internal_11_$__cuda_sm70_shflsync_up_p) ;  /* 0x00000ab000007944 */ /* 0x001fea0003c00000 */
[----:B------:R-:W-:Y:S01]  /*10e90*/  IMAD.IADD R3, R15, 0x1, R10 ;  /* 0x000000010f037824 */ /* 0x000fe200078e020a */
[----:B------:R-:W-:Y:S01]  /*10ea0*/  ISETP.NE.U32.AND P0, PT, R11, 0x1, PT ;  /* 0x000000010b00780c */ /* 0x000fe20003f05070 */
[----:B------:R-:W-:Y:S01]  /*10eb0*/  IMAD.MOV.U32 R12, RZ, RZ, 0x4 ;  /* 0x00000004ff0c7424 */ /* 0x000fe200078e00ff */
[----:B------:R-:W-:Y:S01]  /*10ec0*/  MOV R2, 0x10f10 ;  /* 0x00010f1000027802 */ /* 0x000fe20000000f00 */
[----:B------:R-:W-:Y:S01]  /*10ed0*/  IMAD.MOV.U32 R13, RZ, RZ, RZ ;  /* 0x000000ffff0d7224 */ /* 0x000fe200078e00ff */
[----:B------:R-:W-:Y:S01]  /*10ee0*/  SEL R15, R3, R10, !P0 ;  /* 0x0000000a030f7207 */ /* 0x000fe20004000000 */
[----:B------:R-:W-:-:S03]  /*10ef0*/  IMAD.MOV.U32 R10, RZ, RZ, -0x1 ;  /* 0xffffffffff0a7424 */ /* 0x000fc600078e00ff */
[----:B------:R-:W-:Y:S05]  /*10f00*/  CALL.REL.NOINC `($__internal_11_$__cuda_sm70_shflsync_up_p) ;  /* 0x00000a3000007944 */ /* 0x000fea0003c00000 */
        /* <DEDUP_REMOVED lines=19> */
[----:B------:R-:W-:-:S02]  /*11040*/  MOV R2, 0x11080 ;  /* 0x0001108000027802 */ /* 0x000fc40000000f00 */
[----:B------:R-:W-:Y:S01]  /*11050*/  SEL R13, R13, R10, !P0 ;  /* 0x0000000a0d0d7207 */ /* 0x000fe20004000000 */
[----:B------:R-:W-:-:S03]  /*11060*/  IMAD.MOV.U32 R10, RZ, RZ, -0x1 ;  /* 0xffffffffff0a7424 */ /* 0x000fc600078e00ff */
[----:B------:R-:W-:Y:S05]  /*11070*/  CALL.REL.NOINC `($__internal_10_$__cuda_sm70_shflsync_idx_p) ;  /* 0x0000088000007944 */ /* 0x000fea0003c00000 */
[----:B01----:R-:W-:Y:S05]  /*11080*/  BRA `(.L_x_2375) ;  /* 0xffff127000007947 */ /* 0x003fea000383ffff */
.L_x_2100:
[----:B------:R-:W-:Y:S01]  /*11090*/  IMAD.MOV.U32 R15, RZ, RZ, R16 ;  /* 0x000000ffff0f7224 */ /* 0x000fe200078e0010 */
[----:B------:R-:W-:Y:S01]  /*110a0*/  MOV R2, 0x110f0 ;  /* 0x000110f000027802 */ /* 0x000fe20000000f00 */
[----:B------:R-:W-:Y:S02]  /*110b0*/  IMAD.MOV.U32 R12, RZ, RZ, 0x1 ;  /* 0x00000001ff0c7424 */ /* 0x000fe400078e00ff */
[----:B------:R-:W-:Y:S02]  /*110c0*/  IMAD.MOV.U32 R13, RZ, RZ, RZ ;  /* 0x000000ffff0d7224 */ /* 0x000fe400078e00ff */
[----:B------:R-:W-:Y:S02]  /*110d0*/  IMAD.MOV.U32 R10, RZ, RZ, -0x1 ;  /* 0xffffffffff0a7424 */ /* 0x000fe400078e00ff */
[----:B------:R-:W-:Y:S05]  /*110e0*/  CALL.REL.NOINC `($__internal_11_$__cuda_sm70_shflsync_up_p) ;  /* 0x0000085000007944 */ /* 0x000fea0003c00000 */
[----:B------:R-:W-:Y:S01]  /*110f0*/  ISETP.EQ.U32.AND P0, PT, R11, 0x1, PT ;  /* 0x000000010b00780c */ /* 0x000fe20003f02070 */
[----:B------:R-:W-:Y:S08]  /*11100*/  BRA `(.L_x_2376) ;  /* 0xffff483000007947 */ /* 0x000ff0000383ffff */
.L_x_2101:
[----:B------:R-:W-:Y:S01]  /*11110*/  IMAD.MOV.U32 R12, RZ, RZ, 0x2 ;  /* 0x00000002ff0c7424 */ /* 0x000fe200078e00ff */
[----:B------:R-:W-:Y:S01]  /*11120*/  MOV R2, 0x11160 ;  /* 0x0001116000027802 */ /* 0x000fe20000000f00 */
[----:B------:R-:W-:-:S02]  /*11130*/  IMAD.MOV.U32 R13, RZ, RZ, RZ ;  /* 0x000000ffff0d7224 */ /* 0x000fc400078e00ff */
        /* <DEDUP_REMOVED lines=34> */
.L_x_2196:
[----:B------:R-:W-:Y:S01]  /*11360*/  IMAD.MOV.U32 R15, RZ, RZ, R16 ;  /* 0x000000ffff0f7224 */ /* 0x000fe200078e0010 */
[----:B------:R-:W-:Y:S01]  /*11370*/  MOV R2, 0x113c0 ;  /* 0x000113c000027802 */ /* 0x000fe20000000f00 */
[----:B------:R-:W-:Y:S02]  /*11380*/  IMAD.MOV.U32 R12, RZ, RZ, 0x1 ;  /* 0x00000001ff0c7424 */ /* 0x000fe400078e00ff */
[----:B------:R-:W-:Y:S02]  /*11390*/  IMAD.MOV.U32 R13, RZ, RZ, RZ ;  /* 0x000000ffff0d7224 */ /* 0x000fe400078e00ff */
[----:B------:R-:W-:Y:S02]  /*113a0*/  IMAD.MOV.U32 R10, RZ, RZ, -0x1 ;  /* 0xffffffffff0a7424 */ /* 0x000fe400078e00ff */
[----:B0-----:R-:W-:Y:S05]  /*113b0*/  CALL.REL.NOINC `($__internal_11_$__cuda_sm70_shflsync_up_p) ;  /* 0x0000058000007944 */ /* 0x001fea0003c00000 */
[----:B------:R-:W-:Y:S01]  /*113c0*/  ISETP.EQ.U32.AND P0, PT, R11, 0x1, PT ;  /* 0x000000010b00780c */ /* 0x000fe20003f02070 */
[----:B------:R-:W-:Y:S08]  /*113d0*/  BRA `(.L_x_2378) ;  /* 0xffff7fe000007947 */ /* 0x000ff0000383ffff */
.L_x_2197:
[----:B------:R-:W-:Y:S01]  /*113e0*/  IMAD.MOV.U32 R12, RZ, RZ, 0x2 ;  /* 0x00000002ff0c7424 */ /* 0x000fe200078e00ff */
[----:B------:R-:W-:Y:S01]  /*113f0*/  MOV R2, 0x11430 ;  /* 0x0001143000027802 */ /* 0x000fe20000000f00 */
[----:B------:R-:W-:-:S02]  /*11400*/  IMAD.MOV.U32 R13, RZ, RZ, RZ ;  /* 0x000000ffff0d7224 */ /* 0x000fc400078e00ff */
[----:B------:R-:W-:Y:S02]  /*11410*/  IMAD.MOV.U32 R10, RZ, RZ, -0x1 ;  /* 0xffffffffff0a7424 */ /* 0x000fe400078e00ff */
[----:B01----:R-:W-:Y:S05]  /*11420*/  CALL.REL.NOINC `($__internal_11_$__cuda_sm70_shflsync_up_p) ;  /* 0x0000051000007944 */ /* 0x003fea0003c00000 */
        /* <DEDUP_REMOVED lines=32> */
.L_x_2308:
        /* <DEDUP_REMOVED lines=8> */
.L_x_2309:
        /* <DEDUP_REMOVED lines=37> */
        .weak           $__internal_10_$__cuda_sm70_shflsync_idx_p
        .type           $__internal_10_$__cuda_sm70_shflsync_idx_p,@function
        .size           $__internal_10_$__cuda_sm70_shflsync_idx_p,($__internal_11_$__cuda_sm70_shflsync_up_p - $__internal_10_$__cuda_sm70_shflsync_idx_p)
$__internal_10_$__cuda_sm70_shflsync_idx_p:
[----:B------:R-:W-:Y:S01]  /*11900*/  IMAD.MOV.U32 R3, RZ, RZ, 0x0 ;  /* 0x00000000ff037424 */ /* 0x000fe200078e00ff */
[----:B------:R-:W-:Y:S04]  /*11910*/  WARPSYNC R10 ;  /* 0x0000000a00007348 */ /* 0x000fe80003800000 */
[----:B------:R0:W1:Y:S01]  /*11920*/  SHFL.IDX PT, R10, R13, R11, R11 ;  /* 0x0000000b0d0a7389 */ /* 0x00006200000e000b */
[----:B------:R-:W-:Y:S05]  /*11930*/  RET.REL.NODEC R2 `(_ZN4vllm16topKPerRowDecodeILi512ELb0ELb0ELb0EEEvPKfPKiPiiiiiiPfiS4_) ;  /* 0xfffee6c002007950 */ /* 0x000fea0003c3ffff */
        .weak           $__internal_11_$__cuda_sm70_shflsync_up_p
        .type           $__internal_11_$__cuda_sm70_shflsync_up_p,@function
        .size           $__internal_11_$__cuda_sm70_shflsync_up_p,(.L_x_2417 - $__internal_11_$__cuda_sm70_shflsync_up_p)
$__internal_11_$__cuda_sm70_shflsync_up_p:
[----:B------:R-:W-:Y:S04]  /*11940*/  WARPSYNC R10 ;  /* 0x0000000a00007348 */ /* 0x000fe80003800000 */
[----:B------:R-:W-:Y:S01]  /*11950*/  IMAD.MOV.U32 R3, RZ, RZ, 0x0 ;  /* 0x00000000ff037424 */ /* 0x000fe200078e00ff */
[----:B------:R-:W0:Y:S02]  /*11960*/  SHFL.UP P0, R10, R15, R12, R13 ;  /* 0x0400000c0f0a7389 */ /* 0x000e24000000000d */
[----:B0-----:R-:W-:Y:S01]  /*11970*/  SEL R11, RZ, 0x1, !P0 ;  /* 0x00000001ff0b7807 */ /* 0x001fe20004000000 */
[----:B------:R-:W-:Y:S06]  /*11980*/  RET.REL.NODEC R2 `(_ZN4vllm16topKPerRowDecodeILi512ELb0ELb0ELb0EEEvPKfPKiPiiiiiiPfiS4_) ;  /* 0xfffee67002007950 */ /* 0x000fec0003c3ffff */
.L_x_2382:
        /* <DEDUP_REMOVED lines=15> */
.L_x_2417:


//--------------------- .text._ZN4vllm33apply_repetition_penalties_kernelIN3c108BFloat16EEEvPT_PKbS6_PKS3_iii --------------------------
	.section	.text._ZN4vllm33apply_repetition_penalties_kernelIN3c108BFloat16EEEvPT_PKbS6_PKS3_iii,"ax",@progbits
	.sectioninfo	@"SHI_REGISTERS=13"
	.align	128
        .global         _ZN4vllm33apply_repetition_penalties_kernelIN3c108BFloat16EEEvPT_PKbS6_PKS3_iii
        .type           _ZN4vllm33apply_repetition_penalties_kernelIN3c108BFloat16EEEvPT_PKbS6_PKS3_iii,@function
        .size           _ZN4vllm33apply_repetition_penalties_kernelIN3c108BFloat16EEEvPT_PKbS6_PKS3_iii,(.L_x_2420 - _ZN4vllm33apply_repetition_penalties_kernelIN3c108BFloat16EEEvPT_PKbS6_PKS3_iii)
        .other          _ZN4vllm33apply_repetition_penalties_kernelIN3c108BFloat16EEEvPT_PKbS6_PKS3_iii,@"STO_CUDA_ENTRY STV_DEFAULT"
_ZN4vllm33apply_repetition_penalties_kernelIN3c108BFloat16EEEvPT_PKbS6_PKS3_iii:
.text._ZN4vllm33apply_repetition_penalties_kernelIN3c108BFloat16EEEvPT_PKbS6_PKS3_iii:
[----:B------:R-:W-:Y:S02]  /*0000*/  IMAD.MOV.U32 R1, RZ, RZ, c[0x0][0x28] ;  /* 0x00000a00ff017624 */ /* 0x000fe400078e00ff */
[----:B------:R-:W0:Y:S02]  /*0010*/  S2R R0, SR_CTAID.X ;  /* 0x0000000000007919 */ /* 0x000e240000002500 */
[----:B0-----:R-:W-:-:S13]  /*0020*/  ISETP.GE.AND P0, PT, R0, c[0x0][0x180], PT ;  /* 0x0000600000007a0c */ /* 0x001fda0003f06270 */
[----:B------:R-:W-:Y:S05]  /*0030*/  @P0 EXIT ;  /* 0x000000000000094d */ /* 0x000fea0003800000 */
[----:B------:R-:W0:Y:S01]  /*0040*/  S2R R3, SR_CTAID.Y ;  /* 0x0000000000037919 */ /* 0x000e220000002600 */
[----:B------:R-:W-:-:S03]  /*0050*/  IMAD.MOV.U32 R2, RZ, RZ, c[0x0][0x188] ;  /* 0x00006200ff027624 */ /* 0x000fc600078e00ff */
[----:B------:R-:W1:Y:S01]  /*0060*/  S2R R4, SR_TID.X ;  /* 0x0000000000047919 */ /* 0x000e620000002100 */
[C---:B0-----:R-:W-:Y:S02]  /*0070*/  IMAD R2, R3.reuse, R2, c[0x0][0x188] ;  /* 0x0000620003027624 */ /* 0x041fe400078e0202 */
[----:B-1----:R-:W-:-:S03]  /*0080*/  IMAD R3, R3, c[0x0][0x188], R4 ;  /* 0x0000620003037a24 */ /* 0x002fc600078e0204 */
[----:B------:R-:W-:-:S04]  /*0090*/  IMNMX R2, R2, c[0x0][0x184], PT ;  /* 0x0000610002027a17 */ /* 0x000fc80003800200 */
[----:B------:R-:W-:-:S13]  /*00a0*/  ISETP.GE.AND P0, PT, R3, R2, PT ;  /* 0x000000020300720c */ /* 0x000fda0003f06270 */
[----:B------:R-:W-:Y:S05]  /*00b0*/  @P0 EXIT ;  /* 0x000000000000094d */ /* 0x000fea0003800000 */
[----:B------:R-:W-:Y:S01]  /*00c0*/  IMAD.MOV.U32 R5, RZ, RZ, 0x2 ;  /* 0x00000002ff057424 */ /* 0x000fe200078e00ff */
[----:B------:R-:W-:-:S03]  /*00d0*/  ULDC.64 UR4, c[0x0][0x118] ;  /* 0x0000460000047ab9 */ /* 0x000fc60000000a00 */
[----:B------:R-:W-:-:S06]  /*00e0*/  IMAD.WIDE R4, R0, R5, c[0x0][0x178] ;  /* 0x00005e0000047625 */ /* 0x000fcc00078e0205 */
[----:B------:R-:W2:Y:S02]  /*00f0*/  LDG.E.U16.CONSTANT R4, [R4.64] ;  /* 0x0000000404047981 */ /* 0x000ea4000c1e9500 */
[----:B--2---:R-:W-:Y:S02]  /*0100*/  PRMT R6, RZ, 0x5410, R4 ;  /* 0x00005410ff067816 */ /* 0x004fe40000000004 */
.L_x_2387:
[--C-:B-1----:R-:W-:Y:S01]  /*0110*/  SHF.R.S32.HI R5, RZ, 0x1f, R3.reuse ;  /* 0x0000001fff057819 */ /* 0x102fe20000011403 */
[----:B------:R-:W-:-:S04]  /*0120*/  IMAD.MOV.U32 R4, RZ, RZ, R3 ;  /* 0x000000ffff047224 */ /* 0x000fc800078e0003 */
[----:B------:R-:W-:-:S05]  /*0130*/  IMAD.WIDE R8, R0, c[0x0][0x184], R4 ;  /* 0x0000610000087a25 */ /* 0x000fca00078e0204 */
[----:B------:R-:W-:-:S04]  /*0140*/  IADD3 R4, P0, R8, c[0x0][0x168], RZ ;  /* 0x00005a0008047a10 */ /* 0x000fc80007f1e0ff */
[----:B------:R-:W-:-:S05]  /*0150*/  IADD3.X R5, R9, c[0x0][0x16c], RZ, P0, !PT ;  /* 0x00005b0009057a10 */ /* 0x000fca00007fe4ff */
[----:B------:R-:W2:Y:S01]  /*0160*/  LDG.E.U8.CONSTANT R4, [R4.64] ;  /* 0x0000000404047981 */ /* 0x000ea2000c1e9100 */
[----:B------:R-:W-:Y:S01]  /*0170*/  IADD3 R3, R3, c[0x0][0x0], RZ ;  /* 0x0000000003037a10 */ /* 0x000fe20007ffe0ff */
[----:B------:R-:W-:Y:S01]  /*0180*/  BSSY B0, `(.L_x_2383) ;  /* 0x0000018000007945 */ /* 0x000fe20003800000 */
[----:B------:R-:W-:Y:S02]  /*0190*/  BSSY B1, `(.L_x_2384) ;  /* 0x000000a000017945 */ /* 0x000fe40003800000 */
[----:B------:R-:W-:Y:S02]  /*01a0*/  ISETP.GE.AND P0, PT, R3, R2, PT ;  /* 0x000000020300720c */ /* 0x000fe40003f06270 */
[----:B--2---:R-:W-:-:S13]  /*01b0*/  ISETP.NE.AND P1, PT, R4, RZ, PT ;  /* 0x000000ff0400720c */ /* 0x004fda0003f25270 */
[----:B------:R-:W-:Y:S05]  /*01c0*/  @P1 BRA `(.L_x_2385) ;  /* 0x0000006000001947 */ /* 0x000fea0003800000 */
[----:B------:R-:W-:-:S04]  /*01d0*/  IADD3 R4, P1, R8, c[0x0][0x170], RZ ;  /* 0x00005c0008047a10 */ /* 0x000fc80007f3e0ff */
[----:B------:R-:W-:-:S05]  /*01e0*/  IADD3.X R5, R9, c[0x0][0x174], RZ, P1, !PT ;  /* 0x00005d0009057a10 */ /* 0x000fca0000ffe4ff */
[----:B------:R-:W2:Y:S02]  /*01f0*/  LDG.E.U8.CONSTANT R4, [R4.64] ;  /* 0x0000000404047981 */ /* 0x000ea4000c1e9100 */
[----:B--2---:R-:W-:-:S13]  /*0200*/  ISETP.NE.AND P1, PT, R4, RZ, PT ;  /* 0x000000ff0400720c */ /* 0x004fda0003f25270 */
[----:B------:R-:W-:Y:S01]  /*0210*/  @!P1 BREAK B1 ;  /* 0x0000000000019942 */ /* 0x000fe20003800000 */
[----:B------:R-:W-:Y:S05]  /*0220*/  @!P1 BRA `(.L_x_2386) ;  /* 0x000000d000009947 */ /* 0x000fea0003800000 */
.L_x_2385:
[----:B------:R-:W-:Y:S05]  /*0230*/  BSYNC B1 ;  /* 0x0000000000017941 */ /* 0x000fea0003800000 */
.L_x_2384:
[----:B------:R-:W-:-:S04]  /*0240*/  LEA R4, P1, R8, c[0x0][0x160], 0x1 ;  /* 0x0000580008047a11 */ /* 0x000fc800078208ff */
[----:B------:R-:W-:-:S05]  /*0250*/  LEA.HI.X R5, R8, c[0x0][0x164], R9, 0x1, P1 ;  /* 0x0000590008057a11 */ /* 0x000fca00008f0c09 */
[----:B------:R-:W2:Y:S02]  /*0260*/  LDG.E.U16 R7, [R4.64] ;  /* 0x0000000404077981 */ /* 0x000ea4000c1e1500 */
[----:B--2---:R-:W-:-:S04]  /*0270*/  PRMT R7, RZ, 0x5410, R7 ;  /* 0x00005410ff077816 */ /* 0x004fc80000000007 */
[----:B------:R-:W-:-:S13]  /*0280*/  FSETP.GT.FTZ.AND P1, PT, R7, RZ, PT ;  /* 0x000000ff0700720b */ /* 0x000fda0003f34000 */
[----:B------:R-:W0:Y:S01]  /*0290*/  @P1 MUFU.RCP R10, R6 ;  /* 0x00000006000a1308 */ /* 0x000e220000001000 */
[----:B------:R-:W-:-:S05]  /*02a0*/  @!P1 FMUL.FTZ R8, R6, R7 ;  /* 0x0000000706089220 */ /* 0x000fca0000410000 */
[----:B------:R-:W-:-:S05]  /*02b0*/  @!P1 F2FP.BF16.PACK_AB R8, RZ, R8 ;  /* 0x00000008ff08923e */ /* 0x000fca00000010ff */
[----:B------:R1:W-:Y:S01]  /*02c0*/  @!P1 STG.E.U16 [R4.64], R8 ;  /* 0x0000000804009986 */ /* 0x0003e2000c101504 */
[----:B0-----:R-:W-:-:S05]  /*02d0*/  @P1 FMUL.FTZ R7, R7, R10 ;  /* 0x0000000a07071220 */ /* 0x001fca0000410000 */
[----:B------:R-:W-:-:S05]  /*02e0*/  @P1 F2FP.BF16.PACK_AB R7, RZ, R7 ;  /* 0x00000007ff07123e */ /* 0x000fca00000010ff */
[----:B------:R1:W-:Y:S02]  /*02f0*/  @P1 STG.E.U16 [R4.64], R7 ;  /* 0x0000000704001986 */ /* 0x0003e4000c101504 */
.L_x_2386:
[----:B------:R-:W-:Y:S05]  /*0300*/  BSYNC B0 ;  /* 0x0000000000007941 */ /* 0x000fea0003800000 */
.L_x_2383:
[----:B------:R-:W-:Y:S05]  /*0310*/  @!P0 BRA `(.L_x_2387) ;  /* 0xfffffdf000008947 */ /* 0x000fea000383ffff */
[----:B------:R-:W-:Y:S05]  /*0320*/  EXIT ;  /* 0x000000000000794d */ /* 0x000fea0003800000 */
.L_x_2388:
        /* <DEDUP_REMOVED lines=13> */
.L_x_2420:


//--------------------- .text._ZN4vllm33apply_repetition_penalties_kernelIN3c104HalfEEEvPT_PKbS6_PKS3_iii --------------------------
	.section	.text._ZN4vllm33apply_repetition_penalties_kernelIN3c104HalfEEEvPT_PKbS6_PKS3_iii,"ax",@progbits
	.sectioninfo	@"SHI_REGISTERS=13"
	.align	128
        .global         _ZN4vllm33apply_repetition_penalties_kernelIN3c104HalfEEEvPT_PKbS6_PKS3_iii
        .type           _ZN4vllm33apply_repetition_penalties_kernelIN3c104HalfEEEvPT_PKbS6_PKS3_iii,@function
        .size           _ZN4vllm33apply_repetition_penalties_kernelIN3c104HalfEEEvPT_PKbS6_PKS3_iii,(.L_x_2421 - _ZN4vllm33apply_repetition_penalties_kernelIN3c104HalfEEEvPT_PKbS6_PKS3_iii)
        .other          _ZN4vllm33apply_repetition_penalties_kernelIN3c104HalfEEEvPT_PKbS6_PKS3_iii,@"STO_CUDA_ENTRY STV_DEFAULT"
_ZN4vllm33apply_repetition_penalties_kernelIN3c104HalfEEEvPT_PKbS6_PKS3_iii:
.text._ZN4vllm33apply_repetition_penalties_kernelIN3c104HalfEEEvPT_PKbS6_PKS3_iii:
        /* <DEDUP_REMOVED lines=16> */
[----:B--2---:R-:W-:Y:S02]  /*0100*/  HADD2.F32 R6, -RZ, R4.H0_H0 ;  /* 0x20000004ff067230 */ /* 0x004fe40000004100 */
.L_x_2393:
        /* <DEDUP_REMOVED lines=18> */
.L_x_2391:
[----:B------:R-:W-:Y:S05]  /*0230*/  BSYNC B1 ;  /* 0x0000000000017941 */ /* 0x000fea0003800000 */
.L_x_2390:
[----:B------:R-:W-:-:S04]  /*0240*/  LEA R4, P1, R8, c[0x0][0x160], 0x1 ;  /* 0x0000580008047a11 */ /* 0x000fc800078208ff */
[----:B------:R-:W-:-:S05]  /*0250*/  LEA.HI.X R5, R8, c[0x0][0x164], R9, 0x1, P1 ;  /* 0x0000590008057a11 */ /* 0x000fca00008f0c09 */
[----:B------:R-:W2:Y:S02]  /*0260*/  LDG.E.U16 R7, [R4.64] ;  /* 0x0000000404077981 */ /* 0x000ea4000c1e1500 */
[----:B--2---:R-:W-:-:S05]  /*0270*/  HADD2.F32 R7, -RZ, R7.H0_H0 ;  /* 0x20000007ff077230 */ /* 0x004fca0000004100 */
[----:B------:R-:W-:-:S13]  /*0280*/  FSETP.GT.FTZ.AND P1, PT, R7, RZ, PT ;  /* 0x000000ff0700720b */ /* 0x000fda0003f34000 */
[----:B------:R-:W0:Y:S01]  /*0290*/  @P1 MUFU.RCP R10, R6 ;  /* 0x00000006000a1308 */ /* 0x000e220000001000 */
[----:B------:R-:W-:-:S05]  /*02a0*/  @!P1 FMUL.FTZ R8, R6, R7 ;  /* 0x0000000706089220 */ /* 0x000fca0000410000 */
[----:B------:R-:W-:-:S05]  /*02b0*/  @!P1 F2FP.PACK_AB R8, RZ, R8 ;  /* 0x00000008ff08923e */ /* 0x000fca00000000ff */
[----:B------:R1:W-:Y:S01]  /*02c0*/  @!P1 STG.E.U16 [R4.64], R8 ;  /* 0x0000000804009986 */ /* 0x0003e2000c101504 */
[----:B0-----:R-:W-:-:S05]  /*02d0*/  @P1 FMUL.FTZ R7, R7, R10 ;  /* 0x0000000a07071220 */ /* 0x001fca0000410000 */
[----:B------:R-:W-:-:S05]  /*02e0*/  @P1 F2FP.PACK_AB R7, RZ, R7 ;  /* 0x00000007ff07123e */ /* 0x000fca00000000ff */
[----:B------:R1:W-:Y:S02]  /*02f0*/  @P1 STG.E.U16 [R4.64], R7 ;  /* 0x0000000704001986 */ /* 0x0003e4000c101504 */
.L_x_2392:
[----:B------:R-:W-:Y:S05]  /*0300*/  BSYNC B0 ;  /* 0x0000000000007941 */ /* 0x000fea0003800000 */
.L_x_2389:
[----:B------:R-:W-:Y:S05]  /*0310*/  @!P0 BRA `(.L_x_2393) ;  /* 0xfffffdf000008947 */ /* 0x000fea000383ffff */
[----:B------:R-:W-:Y:S05]  /*0320*/  EXIT ;  /* 0x000000000000794d */ /* 0x000fea0003800000 */
.L_x_2394:
        /* <DEDUP_REMOVED lines=13> */
.L_x_2421:


//--------------------- .text._ZN4vllm33apply_repetition_penalties_kernelIfEEvPT_PKbS4_PKS1_iii --------------------------
	.section	.text._ZN4vllm33apply_repetition_penalties_kernelIfEEvPT_PKbS4_PKS1_iii,"ax",@progbits
	.sectioninfo	@"SHI_REGISTERS=14"
	.align	128
        .global         _ZN4vllm33apply_repetition_penalties_kernelIfEEvPT_PKbS4_PKS1_iii
        .type           _ZN4vllm33apply_repetition_penalties_kernelIfEEvPT_PKbS4_PKS1_iii,@function
        .size           _ZN4vllm33apply_repetition_penalties_kernelIfEEvPT_PKbS4_PKS1_iii,(.L_x_2422 - _ZN4vllm33apply_repetition_penalties_kernelIfEEvPT_PKbS4_PKS1_iii)
        .other          _ZN4vllm33apply_repetition_penalties_kernelIfEEvPT_PKbS4_PKS1_iii,@"STO_CUDA_ENTRY STV_DEFAULT"
_ZN4vllm33apply_repetition_penalties_kernelIfEEvPT_PKbS4_PKS1_iii:
.text._ZN4vllm33apply_repetition_penalties_kernelIfEEvPT_PKbS4_PKS1_iii:
        /* <DEDUP_REMOVED lines=14> */
[----:B------:R-:W-:-:S05]  /*00e0*/  IMAD.WIDE R4, R2, R5, c[0x0][0x178] ;  /* 0x00005e0002047625 */ /* 0x000fca00078e0205 */
[----:B------:R0:W5:Y:S01]  /*00f0*/  LDG.E.CONSTANT R6, [R4.64] ;  /* 0x0000000404067981 */ /* 0x000162000c1e9900 */
[----:B------:R-:W-:Y:S01]  /*0100*/  IMAD.MOV.U32 R3, RZ, RZ, c[0x0][0x184] ;  /* 0x00006100ff037624 */ /* 0x000fe200078e00ff */
[----:B------:R-:W-:-:S04]  /*0110*/  SHF.R.S32.HI R8, RZ, 0x1f, R2 ;  /* 0x0000001fff087819 */ /* 0x000fc80000011402 */
[----:B------:R-:W-:-:S05]  /*0120*/  SHF.R.S32.HI R3, RZ, 0x1f, R3 ;  /* 0x0000001fff037819 */ /* 0x000fca0000011403 */
[----:B------:R-:W-:Y:S02]  /*0130*/  IMAD R9, R3, R2, RZ ;  /* 0x0000000203097224 */ /* 0x000fe400078e02ff */
[----:B------:R-:W-:-:S04]  /*0140*/  IMAD.WIDE.U32 R2, R2, c[0x0][0x184], RZ ;  /* 0x0000610002027a25 */ /* 0x000fc800078e00ff */
[----:B------:R-:W-:-:S04]  /*0150*/  IMAD R9, R8, c[0x0][0x184], R9 ;  /* 0x0000610008097a24 */ /* 0x000fc800078e0209 */
[----:B0-----:R-:W-:Y:S02]  /*0160*/  IMAD.IADD R8, R3, 0x1, R9 ;  /* 0x0000000103087824 */ /* 0x001fe400078e0209 */
.L_x_2399:
[----:B-1----:R-:W-:-:S04]  /*0170*/  IADD3 R9, P0, R7, R2, RZ ;  /* 0x0000000207097210 */ /* 0x002fc80007f1e0ff */
[----:B------:R-:W-:Y:S02]  /*0180*/  LEA.HI.X.SX32 R10, R7, R8, 0x1, P0 ;  /* 0x00000008070a7211 */ /* 0x000fe400000f0eff */
        /* <DEDUP_REMOVED lines=15> */
.L_x_2397:
[----:B------:R-:W-:Y:S05]  /*0280*/  BSYNC B1 ;  /* 0x0000000000017941 */ /* 0x000fea0003800000 */
.L_x_2396:
[----:B------:R-:W-:-:S04]  /*0290*/  LEA R4, P1, R9, c[0x0][0x160], 0x2 ;  /* 0x0000580009047a11 */ /* 0x000fc800078210ff */
[----:B------:R-:W-:-:S05]  /*02a0*/  LEA.HI.X R5, R9, c[0x0][0x164], R10, 0x2, P1 ;  /* 0x0000590009057a11 */ /* 0x000fca00008f140a */
[----:B------:R-:W2:Y:S02]  /*02b0*/  LDG.E R10, [R4.64] ;  /* 0x00000004040a7981 */ /* 0x000ea4000c1e1900 */
[----:B--2---:R-:W-:-:S13]  /*02c0*/  FSETP.GT.FTZ.AND P1, PT, R10, RZ, PT ;  /* 0x000000ff0a00720b */ /* 0x004fda0003f34000 */
[----:B-----5:R-:W0:Y:S01]  /*02d0*/  @P1 MUFU.RCP R9, R6 ;  /* 0x0000000600091308 */ /* 0x020e220000001000 */
[----:B------:R-:W-:-:S05]  /*02e0*/  @!P1 FMUL.FTZ R11, R6, R10 ;  /* 0x0000000a060b9220 */ /* 0x000fca0000410000 */
[----:B------:R1:W-:Y:S01]  /*02f0*/  @!P1 STG.E [R4.64], R11 ;  /* 0x0000000b04009986 */ /* 0x0003e2000c101904 */
[----:B0-----:R-:W-:-:S05]  /*0300*/  @P1 FMUL.FTZ R9, R10, R9 ;  /* 0x000000090a091220 */ /* 0x001fca0000410000 */
[----:B------:R1:W-:Y:S02]  /*0310*/  @P1 STG.E [R4.64], R9 ;  /* 0x0000000904001986 */ /* 0x0003e4000c101904 */
.L_x_2398:
[----:B------:R-:W-:Y:S05]  /*0320*/  BSYNC B0 ;  /* 0x0000000000007941 */ /* 0x000fea0003800000 */
.L_x_2395:
[----:B------:R-:W-:Y:S05]  /*0330*/  @!P0 BRA `(.L_x_2399) ;  /* 0xfffffe3000008947 */ /* 0x000fea000383ffff */
[----:B------:R-:W-:Y:S05]  /*0340*/  EXIT ;  /* 0x000000000000794d */ /* 0x000fea0003800000 */
.L_x_2400:
        /* <DEDUP_REMOVED lines=11> */
.L_x_2422:


//--------------------- .text._ZN3cub17CUB_300001_SM_8006detail11EmptyKernelIvEEvv --------------------------
	.section	.text._ZN3cub17CUB_300001_SM_8006detail11EmptyKernelIvEEvv,"ax",@progbits
	.sectioninfo	@"SHI_REGISTERS=4"
	.align	128
        .global         _ZN3cub17CUB_300001_SM_8006detail11EmptyKernelIvEEvv
        .type           _ZN3cub17CUB_300001_SM_8006detail11EmptyKernelIvEEvv,@function
        .size           _ZN3cub17CUB_300001_SM_8006detail11EmptyKernelIvEEvv,(.L_x_2423 - _ZN3cub17CUB_300001_SM_8006detail11EmptyKernelIvEEvv)
        .other          _ZN3cub17CUB_300001_SM_8006detail11EmptyKernelIvEEvv,@"STO_CUDA_ENTRY STV_DEFAULT"
_ZN3cub17CUB_300001_SM_8006detail11EmptyKernelIvEEvv:
.text._ZN3cub17CUB_300001_SM_8006detail11EmptyKernelIvEEvv:
[----:B------:R-:W-:Y:S02]  /*0000*/  MOV R1, c[0x0][0x28] ;  /* 0x00000a0000017a02 */ /* 0x000fe40000000f00 */
[----:B------:R-:W-:Y:S05]  /*0010*/  EXIT ;  /* 0x000000000000794d */ /* 0x000fea0003800000 */
.L_x_2401:
        /* <DEDUP_REMOVED lines=14> */
.L_x_2423:


//--------------------- .nv.shared._ZN4vllm17topKPerRowPrefillILi512ELb1EEEvPKfPKiS4_Piiiii --------------------------
	.section	.nv.shared._ZN4vllm17topKPerRowPrefillILi512ELb1EEEvPKfPKiS4_Piiiii,"aw",@nobits
	.sectionflags	@""
	.align	16
.nv.shared._ZN4vllm17topKPerRowPrefillILi512ELb1EEEvPKfPKiS4_Piiiii:
	.zero		18544


//--------------------- .nv.global                --------------------------
	.section	.nv.global,"aw",@nobits
.nv.global:
	.type		_ZN41_INTERNAL_907cbfd8_10_sampler_cu_83dab9b36thrust23THRUST_300001_SM_800_NS12placeholders2_5E,@object
	.size		_ZN41_INTERNAL_907cbfd8_10_sampler_cu_83dab9b36thrust23THRUST_300001_SM_800_NS12placeholders2_5E,(_ZN41_INTERNAL_907cbfd8_10_sampler_cu_83dab9b34cuda3std3__45__cpo6cbeginE - _ZN41_INTERNAL_907cbfd8_10_sampler_cu_83dab9b36thrust23THRUST_300001_SM_800_NS12placeholders2_5E)
_ZN41_INTERNAL_907cbfd8_10_sampler_cu_83dab9b36thrust23THRUST_300001_SM_800_NS12placeholders2_5E:
	.zero		1
	.type		_ZN41_INTERNAL_907cbfd8_10_sampler_cu_83dab9b34cuda3std3__45__cpo6cbeginE,@object
	.size		_ZN41_INTERNAL_907cbfd8_10_sampler_cu_83dab9b34cuda3std3__45__cpo6cbeginE,(_ZN41_INTERNAL_907cbfd8_10_sampler_cu_83dab9b34cuda3std6ranges3__45__cpo6cbeginE - _ZN41_INTERNAL_907cbfd8_10_sampler_cu_83dab9b34cuda3std3__45__cpo6cbeginE)
_ZN41_INTERNAL_907cbfd8_10_sampler_cu_83dab9b34cuda3std3__45__cpo6cbeginE:
	.zero		1
	.type		_ZN41_INTERNAL_907cbfd8_10_sampler_cu_83dab9b34cuda3std6ranges3__45__cpo6cbeginE,@object
	.size		_ZN41_INTERNAL_907cbfd8_10_sampler_cu_83dab9b34cuda3std6ranges3__45__cpo6cbeginE,(_ZN41_INTERNAL_907cbfd8_10_sampler_cu_83dab9b34cuda3std3__48in_placeE - _ZN41_INTERNAL_907cbfd8_10_sampler_cu_83dab9b34cuda3std6ranges3__45__cpo6cbeginE)
_ZN41_INTERNAL_907cbfd8_10_sampler_cu_83dab9b34cuda3std6ranges3__45__cpo6cbeginE:
	.zero		1
	.type		_ZN41_INTERNAL_907cbfd8_10_sampler_cu_83dab9b34cuda3std3__48in_placeE,@object
	.size		_ZN41_INTERNAL_907cbfd8_10_sampler_cu_83dab9b34cuda3std3__48in_placeE,(_ZN41_INTERNAL_907cbfd8_10_sampler_cu_83dab9b34cuda3std6ranges3__45__cpo4sizeE - _ZN41_INTERNAL_907cbfd8_10_sampler_cu_83dab9b34cuda3std3__48in_placeE)
_ZN41_INTERNAL_907cbfd8_10_sampler_cu_83dab9b34cuda3std3__48in_placeE:
	.zero		1
	.type		_ZN41_INTERNAL_907cbfd8_10_sampler_cu_83dab9b34cuda3std6ranges3__45__cpo4sizeE,@object
	.size		_ZN41_INTERNAL_907cbfd8_10_sampler_cu_83dab9b34cuda3std6ranges3__45__cpo4sizeE,(_ZN41_INTERNAL_907cbfd8_10_sampler_cu_83dab9b36thrust23THRUST_300001_SM_800_NS12placeholders2_9E - _ZN41_INTERNAL_907cbfd8_10_sampler_cu_83dab9b34cuda3std6ranges3__45__cpo4sizeE)
_ZN41_INTERNAL_907cbfd8_10_sampler_cu_83dab9b34cuda3std6ranges3__45__cpo4sizeE:
	.zero		1
	.type		_ZN41_INTERNAL_907cbfd8_10_sampler_cu_83dab9b36thrust23THRUST_300001_SM_800_NS12placeholders2_9E,@object
	.size		_ZN41_INTERNAL_907cbfd8_10_sampler_cu_83dab9b36thrust23THRUST_300001_SM_800_NS12placeholders2_9E,(_ZN41_INTERNAL_907cbfd8_10_sampler_cu_83dab9b34cuda3std3__45__cpo7crbeginE - _ZN41_INTERNAL_907cbfd8_10_sampler_cu_83dab9b36thrust23THRUST_300001_SM_800_NS12placeholders2_9E)
_ZN41_INTERNAL_907cbfd8_10_sampler_cu_83dab9b36thrust23THRUST_300001_SM_800_NS12placeholders2_9E:
	.zero		1
	.type		_ZN41_INTERNAL_907cbfd8_10_sampler_cu_83dab9b34cuda3std3__45__cpo7crbeginE,@object
	.size		_ZN41_INTERNAL_907cbfd8_10_sampler_cu_83dab9b34cuda3std3__45__cpo7crbeginE,(_ZN41_INTERNAL_907cbfd8_10_sampler_cu_83dab9b34cuda3std6ranges3__45__cpo4nextE - _ZN41_INTERNAL_907cbfd8_10_sampler_cu_83dab9b34cuda3std3__45__cpo7crbeginE)
_ZN41_INTERNAL_907cbfd8_10_sampler_cu_83dab9b34cuda3std3__45__cpo7crbeginE:
	.zero		1
	.type		_ZN41_INTERNAL_907cbfd8_10_sampler_cu_83dab9b34cuda3std6ranges3__45__cpo4nextE,@object
	.size		_ZN41_INTERNAL_907cbfd8_10_sampler_cu_83dab9b34cuda3std6ranges3__45__cpo4nextE,(_ZN41_INTERNAL_907cbfd8_10_sampler_cu_83dab9b34cuda3std6ranges3__45__cpo4swapE - _ZN41_INTERNAL_907cbfd8_10_sampler_cu_83dab9b34cuda3std6ranges3__45__cpo4nextE)
_ZN41_INTERNAL_907cbfd8_10_sampler_cu_83dab9b34cuda3std6ranges3__45__cpo4nextE:
	.zero		1
	.type		_ZN41_INTERNAL_907cbfd8_10_sampler_cu_83dab9b34cuda3std6ranges3__45__cpo4swapE,@object
	.size		_ZN41_INTERNAL_907cbfd8_10_sampler_cu_83dab9b34cuda3std6ranges3__45__cpo4swapE,(_ZN41_INTERNAL_907cbfd8_10_sampler_cu_83dab9b36thrust23THRUST_300001_SM_800_NS12placeholders2_1E - _ZN41_INTERNAL_907cbfd8_10_sampler_cu_83dab9b34cuda3std6ranges3__45__cpo4swapE)
_ZN41_INTERNAL_907cbfd8_10_sampler_cu_83dab9b34cuda3std6ranges3__45__cpo4swapE:
	.zero		1
	.type		_ZN41_INTERNAL_907cbfd8_10_sampler_cu_83dab9b36thrust23THRUST_300001_SM_800_NS12placeholders2_1E,@object
	.size		_ZN41_INTERNAL_907cbfd8_10_sampler_cu_83dab9b36thrust23THRUST_300001_SM_800_NS12placeholders2_1E,(_ZN41_INTERNAL_907cbfd8_10_sampler_cu_83dab9b36thrust23THRUST_300001_SM_800_NS12placeholders2_3E - _ZN41_INTERNAL_907cbfd8_10_sampler_cu_83dab9b36thrust23THRUST_300001_SM_800_NS12placeholders2_1E)
_ZN41_INTERNAL_907cbfd8_10_sampler_cu_83dab9b36thrust23THRUST_300001_SM_800_NS12placeholders2_1E:
	.zero		1
	.type		_ZN41_INTERNAL_907cbfd8_10_sampler_cu_83dab9b36thrust23THRUST_300001_SM_800_NS12placeholders2_3E,@object
	.size		_ZN41_INTERNAL_907cbfd8_10_sampler_cu_83dab9b36thrust23THRUST_300001_SM_800_NS12placeholders2_3E,(_ZN41_INTERNAL_907cbfd8_10_sampler_cu_83dab9b34cuda3std3__45__cpo5beginE - _ZN41_INTERNAL_907cbfd8_10_sampler_cu_83dab9b36thrust23THRUST_300001_SM_800_NS12placeholders2_3E)
_ZN41_INTERNAL_907cbfd8_10_sampler_cu_83dab9b36thrust23THRUST_300001_SM_800_NS12placeholders2_3E:
	.zero		1
	.type		_ZN41_INTERNAL_907cbfd8_10_sampler_cu_83dab9b34cuda3std3__45__cpo5beginE,@object
	.size		_ZN41_INTERNAL_907cbfd8_10_sampler_cu_83dab9b34cuda3std3__45__cpo5beginE,(_ZN41_INTERNAL_907cbfd8_10_sampler_cu_83dab9b34cuda3std6ranges3__45__cpo5beginE - _ZN41_INTERNAL_907cbfd8_10_sampler_cu_83dab9b34cuda3std3__45__cpo5beginE)
_ZN41_INTERNAL_907cbfd8_10_sampler_cu_83dab9b34cuda3std3__45__cpo5beginE:
	.zero		1
	.type		_ZN41_INTERNAL_907cbfd8_10_sampler_cu_83dab9b34cuda3std6ranges3__45__cpo5beginE,@object
	.size		_ZN41_INTERNAL_907cbfd8_10_sampler_cu_83dab9b34cuda3std6ranges3__45__cpo5beginE,(_ZN41_INTERNAL_907cbfd8_10_sampler_cu_83dab9b34cuda3std3__443_GLOBAL__N__907cbfd8_10_sampler_cu_83dab9b36ignoreE - _ZN41_INTERNAL_907cbfd8_10_sampler_cu_83dab9b34cuda3std6ranges3__45__cpo5beginE)
_ZN41_INTERNAL_907cbfd8_10_sampler_cu_83dab9b34cuda3std6ranges3__45__cpo5beginE:
	.zero		1
	.type		_ZN41_INTERNAL_907cbfd8_10_sampler_cu_83dab9b34cuda3std3__443_GLOBAL__N__907cbfd8_10_sampler_cu_83dab9b36ignoreE,@object
	.size		_ZN41_INTERNAL_907cbfd8_10_sampler_cu_83dab9b34cuda3std3__443_GLOBAL__N__907cbfd8_10_sampler_cu_83dab9b36ignoreE,(_ZN41_INTERNAL_907cbfd8_10_sampler_cu_83dab9b34cuda3std6ranges3__45__cpo4dataE - _ZN41_INTERNAL_907cbfd8_10_sampler_cu_83dab9b34cuda3std3__443_GLOBAL__N__907cbfd8_10_sampler_cu_83dab9b36ignoreE)
_ZN41_INTERNAL_907cbfd8_10_sampler_cu_83dab9b34cuda3std3__443_GLOBAL__N__907cbfd8_10_sampler_cu_83dab9b36ignoreE:
	.zero		1
	.type		_ZN41_INTERNAL_907cbfd8_10_sampler_cu_83dab9b34cuda3std6ranges3__45__cpo4dataE,@object
	.size		_ZN41_INTERNAL_907cbfd8_10_sampler_cu_83dab9b34cuda3std6ranges3__45__cpo4dataE,(_ZN41_INTERNAL_907cbfd8_10_sampler_cu_83dab9b36thrust23THRUST_300001_SM_800_NS12placeholders2_7E - _ZN41_INTERNAL_907cbfd8_10_sampler_cu_83dab9b34cuda3std6ranges3__45__cpo4dataE)
_ZN41_INTERNAL_907cbfd8_10_sampler_cu_83dab9b34cuda3std6ranges3__45__cpo4dataE:
	.zero		1
	.type		_ZN41_INTERNAL_907cbfd8_10_sampler_cu_83dab9b36thrust23THRUST_300001_SM_800_NS12placeholders2_7E,@object
	.size		_ZN41_INTERNAL_907cbfd8_10_sampler_cu_83dab9b36thrust23THRUST_300001_SM_800_NS12placeholders2_7E,(_ZN41_INTERNAL_907cbfd8_10_sampler_cu_83dab9b34cuda3std3__45__cpo6rbeginE - _ZN41_INTERNAL_907cbfd8_10_sampler_cu_83dab9b36thrust23THRUST_300001_SM_800_NS12placeholders2_7E)
_ZN41_INTERNAL_907cbfd8_10_sampler_cu_83dab9b36thrust23THRUST_300001_SM_800_NS12placeholders2_7E:
	.zero		1
	.type		_ZN41_INTERNAL_907cbfd8_10_sampler_cu_83dab9b34cuda3std3__45__cpo6rbeginE,@object
	.size		_ZN41_INTERNAL_907cbfd8_10_sampler_cu_83dab9b34cuda3std3__45__cpo6rbeginE,(_ZN41_INTERNAL_907cbfd8_10_sampler_cu_83dab9b34cuda3std6ranges3__45__cpo7advanceE - _ZN41_INTERNAL_907cbfd8_10_sampler_cu_83dab9b34cuda3std3__45__cpo6rbeginE)
_ZN41_INTERNAL_907cbfd8_10_sampler_cu_83dab9b34cuda3std3__45__cpo6rbeginE:
	.zero		1
	.type		_ZN41_INTERNAL_907cbfd8_10_sampler_cu_83dab9b34cuda3std6ranges3__45__cpo7advanceE,@object
	.size		_ZN41_INTERNAL_907cbfd8_10_sampler_cu_83dab9b34cuda3std6ranges3__45__cpo7advanceE,(_ZN41_INTERNAL_907cbfd8_10_sampler_cu_83dab9b34cuda3std3__47nulloptE - _ZN41_INTERNAL_907cbfd8_10_sampler_cu_83dab9b34cuda3std6ranges3__45__cpo7advanceE)
_ZN41_INTERNAL_907cbfd8_10_sampler_cu_83dab9b34cuda3std6ranges3__45__cpo7advanceE:
	.zero		1
	.type		_ZN41_INTERNAL_907cbfd8_10_sampler_cu_83dab9b34cuda3std3__47nulloptE,@object
	.size		_ZN41_INTERNAL_907cbfd8_10_sampler_cu_83dab9b34cuda3std3__47nulloptE,(_ZN41_INTERNAL_907cbfd8_10_sampler_cu_83dab9b34cuda3std6ranges3__45__cpo8distanceE - _ZN41_INTERNAL_907cbfd8_10_sampler_cu_83dab9b34cuda3std3__47nulloptE)
_ZN41_INTERNAL_907cbfd8_10_sampler_cu_83dab9b34cuda3std3__47nulloptE:
	.zero		1
	.type		_ZN41_INTERNAL_907cbfd8_10_sampler_cu_83dab9b34cuda3std6ranges3__45__cpo8distanceE,@object
	.size		_ZN41_INTERNAL_907cbfd8_10_sampler_cu_83dab9b34cuda3std6ranges3__45__cpo8distanceE,(_ZN41_INTERNAL_907cbfd8_10_sampler_cu_83dab9b36thrust23THRUST_300001_SM_800_NS12placeholders2_6E - _ZN41_INTERNAL_907cbfd8_10_sampler_cu_83dab9b34cuda3std6ranges3__45__cpo8distanceE)
_ZN41_INTERNAL_907cbfd8_10_sampler_cu_83dab9b34cuda3std6ranges3__45__cpo8distanceE:
	.zero		1
	.type		_ZN41_INTERNAL_907cbfd8_10_sampler_cu_83dab9b36thrust23THRUST_300001_SM_800_NS12placeholders2_6E,@object
	.size		_ZN41_INTERNAL_907cbfd8_10_sampler_cu_83dab9b36thrust23THRUST_300001_SM_800_NS12placeholders2_6E,(_ZN41_INTERNAL_907cbfd8_10_sampler_cu_83dab9b34cuda3std3__45__cpo4cendE - _ZN41_INTERNAL_907cbfd8_10_sampler_cu_83dab9b36thrust23THRUST_300001_SM_800_NS12placeholders2_6E)
_ZN41_INTERNAL_907cbfd8_10_sampler_cu_83dab9b36thrust23THRUST_300001_SM_800_NS12placeholders2_6E:
	.zero		1
	.type		_ZN41_INTERNAL_907cbfd8_10_sampler_cu_83dab9b34cuda3std3__45__cpo4cendE,@object
	.size		_ZN41_INTERNAL_907cbfd8_10_sampler_cu_83dab9b34cuda3std3__45__cpo4cendE,(_ZN41_INTERNAL_907cbfd8_10_sampler_cu_83dab9b34cuda3std6ranges3__45__cpo4cendE - _ZN41_INTERNAL_907cbfd8_10_sampler_cu_83dab9b34cuda3std3__45__cpo4cendE)
_ZN41_INTERNAL_907cbfd8_10_sampler_cu_83dab9b34cuda3std3__45__cpo4cendE:
	.zero		1
	.type		_ZN41_INTERNAL_907cbfd8_10_sampler_cu_83dab9b34cuda3std6ranges3__45__cpo4cendE,@object
	.size		_ZN41_INTERNAL_907cbfd8_10_sampler_cu_83dab9b34cuda3std6ranges3__45__cpo4cendE,(_ZN41_INTERNAL_907cbfd8_10_sampler_cu_83dab9b34cuda3std3__420unreachable_sentinelE - _ZN41_INTERNAL_907cbfd8_10_sampler_cu_83dab9b34cuda3std6ranges3__45__cpo4cendE)
_ZN41_INTERNAL_907cbfd8_10_sampler_cu_83dab9b34cuda3std6ranges3__45__cpo4cendE:
	.zero		1
	.type		_ZN41_INTERNAL_907cbfd8_10_sampler_cu_83dab9b34cuda3std3__420unreachable_sentinelE,@object
	.size		_ZN41_INTERNAL_907cbfd8_10_sampler_cu_83dab9b34cuda3std3__420unreachable_sentinelE,(_ZN41_INTERNAL_907cbfd8_10_sampler_cu_83dab9b34cuda3std6ranges3__45__cpo5ssizeE - _ZN41_INTERNAL_907cbfd8_10_sampler_cu_83dab9b34cuda3std3__420unreachable_sentinelE)
_ZN41_INTERNAL_907cbfd8_10_sampler_cu_83dab9b34cuda3std3__420unreachable_sentinelE:
	.zero		1
	.type		_ZN41_INTERNAL_907cbfd8_10_sampler_cu_83dab9b34cuda3std6ranges3__45__cpo5ssizeE,@object
	.size		_ZN41_INTERNAL_907cbfd8_10_sampler_cu_83dab9b34cuda3std6ranges3__45__cpo5ssizeE,(_ZN41_INTERNAL_907cbfd8_10_sampler_cu_83dab9b36thrust23THRUST_300001_SM_800_NS12placeholders3_10E - _ZN41_INTERNAL_907cbfd8_10_sampler_cu_83dab9b34cuda3std6ranges3__45__cpo5ssizeE)
_ZN41_INTERNAL_907cbfd8_10_sampler_cu_83dab9b34cuda3std6ranges3__45__cpo5ssizeE:
	.zero		1
	.type		_ZN41_INTERNAL_907cbfd8_10_sampler_cu_83dab9b36thrust23THRUST_300001_SM_800_NS12placeholders3_10E,@object
	.size		_ZN41_INTERNAL_907cbfd8_10_sampler_cu_83dab9b36thrust23THRUST_300001_SM_800_NS12placeholders3_10E,(_ZN41_INTERNAL_907cbfd8_10_sampler_cu_83dab9b34cuda3std3__45__cpo5crendE - _ZN41_INTERNAL_907cbfd8_10_sampler_cu_83dab9b36thrust23THRUST_300001_SM_800_NS12placeholders3_10E)
_ZN41_INTERNAL_907cbfd8_10_sampler_cu_83dab9b36thrust23THRUST_300001_SM_800_NS12placeholders3_10E:
	.zero		1
	.type		_ZN41_INTERNAL_907cbfd8_10_sampler_cu_83dab9b34cuda3std3__45__cpo5crendE,@object
	.size		_ZN41_INTERNAL_907cbfd8_10_sampler_cu_83dab9b34cuda3std3__45__cpo5crendE,(_ZN41_INTERNAL_907cbfd8_10_sampler_cu_83dab9b34cuda3std6ranges3__45__cpo4prevE - _ZN41_INTERNAL_907cbfd8_10_sampler_cu_83dab9b34cuda3std3__45__cpo5crendE)
_ZN41_INTERNAL_907cbfd8_10_sampler_cu_83dab9b34cuda3std3__45__cpo5crendE:
	.zero		1
	.type		_ZN41_INTERNAL_907cbfd8_10_sampler_cu_83dab9b34cuda3std6ranges3__45__cpo4prevE,@object
	.size		_ZN41_INTERNAL_907cbfd8_10_sampler_cu_83dab9b34cuda3std6ranges3__45__cpo4prevE,(_ZN41_INTERNAL_907cbfd8_10_sampler_cu_83dab9b34cuda3std6ranges3__45__cpo9iter_moveE - _ZN41_INTERNAL_907cbfd8_10_sampler_cu_83dab9b34cuda3std6ranges3__45__cpo4prevE)
_ZN41_INTERNAL_907cbfd8_10_sampler_cu_83dab9b34cuda3std6ranges3__45__cpo4prevE:
	.zero		1
	.type		_ZN41_INTERNAL_907cbfd8_10_sampler_cu_83dab9b34cuda3std6ranges3__45__cpo9iter_moveE,@object
	.size		_ZN41_INTERNAL_907cbfd8_10_sampler_cu_83dab9b34cuda3std6ranges3__45__cpo9iter_moveE,(_ZN41_INTERNAL_907cbfd8_10_sampler_cu_83dab9b36thrust23THRUST_300001_SM_800_NS12placeholders2_2E - _ZN41_INTERNAL_907cbfd8_10_sampler_cu_83dab9b34cuda3std6ranges3__45__cpo9iter_moveE)
_ZN41_INTERNAL_907cbfd8_10_sampler_cu_83dab9b34cuda3std6ranges3__45__cpo9iter_moveE:
	.zero		1
	.type		_ZN41_INTERNAL_907cbfd8_10_sampler_cu_83dab9b36thrust23THRUST_300001_SM_800_NS12placeholders2_2E,@object
	.size		_ZN41_INTERNAL_907cbfd8_10_sampler_cu_83dab9b36thrust23THRUST_300001_SM_800_NS12placeholders2_2E,(_ZN41_INTERNAL_907cbfd8_10_sampler_cu_83dab9b36thrust23THRUST_300001_SM_800_NS12placeholders2_4E - _ZN41_INTERNAL_907cbfd8_10_sampler_cu_83dab9b36thrust23THRUST_300001_SM_800_NS12placeholders2_2E)
_ZN41_INTERNAL_907cbfd8_10_sampler_cu_83dab9b36thrust23THRUST_300001_SM_800_NS12placeholders2_2E:
	.zero		1
	.type		_ZN41_INTERNAL_907cbfd8_10_sampler_cu_83dab9b36thrust23THRUST_300001_SM_800_NS12placeholders2_4E,@object
	.size		_ZN41_INTERNAL_907cbfd8_10_sampler_cu_83dab9b36thrust23THRUST_300001_SM_800_NS12placeholders2_4E,(_ZN41_INTERNAL_907cbfd8_10_sampler_cu_83dab9b34cuda3std3__45__cpo3endE - _ZN41_INTERNAL_907cbfd8_10_sampler_cu_83dab9b36thrust23THRUST_300001_SM_800_NS12placeholders2_4E)
_ZN41_INTERNAL_907cbfd8_10_sampler_cu_83dab9b36thrust23THRUST_300001_SM_800_NS12placeholders2_4E:
	.zero		1
	.type		_ZN41_INTERNAL_907cbfd8_10_sampler_cu_83dab9b34cuda3std3__45__cpo3endE,@object
	.size		_ZN41_INTERNAL_907cbfd8_10_sampler_cu_83dab9b34cuda3std3__45__cpo3endE,(_ZN41_INTERNAL_907cbfd8_10_sampler_cu_83dab9b34cuda3std6ranges3__45__cpo3endE - _ZN41_INTERNAL_907cbfd8_10_sampler_cu_83dab9b34cuda3std3__45__cpo3endE)
_ZN41_INTERNAL_907cbfd8_10_sampler_cu_83dab9b34cuda3std3__45__cpo3endE:
	.zero		1
	.type		_ZN41_INTERNAL_907cbfd8_10_sampler_cu_83dab9b34cuda3std6ranges3__45__cpo3endE,@object
	.size		_ZN41_INTERNAL_907cbfd8_10_sampler_cu_83dab9b34cuda3std6ranges3__45__cpo3endE,(_ZN41_INTERNAL_907cbfd8_10_sampler_cu_83dab9b34cuda3std3__419piecewise_constructE - _ZN41_INTERNAL_907cbfd8_10_sampler_cu_83dab9b34cuda3std6ranges3__45__cpo3endE)
_ZN41_INTERNAL_907cbfd8_10_sampler_cu_83dab9b34cuda3std6ranges3__45__cpo3endE:
	.zero		1
	.type		_ZN41_INTERNAL_907cbfd8_10_sampler_cu_83dab9b34cuda3std3__419piecewise_constructE,@object
	.size		_ZN41_INTERNAL_907cbfd8_10_sampler_cu_83dab9b34cuda3std3__419piecewise_constructE,(_ZN41_INTERNAL_907cbfd8_10_sampler_cu_83dab9b34cuda3std6ranges3__45__cpo5cdataE - _ZN41_INTERNAL_907cbfd8_10_sampler_cu_83dab9b34cuda3std3__419piecewise_constructE)
_ZN41_INTERNAL_907cbfd8_10_sampler_cu_83dab9b34cuda3std3__419piecewise_constructE:
	.zero		1
	.type		_ZN41_INTERNAL_907cbfd8_10_sampler_cu_83dab9b34cuda3std6ranges3__45__cpo5cdataE,@object
	.size		_ZN41_INTERNAL_907cbfd8_10_sampler_cu_83dab9b34cuda3std6ranges3__45__cpo5cdataE,(_ZN41_INTERNAL_907cbfd8_10_sampler_cu_83dab9b36thrust23THRUST_300001_SM_800_NS12placeholders2_8E - _ZN41_INTERNAL_907cbfd8_10_sampler_cu_83dab9b34cuda3std6ranges3__45__cpo5cdataE)
_ZN41_INTERNAL_907cbfd8_10_sampler_cu_83dab9b34cuda3std6ranges3__45__cpo5cdataE:
	.zero		1
	.type		_ZN41_INTERNAL_907cbfd8_10_sampler_cu_83dab9b36thrust23THRUST_300001_SM_800_NS12placeholders2_8E,@object
	.size		_ZN41_INTERNAL_907cbfd8_10_sampler_cu_83dab9b36thrust23THRUST_300001_SM_800_NS12placeholders2_8E,(_ZN41_INTERNAL_907cbfd8_10_sampler_cu_83dab9b34cuda3std3__45__cpo4rendE - _ZN41_INTERNAL_907cbfd8_10_sampler_cu_83dab9b36thrust23THRUST_300001_SM_800_NS12placeholders2_8E)
_ZN41_INTERNAL_907cbfd8_10_sampler_cu_83dab9b36thrust23THRUST_300001_SM_800_NS12placeholders2_8E:
	.zero		1
	.type		_ZN41_INTERNAL_907cbfd8_10_sampler_cu_83dab9b34cuda3std3__45__cpo4rendE,@object
	.size		_ZN41_INTERNAL_907cbfd8_10_sampler_cu_83dab9b34cuda3std3__45__cpo4rendE,(_ZN41_INTERNAL_907cbfd8_10_sampler_cu_83dab9b34cuda3std6ranges3__45__cpo9iter_swapE - _ZN41_INTERNAL_907cbfd8_10_sampler_cu_83dab9b34cuda3std3__45__cpo4rendE)
_ZN41_INTERNAL_907cbfd8_10_sampler_cu_83dab9b34cuda3std3__45__cpo4rendE:
	.zero		1
	.type		_ZN41_INTERNAL_907cbfd8_10_sampler_cu_83dab9b34cuda3std6ranges3__45__cpo9iter_swapE,@object
	.size		_ZN41_INTERNAL_907cbfd8_10_sampler_cu_83dab9b34cuda3std6ranges3__45__cpo9iter_swapE,(_ZN41_INTERNAL_907cbfd8_10_sampler_cu_83dab9b34cuda3std3__48unexpectE - _ZN41_INTERNAL_907cbfd8_10_sampler_cu_83dab9b34cuda3std6ranges3__45__cpo9iter_swapE)
_ZN41_INTERNAL_907cbfd8_10_sampler_cu_83dab9b34cuda3std6ranges3__45__cpo9iter_swapE:
	.zero		1
	.type		_ZN41_INTERNAL_907cbfd8_10_sampler_cu_83dab9b34cuda3std3__48unexpectE,@object
	.size		_ZN41_INTERNAL_907cbfd8_10_sampler_cu_83dab9b34cuda3std3__48unexpectE,(_ZN41_INTERNAL_907cbfd8_10_sampler_cu_83dab9b36thrust23THRUST_300001_SM_800_NS6system6detail10sequential3seqE - _ZN41_INTERNAL_907cbfd8_10_sampler_cu_83dab9b34cuda3std3__48unexpectE)
_ZN41_INTERNAL_907cbfd8_10_sampler_cu_83dab9b34cuda3std3__48unexpectE:
	.zero		1
	.type		_ZN41_INTERNAL_907cbfd8_10_sampler_cu_83dab9b36thrust23THRUST_300001_SM_800_NS6system6detail10sequential3seqE,@object
	.size		_ZN41_INTERNAL_907cbfd8_10_sampler_cu_83dab9b36thrust23THRUST_300001_SM_800_NS6system6detail10sequential3seqE,(.L_29 - _ZN41_INTERNAL_907cbfd8_10_sampler_cu_83dab9b36thrust23THRUST_300001_SM_800_NS6system6detail10sequential3seqE)
_ZN41_INTERNAL_907cbfd8_10_sampler_cu_83dab9b36thrust23THRUST_300001_SM_800_NS6system6detail10sequential3seqE:
	.zero		1
.L_29:


//--------------------- .nv.shared._ZN4vllm17topKPerRowPrefillILi512ELb0EEEvPKfPKiS4_Piiiii --------------------------
	.section	.nv.shared._ZN4vllm17topKPerRowPrefillILi512ELb0EEEvPKfPKiS4_Piiiii,"aw",@nobits
	.sectionflags	@""
	.align	16
.nv.shared._ZN4vllm17topKPerRowPrefillILi512ELb0EEEvPKfPKiS4_Piiiii:
	.zero		16400


//--------------------- .nv.shared._ZN4vllm16topKPerRowDecodeILi1024ELb1ELb0ELb1EEEvPKfPKiPiiiiiiPfiS4_ --------------------------
	.section	.nv.shared._ZN4vllm16topKPerRowDecodeILi1024ELb1ELb0ELb1EEEvPKfPKiPiiiiiiPfiS4_,"aw",@nobits
	.sectionflags	@""
	.align	16
.nv.shared._ZN4vllm16topKPerRowDecodeILi1024ELb1ELb0ELb1EEEvPKfPKiPiiiiiiPfiS4_:
	.zero		37072


//--------------------- .nv.shared._ZN4vllm16topKPerRowDecodeILi512ELb1ELb1ELb0EEEvPKfPKiPiiiiiiPfiS4_ --------------------------
	.section	.nv.shared._ZN4vllm16topKPerRowDecodeILi512ELb1ELb1ELb0EEEvPKfPKiPiiiiiiPfiS4_,"aw",@nobits
	.sectionflags	@""
	.align	16
.nv.shared._ZN4vllm16topKPerRowDecodeILi512ELb1ELb1ELb0EEEvPKfPKiPiiiiiiPfiS4_:
	.zero		18544


//--------------------- .nv.shared._ZN4vllm16topKPerRowDecodeILi512ELb1ELb0ELb0EEEvPKfPKiPiiiiiiPfiS4_ --------------------------
	.section	.nv.shared._ZN4vllm16topKPerRowDecodeILi512ELb1ELb0ELb0EEEvPKfPKiPiiiiiiPfiS4_,"aw",@nobits
	.sectionflags	@""
	.align	16
.nv.shared._ZN4vllm16topKPerRowDecodeILi512ELb1ELb0ELb0EEEvPKfPKiPiiiiiiPfiS4_:
	.zero		18544


//--------------------- .nv.shared._ZN4vllm16topKPerRowDecodeILi512ELb0ELb0ELb0EEEvPKfPKiPiiiiiiPfiS4_ --------------------------
	.section	.nv.shared._ZN4vllm16topKPerRowDecodeILi512ELb0ELb0ELb0EEEvPKfPKiPiiiiiiPfiS4_,"aw",@nobits
	.sectionflags	@""
	.align	16
.nv.shared._ZN4vllm16topKPerRowDecodeILi512ELb0ELb0ELb0EEEvPKfPKiPiiiiiiPfiS4_:
	.zero		16400


//--------------------- .nv.shared._ZN4vllm33apply_repetition_penalties_kernelIN3c108BFloat16EEEvPT_PKbS6_PKS3_iii --------------------------
	.section	.nv.shared._ZN4vllm33apply_repetition_penalties_kernelIN3c108BFloat16EEEvPT_PKbS6_PKS3_iii,"aw",@nobits
	.sectionflags	@""
	.align	16


//--------------------- .nv.shared._ZN4vllm33apply_repetition_penalties_kernelIN3c104HalfEEEvPT_PKbS6_PKS3_iii --------------------------
	.section	.nv.shared._ZN4vllm33apply_repetition_penalties_kernelIN3c104HalfEEEvPT_PKbS6_PKS3_iii,"aw",@nobits
	.sectionflags	@""
	.align	16


//--------------------- .nv.shared._ZN4vllm33apply_repetition_penalties_kernelIfEEvPT_PKbS4_PKS1_iii --------------------------
	.section	.nv.shared._ZN4vllm33apply_repetition_penalties_kernelIfEEvPT_PKbS4_PKS1_iii,"aw",@nobits
	.sectionflags	@""
	.align	16


//--------------------- .nv.shared._ZN3cub17CUB_300001_SM_8006detail11EmptyKernelIvEEvv --------------------------
	.section	.nv.shared._ZN3cub17CUB_300001_SM_8006detail11EmptyKernelIvEEvv,"aw",@nobits
	.sectionflags	@""
	.align	16
